//
// Generated by NVIDIA NVVM Compiler
//
// Compiler Build ID: CL-36424714
// Cuda compilation tools, release 13.0, V13.0.88
// Based on NVVM 20.0.0
//

.version 9.0
.target sm_100
.address_size 64

	// .globl	_Z10_sum_32_21iPfiiS_
// _ZZ10_sum_32_21iPfiiS_E6buffer has been demoted
// _ZZ10_sum_64_21iPdiiS_E6buffer has been demoted
// _ZZ11_prod_32_21iPfiiS_E6buffer has been demoted
// _ZZ11_prod_64_21iPdiiS_E6buffer has been demoted
// _ZZ14_maximum_32_21iPfiiS_E6buffer has been demoted
// _ZZ14_maximum_64_21iPdiiS_E6buffer has been demoted
// _ZZ14_minimum_32_21iPfiiS_E6buffer has been demoted
// _ZZ14_minimum_64_21iPdiiS_E6buffer has been demoted
// _ZZ13_sumabs_32_21iPfiiS_E6buffer has been demoted
// _ZZ13_sumabs_64_21iPdiiS_E6buffer has been demoted
// _ZZ14_sumabs2_32_21iPfiiS_E6buffer has been demoted
// _ZZ14_sumabs2_64_21iPdiiS_E6buffer has been demoted
// _ZZ13_maxabs_32_21iPfiiS_E6buffer has been demoted
// _ZZ13_maxabs_64_21iPdiiS_E6buffer has been demoted
// _ZZ13_minabs_32_21iPfiiS_E6buffer has been demoted
// _ZZ13_minabs_64_21iPdiiS_E6buffer has been demoted
// _ZZ14_countnz_32_21iPfiiS_E6buffer has been demoted
// _ZZ14_countnz_64_21iPdiiS_E6buffer has been demoted

.visible .entry _Z10_sum_32_21iPfiiS_(
	.param .u32 _Z10_sum_32_21iPfiiS__param_0,
	.param .u64 .ptr .align 1 _Z10_sum_32_21iPfiiS__param_1,
	.param .u32 _Z10_sum_32_21iPfiiS__param_2,
	.param .u32 _Z10_sum_32_21iPfiiS__param_3,
	.param .u64 .ptr .align 1 _Z10_sum_32_21iPfiiS__param_4
)
{
	.reg .pred 	%p<21>;
	.reg .b32 	%r<74>;
	.reg .b32 	%f<117>;
	.reg .b64 	%rd<19>;
	// demoted variable
	.shared .align 4 .b8 _ZZ10_sum_32_21iPfiiS_E6buffer[512];
	ld.param.u32 	%r42, [_Z10_sum_32_21iPfiiS__param_0];
	ld.param.u64 	%rd5, [_Z10_sum_32_21iPfiiS__param_1];
	ld.param.u32 	%r43, [_Z10_sum_32_21iPfiiS__param_2];
	ld.param.u32 	%r44, [_Z10_sum_32_21iPfiiS__param_3];
	cvta.to.global.u64 	%rd1, %rd5;
	mov.u32 	%r1, %tid.x;
	mov.u32 	%r65, %ctaid.x;
	setp.ge.s32 	%p1, %r65, %r44;
	@%p1 bra 	$L__BB0_30;
	mul.lo.s32 	%r3, %r44, %r43;
	shl.b32 	%r4, %r44, 7;
	mul.lo.s32 	%r5, %r44, %r1;
	shl.b32 	%r46, %r1, 2;
	mov.u32 	%r47, _ZZ10_sum_32_21iPfiiS_E6buffer;
	add.s32 	%r6, %r47, %r46;
	mov.u32 	%r7, %ntid.x;
	mul.lo.s32 	%r48, %r43, %r65;
	add.s32 	%r8, %r48, %r43;
	mul.lo.s32 	%r9, %r7, %r43;
	add.s32 	%r49, %r1, %r48;
	add.s32 	%r10, %r49, 128;
	not.b32 	%r12, %r48;
	add.s64 	%rd2, %rd1, 4096;
	mov.b32 	%r64, 0;
$L__BB0_2:
	setp.ne.s32 	%p2, %r43, 1;
	mov.f32 	%f115, 0f00000000;
	@%p2 bra 	$L__BB0_6;
	add.s32 	%r66, %r65, %r5;
	setp.ge.s32 	%p15, %r66, %r42;
	@%p15 bra 	$L__BB0_23;
	mov.f32 	%f115, 0f00000000;
$L__BB0_5:
	mul.wide.s32 	%rd13, %r66, 4;
	add.s64 	%rd14, %rd1, %rd13;
	ld.global.f32 	%f82, [%rd14];
	add.f32 	%f115, %f115, %f82;
	add.s32 	%r66, %r66, %r4;
	setp.lt.s32 	%p16, %r66, %r42;
	@%p16 bra 	$L__BB0_5;
	bra.uni 	$L__BB0_23;
$L__BB0_6:
	setp.lt.s32 	%p3, %r42, 1;
	@%p3 bra 	$L__BB0_23;
	mov.f32 	%f115, 0f00000000;
	mov.b32 	%r67, 0;
	mul.lo.s32 	%r51, %r9, %r64;
	add.s32 	%r52, %r8, %r51;
	add.s32 	%r54, %r10, %r51;
	mov.u32 	%r68, %r67;
$L__BB0_8:
	setp.ge.s32 	%p4, %r1, %r43;
	add.s32 	%r53, %r52, %r68;
	add.s32 	%r55, %r54, %r68;
	max.s32 	%r20, %r53, %r55;
	add.s32 	%r56, %r1, %r51;
	mad.lo.s32 	%r21, %r3, %r67, %r56;
	sub.s32 	%r57, %r12, %r21;
	add.s32 	%r22, %r20, %r57;
	shr.u32 	%r58, %r22, 7;
	add.s32 	%r23, %r58, 1;
	and.b32  	%r24, %r23, 15;
	add.s32 	%r71, %r55, -128;
	@%p4 bra 	$L__BB0_22;
	setp.lt.u32 	%p5, %r22, 1920;
	@%p5 bra 	$L__BB0_12;
	add.s32 	%r59, %r12, %r20;
	sub.s32 	%r60, %r59, %r21;
	shr.u32 	%r61, %r60, 7;
	add.s32 	%r62, %r61, 1;
	and.b32  	%r63, %r62, 67108848;
	neg.s32 	%r69, %r63;
$L__BB0_11:
	.pragma "nounroll";
	mul.wide.s32 	%rd6, %r71, 4;
	add.s64 	%rd7, %rd2, %rd6;
	ld.global.f32 	%f22, [%rd7+-4096];
	add.f32 	%f23, %f115, %f22;
	ld.global.f32 	%f24, [%rd7+-3584];
	add.f32 	%f25, %f23, %f24;
	ld.global.f32 	%f26, [%rd7+-3072];
	add.f32 	%f27, %f25, %f26;
	ld.global.f32 	%f28, [%rd7+-2560];
	add.f32 	%f29, %f27, %f28;
	ld.global.f32 	%f30, [%rd7+-2048];
	add.f32 	%f31, %f29, %f30;
	ld.global.f32 	%f32, [%rd7+-1536];
	add.f32 	%f33, %f31, %f32;
	ld.global.f32 	%f34, [%rd7+-1024];
	add.f32 	%f35, %f33, %f34;
	ld.global.f32 	%f36, [%rd7+-512];
	add.f32 	%f37, %f35, %f36;
	ld.global.f32 	%f38, [%rd7];
	add.f32 	%f39, %f37, %f38;
	ld.global.f32 	%f40, [%rd7+512];
	add.f32 	%f41, %f39, %f40;
	ld.global.f32 	%f42, [%rd7+1024];
	add.f32 	%f43, %f41, %f42;
	ld.global.f32 	%f44, [%rd7+1536];
	add.f32 	%f45, %f43, %f44;
	ld.global.f32 	%f46, [%rd7+2048];
	add.f32 	%f47, %f45, %f46;
	ld.global.f32 	%f48, [%rd7+2560];
	add.f32 	%f49, %f47, %f48;
	ld.global.f32 	%f50, [%rd7+3072];
	add.f32 	%f51, %f49, %f50;
	ld.global.f32 	%f52, [%rd7+3584];
	add.f32 	%f115, %f51, %f52;
	add.s32 	%r71, %r71, 2048;
	add.s32 	%r69, %r69, 16;
	setp.ne.s32 	%p6, %r69, 0;
	@%p6 bra 	$L__BB0_11;
$L__BB0_12:
	setp.eq.s32 	%p7, %r24, 0;
	@%p7 bra 	$L__BB0_22;
	setp.lt.u32 	%p8, %r24, 8;
	@%p8 bra 	$L__BB0_15;
	mul.wide.s32 	%rd8, %r71, 4;
	add.s64 	%rd9, %rd1, %rd8;
	ld.global.f32 	%f54, [%rd9];
	add.f32 	%f55, %f115, %f54;
	ld.global.f32 	%f56, [%rd9+512];
	add.f32 	%f57, %f55, %f56;
	ld.global.f32 	%f58, [%rd9+1024];
	add.f32 	%f59, %f57, %f58;
	ld.global.f32 	%f60, [%rd9+1536];
	add.f32 	%f61, %f59, %f60;
	ld.global.f32 	%f62, [%rd9+2048];
	add.f32 	%f63, %f61, %f62;
	ld.global.f32 	%f64, [%rd9+2560];
	add.f32 	%f65, %f63, %f64;
	ld.global.f32 	%f66, [%rd9+3072];
	add.f32 	%f67, %f65, %f66;
	ld.global.f32 	%f68, [%rd9+3584];
	add.f32 	%f115, %f67, %f68;
	add.s32 	%r71, %r71, 1024;
$L__BB0_15:
	and.b32  	%r34, %r23, 7;
	setp.eq.s32 	%p9, %r34, 0;
	@%p9 bra 	$L__BB0_22;
	and.b32  	%r35, %r23, 3;
	setp.lt.u32 	%p10, %r34, 4;
	@%p10 bra 	$L__BB0_18;
	mul.wide.s32 	%rd10, %r71, 4;
	add.s64 	%rd11, %rd1, %rd10;
	ld.global.f32 	%f70, [%rd11];
	add.f32 	%f71, %f115, %f70;
	ld.global.f32 	%f72, [%rd11+512];
	add.f32 	%f73, %f71, %f72;
	ld.global.f32 	%f74, [%rd11+1024];
	add.f32 	%f75, %f73, %f74;
	ld.global.f32 	%f76, [%rd11+1536];
	add.f32 	%f115, %f75, %f76;
	add.s32 	%r71, %r71, 512;
$L__BB0_18:
	setp.eq.s32 	%p11, %r35, 0;
	@%p11 bra 	$L__BB0_22;
	mul.wide.s32 	%rd12, %r71, 4;
	add.s64 	%rd3, %rd1, %rd12;
	ld.global.f32 	%f77, [%rd3];
	add.f32 	%f115, %f115, %f77;
	setp.eq.s32 	%p12, %r35, 1;
	@%p12 bra 	$L__BB0_22;
	ld.global.f32 	%f78, [%rd3+512];
	add.f32 	%f115, %f115, %f78;
	setp.eq.s32 	%p13, %r35, 2;
	@%p13 bra 	$L__BB0_22;
	ld.global.f32 	%f79, [%rd3+1024];
	add.f32 	%f115, %f115, %f79;
$L__BB0_22:
	add.s32 	%r68, %r68, %r3;
	setp.lt.s32 	%p14, %r68, %r42;
	add.s32 	%r67, %r67, 1;
	@%p14 bra 	$L__BB0_8;
$L__BB0_23:
	setp.gt.u32 	%p17, %r1, 63;
	st.shared.f32 	[%r6], %f115;
	bar.sync 	0;
	@%p17 bra 	$L__BB0_25;
	ld.shared.f32 	%f83, [%r6];
	ld.shared.f32 	%f84, [%r6+256];
	add.f32 	%f85, %f83, %f84;
	st.shared.f32 	[%r6], %f85;
$L__BB0_25:
	setp.gt.u32 	%p18, %r1, 31;
	bar.sync 	0;
	@%p18 bra 	$L__BB0_27;
	ld.volatile.shared.f32 	%f86, [%r6];
	ld.volatile.shared.f32 	%f87, [%r6+128];
	add.f32 	%f88, %f86, %f87;
	st.volatile.shared.f32 	[%r6], %f88;
	ld.volatile.shared.f32 	%f89, [%r6];
	ld.volatile.shared.f32 	%f90, [%r6+64];
	add.f32 	%f91, %f89, %f90;
	st.volatile.shared.f32 	[%r6], %f91;
	ld.volatile.shared.f32 	%f92, [%r6];
	ld.volatile.shared.f32 	%f93, [%r6+32];
	add.f32 	%f94, %f92, %f93;
	st.volatile.shared.f32 	[%r6], %f94;
	ld.volatile.shared.f32 	%f95, [%r6];
	ld.volatile.shared.f32 	%f96, [%r6+16];
	add.f32 	%f97, %f95, %f96;
	st.volatile.shared.f32 	[%r6], %f97;
	ld.volatile.shared.f32 	%f98, [%r6];
	ld.volatile.shared.f32 	%f99, [%r6+8];
	add.f32 	%f100, %f98, %f99;
	st.volatile.shared.f32 	[%r6], %f100;
	ld.volatile.shared.f32 	%f101, [%r6];
	ld.volatile.shared.f32 	%f102, [%r6+4];
	add.f32 	%f103, %f101, %f102;
	st.volatile.shared.f32 	[%r6], %f103;
$L__BB0_27:
	setp.ne.s32 	%p19, %r1, 0;
	bar.sync 	0;
	@%p19 bra 	$L__BB0_29;
	ld.param.u64 	%rd18, [_Z10_sum_32_21iPfiiS__param_4];
	ld.shared.f32 	%f104, [_ZZ10_sum_32_21iPfiiS_E6buffer];
	cvta.to.global.u64 	%rd15, %rd18;
	mul.wide.s32 	%rd16, %r65, 4;
	add.s64 	%rd17, %rd15, %rd16;
	st.global.f32 	[%rd17], %f104;
$L__BB0_29:
	add.s32 	%r65, %r65, %r7;
	setp.lt.s32 	%p20, %r65, %r44;
	add.s32 	%r64, %r64, 1;
	@%p20 bra 	$L__BB0_2;
$L__BB0_30:
	ret;

}
	// .globl	_Z10_sum_64_21iPdiiS_
.visible .entry _Z10_sum_64_21iPdiiS_(
	.param .u32 _Z10_sum_64_21iPdiiS__param_0,
	.param .u64 .ptr .align 1 _Z10_sum_64_21iPdiiS__param_1,
	.param .u32 _Z10_sum_64_21iPdiiS__param_2,
	.param .u32 _Z10_sum_64_21iPdiiS__param_3,
	.param .u64 .ptr .align 1 _Z10_sum_64_21iPdiiS__param_4
)
{
	.reg .pred 	%p<21>;
	.reg .b32 	%r<74>;
	.reg .b64 	%rd<19>;
	.reg .b64 	%fd<117>;
	// demoted variable
	.shared .align 8 .b8 _ZZ10_sum_64_21iPdiiS_E6buffer[1024];
	ld.param.u32 	%r41, [_Z10_sum_64_21iPdiiS__param_0];
	ld.param.u64 	%rd5, [_Z10_sum_64_21iPdiiS__param_1];
	ld.param.u32 	%r42, [_Z10_sum_64_21iPdiiS__param_2];
	ld.param.u32 	%r43, [_Z10_sum_64_21iPdiiS__param_3];
	cvta.to.global.u64 	%rd1, %rd5;
	mov.u32 	%r1, %tid.x;
	mov.u32 	%r65, %ctaid.x;
	setp.ge.s32 	%p1, %r65, %r43;
	@%p1 bra 	$L__BB1_30;
	mul.lo.s32 	%r3, %r43, %r42;
	shl.b32 	%r4, %r43, 7;
	mul.lo.s32 	%r5, %r43, %r1;
	shl.b32 	%r45, %r1, 3;
	mov.u32 	%r46, _ZZ10_sum_64_21iPdiiS_E6buffer;
	add.s32 	%r6, %r46, %r45;
	mov.u32 	%r7, %ntid.x;
	mul.lo.s32 	%r47, %r42, %r65;
	add.s32 	%r8, %r47, %r42;
	add.s32 	%r48, %r1, %r47;
	add.s32 	%r9, %r48, 128;
	not.b32 	%r11, %r47;
	add.s64 	%rd2, %rd1, 8192;
	mov.b32 	%r64, 0;
$L__BB1_2:
	setp.ne.s32 	%p2, %r42, 1;
	mov.f64 	%fd115, 0d0000000000000000;
	@%p2 bra 	$L__BB1_6;
	add.s32 	%r66, %r65, %r5;
	setp.ge.s32 	%p15, %r66, %r41;
	@%p15 bra 	$L__BB1_23;
	mov.f64 	%fd115, 0d0000000000000000;
$L__BB1_5:
	mul.wide.s32 	%rd13, %r66, 8;
	add.s64 	%rd14, %rd1, %rd13;
	ld.global.f64 	%fd82, [%rd14];
	add.f64 	%fd115, %fd115, %fd82;
	add.s32 	%r66, %r66, %r4;
	setp.lt.s32 	%p16, %r66, %r41;
	@%p16 bra 	$L__BB1_5;
	bra.uni 	$L__BB1_23;
$L__BB1_6:
	setp.lt.s32 	%p3, %r41, 1;
	@%p3 bra 	$L__BB1_23;
	mov.f64 	%fd115, 0d0000000000000000;
	mov.b32 	%r67, 0;
	mov.u32 	%r68, %r67;
$L__BB1_8:
	setp.ge.s32 	%p4, %r1, %r42;
	mul.lo.s32 	%r50, %r7, %r42;
	mul.lo.s32 	%r51, %r50, %r64;
	add.s32 	%r52, %r8, %r51;
	add.s32 	%r53, %r52, %r68;
	add.s32 	%r54, %r9, %r51;
	add.s32 	%r55, %r54, %r68;
	max.s32 	%r19, %r53, %r55;
	add.s32 	%r56, %r1, %r51;
	mad.lo.s32 	%r20, %r3, %r67, %r56;
	sub.s32 	%r57, %r11, %r20;
	add.s32 	%r21, %r19, %r57;
	shr.u32 	%r58, %r21, 7;
	add.s32 	%r22, %r58, 1;
	add.s32 	%r71, %r55, -128;
	@%p4 bra 	$L__BB1_22;
	setp.lt.u32 	%p5, %r21, 1920;
	@%p5 bra 	$L__BB1_12;
	add.s32 	%r59, %r11, %r19;
	sub.s32 	%r60, %r59, %r20;
	shr.u32 	%r61, %r60, 7;
	add.s32 	%r62, %r61, 1;
	and.b32  	%r63, %r62, 67108848;
	neg.s32 	%r69, %r63;
$L__BB1_11:
	.pragma "nounroll";
	mul.wide.s32 	%rd6, %r71, 8;
	add.s64 	%rd7, %rd2, %rd6;
	ld.global.f64 	%fd22, [%rd7+-8192];
	add.f64 	%fd23, %fd115, %fd22;
	ld.global.f64 	%fd24, [%rd7+-7168];
	add.f64 	%fd25, %fd23, %fd24;
	ld.global.f64 	%fd26, [%rd7+-6144];
	add.f64 	%fd27, %fd25, %fd26;
	ld.global.f64 	%fd28, [%rd7+-5120];
	add.f64 	%fd29, %fd27, %fd28;
	ld.global.f64 	%fd30, [%rd7+-4096];
	add.f64 	%fd31, %fd29, %fd30;
	ld.global.f64 	%fd32, [%rd7+-3072];
	add.f64 	%fd33, %fd31, %fd32;
	ld.global.f64 	%fd34, [%rd7+-2048];
	add.f64 	%fd35, %fd33, %fd34;
	ld.global.f64 	%fd36, [%rd7+-1024];
	add.f64 	%fd37, %fd35, %fd36;
	ld.global.f64 	%fd38, [%rd7];
	add.f64 	%fd39, %fd37, %fd38;
	ld.global.f64 	%fd40, [%rd7+1024];
	add.f64 	%fd41, %fd39, %fd40;
	ld.global.f64 	%fd42, [%rd7+2048];
	add.f64 	%fd43, %fd41, %fd42;
	ld.global.f64 	%fd44, [%rd7+3072];
	add.f64 	%fd45, %fd43, %fd44;
	ld.global.f64 	%fd46, [%rd7+4096];
	add.f64 	%fd47, %fd45, %fd46;
	ld.global.f64 	%fd48, [%rd7+5120];
	add.f64 	%fd49, %fd47, %fd48;
	ld.global.f64 	%fd50, [%rd7+6144];
	add.f64 	%fd51, %fd49, %fd50;
	ld.global.f64 	%fd52, [%rd7+7168];
	add.f64 	%fd115, %fd51, %fd52;
	add.s32 	%r71, %r71, 2048;
	add.s32 	%r69, %r69, 16;
	setp.ne.s32 	%p6, %r69, 0;
	@%p6 bra 	$L__BB1_11;
$L__BB1_12:
	and.b32  	%r30, %r22, 15;
	setp.eq.s32 	%p7, %r30, 0;
	@%p7 bra 	$L__BB1_22;
	setp.lt.u32 	%p8, %r30, 8;
	@%p8 bra 	$L__BB1_15;
	mul.wide.s32 	%rd8, %r71, 8;
	add.s64 	%rd9, %rd1, %rd8;
	ld.global.f64 	%fd54, [%rd9];
	add.f64 	%fd55, %fd115, %fd54;
	ld.global.f64 	%fd56, [%rd9+1024];
	add.f64 	%fd57, %fd55, %fd56;
	ld.global.f64 	%fd58, [%rd9+2048];
	add.f64 	%fd59, %fd57, %fd58;
	ld.global.f64 	%fd60, [%rd9+3072];
	add.f64 	%fd61, %fd59, %fd60;
	ld.global.f64 	%fd62, [%rd9+4096];
	add.f64 	%fd63, %fd61, %fd62;
	ld.global.f64 	%fd64, [%rd9+5120];
	add.f64 	%fd65, %fd63, %fd64;
	ld.global.f64 	%fd66, [%rd9+6144];
	add.f64 	%fd67, %fd65, %fd66;
	ld.global.f64 	%fd68, [%rd9+7168];
	add.f64 	%fd115, %fd67, %fd68;
	add.s32 	%r71, %r71, 1024;
$L__BB1_15:
	and.b32  	%r33, %r22, 7;
	setp.eq.s32 	%p9, %r33, 0;
	@%p9 bra 	$L__BB1_22;
	and.b32  	%r34, %r22, 3;
	setp.lt.u32 	%p10, %r33, 4;
	@%p10 bra 	$L__BB1_18;
	mul.wide.s32 	%rd10, %r71, 8;
	add.s64 	%rd11, %rd1, %rd10;
	ld.global.f64 	%fd70, [%rd11];
	add.f64 	%fd71, %fd115, %fd70;
	ld.global.f64 	%fd72, [%rd11+1024];
	add.f64 	%fd73, %fd71, %fd72;
	ld.global.f64 	%fd74, [%rd11+2048];
	add.f64 	%fd75, %fd73, %fd74;
	ld.global.f64 	%fd76, [%rd11+3072];
	add.f64 	%fd115, %fd75, %fd76;
	add.s32 	%r71, %r71, 512;
$L__BB1_18:
	setp.eq.s32 	%p11, %r34, 0;
	@%p11 bra 	$L__BB1_22;
	mul.wide.s32 	%rd12, %r71, 8;
	add.s64 	%rd3, %rd1, %rd12;
	ld.global.f64 	%fd77, [%rd3];
	add.f64 	%fd115, %fd115, %fd77;
	setp.eq.s32 	%p12, %r34, 1;
	@%p12 bra 	$L__BB1_22;
	ld.global.f64 	%fd78, [%rd3+1024];
	add.f64 	%fd115, %fd115, %fd78;
	setp.eq.s32 	%p13, %r34, 2;
	@%p13 bra 	$L__BB1_22;
	ld.global.f64 	%fd79, [%rd3+2048];
	add.f64 	%fd115, %fd115, %fd79;
$L__BB1_22:
	add.s32 	%r68, %r68, %r3;
	setp.lt.s32 	%p14, %r68, %r41;
	add.s32 	%r67, %r67, 1;
	@%p14 bra 	$L__BB1_8;
$L__BB1_23:
	setp.gt.u32 	%p17, %r1, 63;
	st.shared.f64 	[%r6], %fd115;
	bar.sync 	0;
	@%p17 bra 	$L__BB1_25;
	ld.shared.f64 	%fd83, [%r6];
	ld.shared.f64 	%fd84, [%r6+512];
	add.f64 	%fd85, %fd83, %fd84;
	st.shared.f64 	[%r6], %fd85;
$L__BB1_25:
	setp.gt.u32 	%p18, %r1, 31;
	bar.sync 	0;
	@%p18 bra 	$L__BB1_27;
	ld.volatile.shared.f64 	%fd86, [%r6];
	ld.volatile.shared.f64 	%fd87, [%r6+256];
	add.f64 	%fd88, %fd86, %fd87;
	st.volatile.shared.f64 	[%r6], %fd88;
	ld.volatile.shared.f64 	%fd89, [%r6];
	ld.volatile.shared.f64 	%fd90, [%r6+128];
	add.f64 	%fd91, %fd89, %fd90;
	st.volatile.shared.f64 	[%r6], %fd91;
	ld.volatile.shared.f64 	%fd92, [%r6];
	ld.volatile.shared.f64 	%fd93, [%r6+64];
	add.f64 	%fd94, %fd92, %fd93;
	st.volatile.shared.f64 	[%r6], %fd94;
	ld.volatile.shared.f64 	%fd95, [%r6];
	ld.volatile.shared.f64 	%fd96, [%r6+32];
	add.f64 	%fd97, %fd95, %fd96;
	st.volatile.shared.f64 	[%r6], %fd97;
	ld.volatile.shared.f64 	%fd98, [%r6];
	ld.volatile.shared.f64 	%fd99, [%r6+16];
	add.f64 	%fd100, %fd98, %fd99;
	st.volatile.shared.f64 	[%r6], %fd100;
	ld.volatile.shared.f64 	%fd101, [%r6];
	ld.volatile.shared.f64 	%fd102, [%r6+8];
	add.f64 	%fd103, %fd101, %fd102;
	st.volatile.shared.f64 	[%r6], %fd103;
$L__BB1_27:
	setp.ne.s32 	%p19, %r1, 0;
	bar.sync 	0;
	@%p19 bra 	$L__BB1_29;
	ld.param.u64 	%rd18, [_Z10_sum_64_21iPdiiS__param_4];
	ld.shared.f64 	%fd104, [_ZZ10_sum_64_21iPdiiS_E6buffer];
	cvta.to.global.u64 	%rd15, %rd18;
	mul.wide.s32 	%rd16, %r65, 8;
	add.s64 	%rd17, %rd15, %rd16;
	st.global.f64 	[%rd17], %fd104;
$L__BB1_29:
	add.s32 	%r65, %r65, %r7;
	setp.lt.s32 	%p20, %r65, %r43;
	add.s32 	%r64, %r64, 1;
	@%p20 bra 	$L__BB1_2;
$L__BB1_30:
	ret;

}
	// .globl	_Z11_prod_32_21iPfiiS_
.visible .entry _Z11_prod_32_21iPfiiS_(
	.param .u32 _Z11_prod_32_21iPfiiS__param_0,
	.param .u64 .ptr .align 1 _Z11_prod_32_21iPfiiS__param_1,
	.param .u32 _Z11_prod_32_21iPfiiS__param_2,
	.param .u32 _Z11_prod_32_21iPfiiS__param_3,
	.param .u64 .ptr .align 1 _Z11_prod_32_21iPfiiS__param_4
)
{
	.reg .pred 	%p<21>;
	.reg .b32 	%r<74>;
	.reg .b32 	%f<117>;
	.reg .b64 	%rd<19>;
	// demoted variable
	.shared .align 4 .b8 _ZZ11_prod_32_21iPfiiS_E6buffer[512];
	ld.param.u32 	%r42, [_Z11_prod_32_21iPfiiS__param_0];
	ld.param.u64 	%rd5, [_Z11_prod_32_21iPfiiS__param_1];
	ld.param.u32 	%r43, [_Z11_prod_32_21iPfiiS__param_2];
	ld.param.u32 	%r44, [_Z11_prod_32_21iPfiiS__param_3];
	cvta.to.global.u64 	%rd1, %rd5;
	mov.u32 	%r1, %tid.x;
	mov.u32 	%r65, %ctaid.x;
	setp.ge.s32 	%p1, %r65, %r44;
	@%p1 bra 	$L__BB2_30;
	mul.lo.s32 	%r3, %r44, %r43;
	shl.b32 	%r4, %r44, 7;
	mul.lo.s32 	%r5, %r44, %r1;
	shl.b32 	%r46, %r1, 2;
	mov.u32 	%r47, _ZZ11_prod_32_21iPfiiS_E6buffer;
	add.s32 	%r6, %r47, %r46;
	mov.u32 	%r7, %ntid.x;
	mul.lo.s32 	%r48, %r43, %r65;
	add.s32 	%r8, %r48, %r43;
	mul.lo.s32 	%r9, %r7, %r43;
	add.s32 	%r49, %r1, %r48;
	add.s32 	%r10, %r49, 128;
	not.b32 	%r12, %r48;
	add.s64 	%rd2, %rd1, 4096;
	mov.b32 	%r64, 0;
$L__BB2_2:
	setp.ne.s32 	%p2, %r43, 1;
	mov.f32 	%f115, 0f3F800000;
	@%p2 bra 	$L__BB2_6;
	add.s32 	%r66, %r65, %r5;
	setp.ge.s32 	%p15, %r66, %r42;
	@%p15 bra 	$L__BB2_23;
	mov.f32 	%f115, 0f3F800000;
$L__BB2_5:
	mul.wide.s32 	%rd13, %r66, 4;
	add.s64 	%rd14, %rd1, %rd13;
	ld.global.f32 	%f82, [%rd14];
	mul.f32 	%f115, %f115, %f82;
	add.s32 	%r66, %r66, %r4;
	setp.lt.s32 	%p16, %r66, %r42;
	@%p16 bra 	$L__BB2_5;
	bra.uni 	$L__BB2_23;
$L__BB2_6:
	setp.lt.s32 	%p3, %r42, 1;
	@%p3 bra 	$L__BB2_23;
	mov.f32 	%f115, 0f3F800000;
	mov.b32 	%r67, 0;
	mul.lo.s32 	%r51, %r9, %r64;
	add.s32 	%r52, %r8, %r51;
	add.s32 	%r54, %r10, %r51;
	mov.u32 	%r68, %r67;
$L__BB2_8:
	setp.ge.s32 	%p4, %r1, %r43;
	add.s32 	%r53, %r52, %r68;
	add.s32 	%r55, %r54, %r68;
	max.s32 	%r20, %r53, %r55;
	add.s32 	%r56, %r1, %r51;
	mad.lo.s32 	%r21, %r3, %r67, %r56;
	sub.s32 	%r57, %r12, %r21;
	add.s32 	%r22, %r20, %r57;
	shr.u32 	%r58, %r22, 7;
	add.s32 	%r23, %r58, 1;
	and.b32  	%r24, %r23, 15;
	add.s32 	%r71, %r55, -128;
	@%p4 bra 	$L__BB2_22;
	setp.lt.u32 	%p5, %r22, 1920;
	@%p5 bra 	$L__BB2_12;
	add.s32 	%r59, %r12, %r20;
	sub.s32 	%r60, %r59, %r21;
	shr.u32 	%r61, %r60, 7;
	add.s32 	%r62, %r61, 1;
	and.b32  	%r63, %r62, 67108848;
	neg.s32 	%r69, %r63;
$L__BB2_11:
	.pragma "nounroll";
	mul.wide.s32 	%rd6, %r71, 4;
	add.s64 	%rd7, %rd2, %rd6;
	ld.global.f32 	%f22, [%rd7+-4096];
	mul.f32 	%f23, %f115, %f22;
	ld.global.f32 	%f24, [%rd7+-3584];
	mul.f32 	%f25, %f23, %f24;
	ld.global.f32 	%f26, [%rd7+-3072];
	mul.f32 	%f27, %f25, %f26;
	ld.global.f32 	%f28, [%rd7+-2560];
	mul.f32 	%f29, %f27, %f28;
	ld.global.f32 	%f30, [%rd7+-2048];
	mul.f32 	%f31, %f29, %f30;
	ld.global.f32 	%f32, [%rd7+-1536];
	mul.f32 	%f33, %f31, %f32;
	ld.global.f32 	%f34, [%rd7+-1024];
	mul.f32 	%f35, %f33, %f34;
	ld.global.f32 	%f36, [%rd7+-512];
	mul.f32 	%f37, %f35, %f36;
	ld.global.f32 	%f38, [%rd7];
	mul.f32 	%f39, %f37, %f38;
	ld.global.f32 	%f40, [%rd7+512];
	mul.f32 	%f41, %f39, %f40;
	ld.global.f32 	%f42, [%rd7+1024];
	mul.f32 	%f43, %f41, %f42;
	ld.global.f32 	%f44, [%rd7+1536];
	mul.f32 	%f45, %f43, %f44;
	ld.global.f32 	%f46, [%rd7+2048];
	mul.f32 	%f47, %f45, %f46;
	ld.global.f32 	%f48, [%rd7+2560];
	mul.f32 	%f49, %f47, %f48;
	ld.global.f32 	%f50, [%rd7+3072];
	mul.f32 	%f51, %f49, %f50;
	ld.global.f32 	%f52, [%rd7+3584];
	mul.f32 	%f115, %f51, %f52;
	add.s32 	%r71, %r71, 2048;
	add.s32 	%r69, %r69, 16;
	setp.ne.s32 	%p6, %r69, 0;
	@%p6 bra 	$L__BB2_11;
$L__BB2_12:
	setp.eq.s32 	%p7, %r24, 0;
	@%p7 bra 	$L__BB2_22;
	setp.lt.u32 	%p8, %r24, 8;
	@%p8 bra 	$L__BB2_15;
	mul.wide.s32 	%rd8, %r71, 4;
	add.s64 	%rd9, %rd1, %rd8;
	ld.global.f32 	%f54, [%rd9];
	mul.f32 	%f55, %f115, %f54;
	ld.global.f32 	%f56, [%rd9+512];
	mul.f32 	%f57, %f55, %f56;
	ld.global.f32 	%f58, [%rd9+1024];
	mul.f32 	%f59, %f57, %f58;
	ld.global.f32 	%f60, [%rd9+1536];
	mul.f32 	%f61, %f59, %f60;
	ld.global.f32 	%f62, [%rd9+2048];
	mul.f32 	%f63, %f61, %f62;
	ld.global.f32 	%f64, [%rd9+2560];
	mul.f32 	%f65, %f63, %f64;
	ld.global.f32 	%f66, [%rd9+3072];
	mul.f32 	%f67, %f65, %f66;
	ld.global.f32 	%f68, [%rd9+3584];
	mul.f32 	%f115, %f67, %f68;
	add.s32 	%r71, %r71, 1024;
$L__BB2_15:
	and.b32  	%r34, %r23, 7;
	setp.eq.s32 	%p9, %r34, 0;
	@%p9 bra 	$L__BB2_22;
	and.b32  	%r35, %r23, 3;
	setp.lt.u32 	%p10, %r34, 4;
	@%p10 bra 	$L__BB2_18;
	mul.wide.s32 	%rd10, %r71, 4;
	add.s64 	%rd11, %rd1, %rd10;
	ld.global.f32 	%f70, [%rd11];
	mul.f32 	%f71, %f115, %f70;
	ld.global.f32 	%f72, [%rd11+512];
	mul.f32 	%f73, %f71, %f72;
	ld.global.f32 	%f74, [%rd11+1024];
	mul.f32 	%f75, %f73, %f74;
	ld.global.f32 	%f76, [%rd11+1536];
	mul.f32 	%f115, %f75, %f76;
	add.s32 	%r71, %r71, 512;
$L__BB2_18:
	setp.eq.s32 	%p11, %r35, 0;
	@%p11 bra 	$L__BB2_22;
	mul.wide.s32 	%rd12, %r71, 4;
	add.s64 	%rd3, %rd1, %rd12;
	ld.global.f32 	%f77, [%rd3];
	mul.f32 	%f115, %f115, %f77;
	setp.eq.s32 	%p12, %r35, 1;
	@%p12 bra 	$L__BB2_22;
	ld.global.f32 	%f78, [%rd3+512];
	mul.f32 	%f115, %f115, %f78;
	setp.eq.s32 	%p13, %r35, 2;
	@%p13 bra 	$L__BB2_22;
	ld.global.f32 	%f79, [%rd3+1024];
	mul.f32 	%f115, %f115, %f79;
$L__BB2_22:
	add.s32 	%r68, %r68, %r3;
	setp.lt.s32 	%p14, %r68, %r42;
	add.s32 	%r67, %r67, 1;
	@%p14 bra 	$L__BB2_8;
$L__BB2_23:
	setp.gt.u32 	%p17, %r1, 63;
	st.shared.f32 	[%r6], %f115;
	bar.sync 	0;
	@%p17 bra 	$L__BB2_25;
	ld.shared.f32 	%f83, [%r6];
	ld.shared.f32 	%f84, [%r6+256];
	mul.f32 	%f85, %f83, %f84;
	st.shared.f32 	[%r6], %f85;
$L__BB2_25:
	setp.gt.u32 	%p18, %r1, 31;
	bar.sync 	0;
	@%p18 bra 	$L__BB2_27;
	ld.volatile.shared.f32 	%f86, [%r6];
	ld.volatile.shared.f32 	%f87, [%r6+128];
	mul.f32 	%f88, %f86, %f87;
	st.volatile.shared.f32 	[%r6], %f88;
	ld.volatile.shared.f32 	%f89, [%r6];
	ld.volatile.shared.f32 	%f90, [%r6+64];
	mul.f32 	%f91, %f89, %f90;
	st.volatile.shared.f32 	[%r6], %f91;
	ld.volatile.shared.f32 	%f92, [%r6];
	ld.volatile.shared.f32 	%f93, [%r6+32];
	mul.f32 	%f94, %f92, %f93;
	st.volatile.shared.f32 	[%r6], %f94;
	ld.volatile.shared.f32 	%f95, [%r6];
	ld.volatile.shared.f32 	%f96, [%r6+16];
	mul.f32 	%f97, %f95, %f96;
	st.volatile.shared.f32 	[%r6], %f97;
	ld.volatile.shared.f32 	%f98, [%r6];
	ld.volatile.shared.f32 	%f99, [%r6+8];
	mul.f32 	%f100, %f98, %f99;
	st.volatile.shared.f32 	[%r6], %f100;
	ld.volatile.shared.f32 	%f101, [%r6];
	ld.volatile.shared.f32 	%f102, [%r6+4];
	mul.f32 	%f103, %f101, %f102;
	st.volatile.shared.f32 	[%r6], %f103;
$L__BB2_27:
	setp.ne.s32 	%p19, %r1, 0;
	bar.sync 	0;
	@%p19 bra 	$L__BB2_29;
	ld.param.u64 	%rd18, [_Z11_prod_32_21iPfiiS__param_4];
	ld.shared.f32 	%f104, [_ZZ11_prod_32_21iPfiiS_E6buffer];
	cvta.to.global.u64 	%rd15, %rd18;
	mul.wide.s32 	%rd16, %r65, 4;
	add.s64 	%rd17, %rd15, %rd16;
	st.global.f32 	[%rd17], %f104;
$L__BB2_29:
	add.s32 	%r65, %r65, %r7;
	setp.lt.s32 	%p20, %r65, %r44;
	add.s32 	%r64, %r64, 1;
	@%p20 bra 	$L__BB2_2;
$L__BB2_30:
	ret;

}
	// .globl	_Z11_prod_64_21iPdiiS_
.visible .entry _Z11_prod_64_21iPdiiS_(
	.param .u32 _Z11_prod_64_21iPdiiS__param_0,
	.param .u64 .ptr .align 1 _Z11_prod_64_21iPdiiS__param_1,
	.param .u32 _Z11_prod_64_21iPdiiS__param_2,
	.param .u32 _Z11_prod_64_21iPdiiS__param_3,
	.param .u64 .ptr .align 1 _Z11_prod_64_21iPdiiS__param_4
)
{
	.reg .pred 	%p<21>;
	.reg .b32 	%r<74>;
	.reg .b64 	%rd<19>;
	.reg .b64 	%fd<117>;
	// demoted variable
	.shared .align 8 .b8 _ZZ11_prod_64_21iPdiiS_E6buffer[1024];
	ld.param.u32 	%r41, [_Z11_prod_64_21iPdiiS__param_0];
	ld.param.u64 	%rd5, [_Z11_prod_64_21iPdiiS__param_1];
	ld.param.u32 	%r42, [_Z11_prod_64_21iPdiiS__param_2];
	ld.param.u32 	%r43, [_Z11_prod_64_21iPdiiS__param_3];
	cvta.to.global.u64 	%rd1, %rd5;
	mov.u32 	%r1, %tid.x;
	mov.u32 	%r65, %ctaid.x;
	setp.ge.s32 	%p1, %r65, %r43;
	@%p1 bra 	$L__BB3_30;
	mul.lo.s32 	%r3, %r43, %r42;
	shl.b32 	%r4, %r43, 7;
	mul.lo.s32 	%r5, %r43, %r1;
	shl.b32 	%r45, %r1, 3;
	mov.u32 	%r46, _ZZ11_prod_64_21iPdiiS_E6buffer;
	add.s32 	%r6, %r46, %r45;
	mov.u32 	%r7, %ntid.x;
	mul.lo.s32 	%r47, %r42, %r65;
	add.s32 	%r8, %r47, %r42;
	add.s32 	%r48, %r1, %r47;
	add.s32 	%r9, %r48, 128;
	not.b32 	%r11, %r47;
	add.s64 	%rd2, %rd1, 8192;
	mov.b32 	%r64, 0;
$L__BB3_2:
	setp.ne.s32 	%p2, %r42, 1;
	mov.f64 	%fd115, 0d3FF0000000000000;
	@%p2 bra 	$L__BB3_6;
	add.s32 	%r66, %r65, %r5;
	setp.ge.s32 	%p15, %r66, %r41;
	@%p15 bra 	$L__BB3_23;
	mov.f64 	%fd115, 0d3FF0000000000000;
$L__BB3_5:
	mul.wide.s32 	%rd13, %r66, 8;
	add.s64 	%rd14, %rd1, %rd13;
	ld.global.f64 	%fd82, [%rd14];
	mul.f64 	%fd115, %fd115, %fd82;
	add.s32 	%r66, %r66, %r4;
	setp.lt.s32 	%p16, %r66, %r41;
	@%p16 bra 	$L__BB3_5;
	bra.uni 	$L__BB3_23;
$L__BB3_6:
	setp.lt.s32 	%p3, %r41, 1;
	@%p3 bra 	$L__BB3_23;
	mov.f64 	%fd115, 0d3FF0000000000000;
	mov.b32 	%r67, 0;
	mov.u32 	%r68, %r67;
$L__BB3_8:
	setp.ge.s32 	%p4, %r1, %r42;
	mul.lo.s32 	%r50, %r7, %r42;
	mul.lo.s32 	%r51, %r50, %r64;
	add.s32 	%r52, %r8, %r51;
	add.s32 	%r53, %r52, %r68;
	add.s32 	%r54, %r9, %r51;
	add.s32 	%r55, %r54, %r68;
	max.s32 	%r19, %r53, %r55;
	add.s32 	%r56, %r1, %r51;
	mad.lo.s32 	%r20, %r3, %r67, %r56;
	sub.s32 	%r57, %r11, %r20;
	add.s32 	%r21, %r19, %r57;
	shr.u32 	%r58, %r21, 7;
	add.s32 	%r22, %r58, 1;
	add.s32 	%r71, %r55, -128;
	@%p4 bra 	$L__BB3_22;
	setp.lt.u32 	%p5, %r21, 1920;
	@%p5 bra 	$L__BB3_12;
	add.s32 	%r59, %r11, %r19;
	sub.s32 	%r60, %r59, %r20;
	shr.u32 	%r61, %r60, 7;
	add.s32 	%r62, %r61, 1;
	and.b32  	%r63, %r62, 67108848;
	neg.s32 	%r69, %r63;
$L__BB3_11:
	.pragma "nounroll";
	mul.wide.s32 	%rd6, %r71, 8;
	add.s64 	%rd7, %rd2, %rd6;
	ld.global.f64 	%fd22, [%rd7+-8192];
	mul.f64 	%fd23, %fd115, %fd22;
	ld.global.f64 	%fd24, [%rd7+-7168];
	mul.f64 	%fd25, %fd23, %fd24;
	ld.global.f64 	%fd26, [%rd7+-6144];
	mul.f64 	%fd27, %fd25, %fd26;
	ld.global.f64 	%fd28, [%rd7+-5120];
	mul.f64 	%fd29, %fd27, %fd28;
	ld.global.f64 	%fd30, [%rd7+-4096];
	mul.f64 	%fd31, %fd29, %fd30;
	ld.global.f64 	%fd32, [%rd7+-3072];
	mul.f64 	%fd33, %fd31, %fd32;
	ld.global.f64 	%fd34, [%rd7+-2048];
	mul.f64 	%fd35, %fd33, %fd34;
	ld.global.f64 	%fd36, [%rd7+-1024];
	mul.f64 	%fd37, %fd35, %fd36;
	ld.global.f64 	%fd38, [%rd7];
	mul.f64 	%fd39, %fd37, %fd38;
	ld.global.f64 	%fd40, [%rd7+1024];
	mul.f64 	%fd41, %fd39, %fd40;
	ld.global.f64 	%fd42, [%rd7+2048];
	mul.f64 	%fd43, %fd41, %fd42;
	ld.global.f64 	%fd44, [%rd7+3072];
	mul.f64 	%fd45, %fd43, %fd44;
	ld.global.f64 	%fd46, [%rd7+4096];
	mul.f64 	%fd47, %fd45, %fd46;
	ld.global.f64 	%fd48, [%rd7+5120];
	mul.f64 	%fd49, %fd47, %fd48;
	ld.global.f64 	%fd50, [%rd7+6144];
	mul.f64 	%fd51, %fd49, %fd50;
	ld.global.f64 	%fd52, [%rd7+7168];
	mul.f64 	%fd115, %fd51, %fd52;
	add.s32 	%r71, %r71, 2048;
	add.s32 	%r69, %r69, 16;
	setp.ne.s32 	%p6, %r69, 0;
	@%p6 bra 	$L__BB3_11;
$L__BB3_12:
	and.b32  	%r30, %r22, 15;
	setp.eq.s32 	%p7, %r30, 0;
	@%p7 bra 	$L__BB3_22;
	setp.lt.u32 	%p8, %r30, 8;
	@%p8 bra 	$L__BB3_15;
	mul.wide.s32 	%rd8, %r71, 8;
	add.s64 	%rd9, %rd1, %rd8;
	ld.global.f64 	%fd54, [%rd9];
	mul.f64 	%fd55, %fd115, %fd54;
	ld.global.f64 	%fd56, [%rd9+1024];
	mul.f64 	%fd57, %fd55, %fd56;
	ld.global.f64 	%fd58, [%rd9+2048];
	mul.f64 	%fd59, %fd57, %fd58;
	ld.global.f64 	%fd60, [%rd9+3072];
	mul.f64 	%fd61, %fd59, %fd60;
	ld.global.f64 	%fd62, [%rd9+4096];
	mul.f64 	%fd63, %fd61, %fd62;
	ld.global.f64 	%fd64, [%rd9+5120];
	mul.f64 	%fd65, %fd63, %fd64;
	ld.global.f64 	%fd66, [%rd9+6144];
	mul.f64 	%fd67, %fd65, %fd66;
	ld.global.f64 	%fd68, [%rd9+7168];
	mul.f64 	%fd115, %fd67, %fd68;
	add.s32 	%r71, %r71, 1024;
$L__BB3_15:
	and.b32  	%r33, %r22, 7;
	setp.eq.s32 	%p9, %r33, 0;
	@%p9 bra 	$L__BB3_22;
	and.b32  	%r34, %r22, 3;
	setp.lt.u32 	%p10, %r33, 4;
	@%p10 bra 	$L__BB3_18;
	mul.wide.s32 	%rd10, %r71, 8;
	add.s64 	%rd11, %rd1, %rd10;
	ld.global.f64 	%fd70, [%rd11];
	mul.f64 	%fd71, %fd115, %fd70;
	ld.global.f64 	%fd72, [%rd11+1024];
	mul.f64 	%fd73, %fd71, %fd72;
	ld.global.f64 	%fd74, [%rd11+2048];
	mul.f64 	%fd75, %fd73, %fd74;
	ld.global.f64 	%fd76, [%rd11+3072];
	mul.f64 	%fd115, %fd75, %fd76;
	add.s32 	%r71, %r71, 512;
$L__BB3_18:
	setp.eq.s32 	%p11, %r34, 0;
	@%p11 bra 	$L__BB3_22;
	mul.wide.s32 	%rd12, %r71, 8;
	add.s64 	%rd3, %rd1, %rd12;
	ld.global.f64 	%fd77, [%rd3];
	mul.f64 	%fd115, %fd115, %fd77;
	setp.eq.s32 	%p12, %r34, 1;
	@%p12 bra 	$L__BB3_22;
	ld.global.f64 	%fd78, [%rd3+1024];
	mul.f64 	%fd115, %fd115, %fd78;
	setp.eq.s32 	%p13, %r34, 2;
	@%p13 bra 	$L__BB3_22;
	ld.global.f64 	%fd79, [%rd3+2048];
	mul.f64 	%fd115, %fd115, %fd79;
$L__BB3_22:
	add.s32 	%r68, %r68, %r3;
	setp.lt.s32 	%p14, %r68, %r41;
	add.s32 	%r67, %r67, 1;
	@%p14 bra 	$L__BB3_8;
$L__BB3_23:
	setp.gt.u32 	%p17, %r1, 63;
	st.shared.f64 	[%r6], %fd115;
	bar.sync 	0;
	@%p17 bra 	$L__BB3_25;
	ld.shared.f64 	%fd83, [%r6];
	ld.shared.f64 	%fd84, [%r6+512];
	mul.f64 	%fd85, %fd83, %fd84;
	st.shared.f64 	[%r6], %fd85;
$L__BB3_25:
	setp.gt.u32 	%p18, %r1, 31;
	bar.sync 	0;
	@%p18 bra 	$L__BB3_27;
	ld.volatile.shared.f64 	%fd86, [%r6];
	ld.volatile.shared.f64 	%fd87, [%r6+256];
	mul.f64 	%fd88, %fd86, %fd87;
	st.volatile.shared.f64 	[%r6], %fd88;
	ld.volatile.shared.f64 	%fd89, [%r6];
	ld.volatile.shared.f64 	%fd90, [%r6+128];
	mul.f64 	%fd91, %fd89, %fd90;
	st.volatile.shared.f64 	[%r6], %fd91;
	ld.volatile.shared.f64 	%fd92, [%r6];
	ld.volatile.shared.f64 	%fd93, [%r6+64];
	mul.f64 	%fd94, %fd92, %fd93;
	st.volatile.shared.f64 	[%r6], %fd94;
	ld.volatile.shared.f64 	%fd95, [%r6];
	ld.volatile.shared.f64 	%fd96, [%r6+32];
	mul.f64 	%fd97, %fd95, %fd96;
	st.volatile.shared.f64 	[%r6], %fd97;
	ld.volatile.shared.f64 	%fd98, [%r6];
	ld.volatile.shared.f64 	%fd99, [%r6+16];
	mul.f64 	%fd100, %fd98, %fd99;
	st.volatile.shared.f64 	[%r6], %fd100;
	ld.volatile.shared.f64 	%fd101, [%r6];
	ld.volatile.shared.f64 	%fd102, [%r6+8];
	mul.f64 	%fd103, %fd101, %fd102;
	st.volatile.shared.f64 	[%r6], %fd103;
$L__BB3_27:
	setp.ne.s32 	%p19, %r1, 0;
	bar.sync 	0;
	@%p19 bra 	$L__BB3_29;
	ld.param.u64 	%rd18, [_Z11_prod_64_21iPdiiS__param_4];
	ld.shared.f64 	%fd104, [_ZZ11_prod_64_21iPdiiS_E6buffer];
	cvta.to.global.u64 	%rd15, %rd18;
	mul.wide.s32 	%rd16, %r65, 8;
	add.s64 	%rd17, %rd15, %rd16;
	st.global.f64 	[%rd17], %fd104;
$L__BB3_29:
	add.s32 	%r65, %r65, %r7;
	setp.lt.s32 	%p20, %r65, %r43;
	add.s32 	%r64, %r64, 1;
	@%p20 bra 	$L__BB3_2;
$L__BB3_30:
	ret;

}
	// .globl	_Z14_maximum_32_21iPfiiS_
.visible .entry _Z14_maximum_32_21iPfiiS_(
	.param .u32 _Z14_maximum_32_21iPfiiS__param_0,
	.param .u64 .ptr .align 1 _Z14_maximum_32_21iPfiiS__param_1,
	.param .u32 _Z14_maximum_32_21iPfiiS__param_2,
	.param .u32 _Z14_maximum_32_21iPfiiS__param_3,
	.param .u64 .ptr .align 1 _Z14_maximum_32_21iPfiiS__param_4
)
{
	.reg .pred 	%p<60>;
	.reg .b32 	%r<74>;
	.reg .b32 	%f<117>;
	.reg .b64 	%rd<19>;
	// demoted variable
	.shared .align 4 .b8 _ZZ14_maximum_32_21iPfiiS_E6buffer[512];
	ld.param.u32 	%r42, [_Z14_maximum_32_21iPfiiS__param_0];
	ld.param.u64 	%rd5, [_Z14_maximum_32_21iPfiiS__param_1];
	ld.param.u32 	%r43, [_Z14_maximum_32_21iPfiiS__param_2];
	ld.param.u32 	%r44, [_Z14_maximum_32_21iPfiiS__param_3];
	cvta.to.global.u64 	%rd1, %rd5;
	mov.u32 	%r1, %tid.x;
	mov.u32 	%r65, %ctaid.x;
	setp.ge.s32 	%p1, %r65, %r44;
	@%p1 bra 	$L__BB4_30;
	mul.lo.s32 	%r3, %r44, %r43;
	shl.b32 	%r4, %r44, 7;
	mul.lo.s32 	%r5, %r44, %r1;
	shl.b32 	%r46, %r1, 2;
	mov.u32 	%r47, _ZZ14_maximum_32_21iPfiiS_E6buffer;
	add.s32 	%r6, %r47, %r46;
	mov.u32 	%r7, %ntid.x;
	mul.lo.s32 	%r48, %r43, %r65;
	add.s32 	%r8, %r48, %r43;
	mul.lo.s32 	%r9, %r7, %r43;
	add.s32 	%r49, %r1, %r48;
	add.s32 	%r10, %r49, 128;
	not.b32 	%r12, %r48;
	add.s64 	%rd2, %rd1, 4096;
	mov.b32 	%r64, 0;
$L__BB4_2:
	setp.ne.s32 	%p2, %r43, 1;
	mov.f32 	%f115, 0fFF800000;
	@%p2 bra 	$L__BB4_6;
	add.s32 	%r66, %r65, %r5;
	setp.ge.s32 	%p46, %r66, %r42;
	@%p46 bra 	$L__BB4_23;
	mov.f32 	%f115, 0fFF800000;
$L__BB4_5:
	mul.wide.s32 	%rd13, %r66, 4;
	add.s64 	%rd14, %rd1, %rd13;
	ld.global.f32 	%f82, [%rd14];
	setp.gt.f32 	%p47, %f115, %f82;
	selp.f32 	%f115, %f115, %f82, %p47;
	add.s32 	%r66, %r66, %r4;
	setp.lt.s32 	%p48, %r66, %r42;
	@%p48 bra 	$L__BB4_5;
	bra.uni 	$L__BB4_23;
$L__BB4_6:
	setp.lt.s32 	%p3, %r42, 1;
	@%p3 bra 	$L__BB4_23;
	mov.f32 	%f115, 0fFF800000;
	mov.b32 	%r67, 0;
	mul.lo.s32 	%r51, %r9, %r64;
	add.s32 	%r52, %r8, %r51;
	add.s32 	%r54, %r10, %r51;
	mov.u32 	%r68, %r67;
$L__BB4_8:
	setp.ge.s32 	%p4, %r1, %r43;
	add.s32 	%r53, %r52, %r68;
	add.s32 	%r55, %r54, %r68;
	max.s32 	%r20, %r53, %r55;
	add.s32 	%r56, %r1, %r51;
	mad.lo.s32 	%r21, %r3, %r67, %r56;
	sub.s32 	%r57, %r12, %r21;
	add.s32 	%r22, %r20, %r57;
	shr.u32 	%r58, %r22, 7;
	add.s32 	%r23, %r58, 1;
	and.b32  	%r24, %r23, 15;
	add.s32 	%r71, %r55, -128;
	@%p4 bra 	$L__BB4_22;
	setp.lt.u32 	%p5, %r22, 1920;
	@%p5 bra 	$L__BB4_12;
	add.s32 	%r59, %r12, %r20;
	sub.s32 	%r60, %r59, %r21;
	shr.u32 	%r61, %r60, 7;
	add.s32 	%r62, %r61, 1;
	and.b32  	%r63, %r62, 67108848;
	neg.s32 	%r69, %r63;
$L__BB4_11:
	.pragma "nounroll";
	mul.wide.s32 	%rd6, %r71, 4;
	add.s64 	%rd7, %rd2, %rd6;
	ld.global.f32 	%f22, [%rd7+-4096];
	setp.gt.f32 	%p6, %f115, %f22;
	selp.f32 	%f23, %f115, %f22, %p6;
	ld.global.f32 	%f24, [%rd7+-3584];
	setp.gt.f32 	%p7, %f23, %f24;
	selp.f32 	%f25, %f23, %f24, %p7;
	ld.global.f32 	%f26, [%rd7+-3072];
	setp.gt.f32 	%p8, %f25, %f26;
	selp.f32 	%f27, %f25, %f26, %p8;
	ld.global.f32 	%f28, [%rd7+-2560];
	setp.gt.f32 	%p9, %f27, %f28;
	selp.f32 	%f29, %f27, %f28, %p9;
	ld.global.f32 	%f30, [%rd7+-2048];
	setp.gt.f32 	%p10, %f29, %f30;
	selp.f32 	%f31, %f29, %f30, %p10;
	ld.global.f32 	%f32, [%rd7+-1536];
	setp.gt.f32 	%p11, %f31, %f32;
	selp.f32 	%f33, %f31, %f32, %p11;
	ld.global.f32 	%f34, [%rd7+-1024];
	setp.gt.f32 	%p12, %f33, %f34;
	selp.f32 	%f35, %f33, %f34, %p12;
	ld.global.f32 	%f36, [%rd7+-512];
	setp.gt.f32 	%p13, %f35, %f36;
	selp.f32 	%f37, %f35, %f36, %p13;
	ld.global.f32 	%f38, [%rd7];
	setp.gt.f32 	%p14, %f37, %f38;
	selp.f32 	%f39, %f37, %f38, %p14;
	ld.global.f32 	%f40, [%rd7+512];
	setp.gt.f32 	%p15, %f39, %f40;
	selp.f32 	%f41, %f39, %f40, %p15;
	ld.global.f32 	%f42, [%rd7+1024];
	setp.gt.f32 	%p16, %f41, %f42;
	selp.f32 	%f43, %f41, %f42, %p16;
	ld.global.f32 	%f44, [%rd7+1536];
	setp.gt.f32 	%p17, %f43, %f44;
	selp.f32 	%f45, %f43, %f44, %p17;
	ld.global.f32 	%f46, [%rd7+2048];
	setp.gt.f32 	%p18, %f45, %f46;
	selp.f32 	%f47, %f45, %f46, %p18;
	ld.global.f32 	%f48, [%rd7+2560];
	setp.gt.f32 	%p19, %f47, %f48;
	selp.f32 	%f49, %f47, %f48, %p19;
	ld.global.f32 	%f50, [%rd7+3072];
	setp.gt.f32 	%p20, %f49, %f50;
	selp.f32 	%f51, %f49, %f50, %p20;
	ld.global.f32 	%f52, [%rd7+3584];
	setp.gt.f32 	%p21, %f51, %f52;
	selp.f32 	%f115, %f51, %f52, %p21;
	add.s32 	%r71, %r71, 2048;
	add.s32 	%r69, %r69, 16;
	setp.ne.s32 	%p22, %r69, 0;
	@%p22 bra 	$L__BB4_11;
$L__BB4_12:
	setp.eq.s32 	%p23, %r24, 0;
	@%p23 bra 	$L__BB4_22;
	setp.lt.u32 	%p24, %r24, 8;
	@%p24 bra 	$L__BB4_15;
	mul.wide.s32 	%rd8, %r71, 4;
	add.s64 	%rd9, %rd1, %rd8;
	ld.global.f32 	%f54, [%rd9];
	setp.gt.f32 	%p25, %f115, %f54;
	selp.f32 	%f55, %f115, %f54, %p25;
	ld.global.f32 	%f56, [%rd9+512];
	setp.gt.f32 	%p26, %f55, %f56;
	selp.f32 	%f57, %f55, %f56, %p26;
	ld.global.f32 	%f58, [%rd9+1024];
	setp.gt.f32 	%p27, %f57, %f58;
	selp.f32 	%f59, %f57, %f58, %p27;
	ld.global.f32 	%f60, [%rd9+1536];
	setp.gt.f32 	%p28, %f59, %f60;
	selp.f32 	%f61, %f59, %f60, %p28;
	ld.global.f32 	%f62, [%rd9+2048];
	setp.gt.f32 	%p29, %f61, %f62;
	selp.f32 	%f63, %f61, %f62, %p29;
	ld.global.f32 	%f64, [%rd9+2560];
	setp.gt.f32 	%p30, %f63, %f64;
	selp.f32 	%f65, %f63, %f64, %p30;
	ld.global.f32 	%f66, [%rd9+3072];
	setp.gt.f32 	%p31, %f65, %f66;
	selp.f32 	%f67, %f65, %f66, %p31;
	ld.global.f32 	%f68, [%rd9+3584];
	setp.gt.f32 	%p32, %f67, %f68;
	selp.f32 	%f115, %f67, %f68, %p32;
	add.s32 	%r71, %r71, 1024;
$L__BB4_15:
	and.b32  	%r34, %r23, 7;
	setp.eq.s32 	%p33, %r34, 0;
	@%p33 bra 	$L__BB4_22;
	and.b32  	%r35, %r23, 3;
	setp.lt.u32 	%p34, %r34, 4;
	@%p34 bra 	$L__BB4_18;
	mul.wide.s32 	%rd10, %r71, 4;
	add.s64 	%rd11, %rd1, %rd10;
	ld.global.f32 	%f70, [%rd11];
	setp.gt.f32 	%p35, %f115, %f70;
	selp.f32 	%f71, %f115, %f70, %p35;
	ld.global.f32 	%f72, [%rd11+512];
	setp.gt.f32 	%p36, %f71, %f72;
	selp.f32 	%f73, %f71, %f72, %p36;
	ld.global.f32 	%f74, [%rd11+1024];
	setp.gt.f32 	%p37, %f73, %f74;
	selp.f32 	%f75, %f73, %f74, %p37;
	ld.global.f32 	%f76, [%rd11+1536];
	setp.gt.f32 	%p38, %f75, %f76;
	selp.f32 	%f115, %f75, %f76, %p38;
	add.s32 	%r71, %r71, 512;
$L__BB4_18:
	setp.eq.s32 	%p39, %r35, 0;
	@%p39 bra 	$L__BB4_22;
	mul.wide.s32 	%rd12, %r71, 4;
	add.s64 	%rd3, %rd1, %rd12;
	ld.global.f32 	%f77, [%rd3];
	setp.gt.f32 	%p40, %f115, %f77;
	selp.f32 	%f115, %f115, %f77, %p40;
	setp.eq.s32 	%p41, %r35, 1;
	@%p41 bra 	$L__BB4_22;
	ld.global.f32 	%f78, [%rd3+512];
	setp.gt.f32 	%p42, %f115, %f78;
	selp.f32 	%f115, %f115, %f78, %p42;
	setp.eq.s32 	%p43, %r35, 2;
	@%p43 bra 	$L__BB4_22;
	ld.global.f32 	%f79, [%rd3+1024];
	setp.gt.f32 	%p44, %f115, %f79;
	selp.f32 	%f115, %f115, %f79, %p44;
$L__BB4_22:
	add.s32 	%r68, %r68, %r3;
	setp.lt.s32 	%p45, %r68, %r42;
	add.s32 	%r67, %r67, 1;
	@%p45 bra 	$L__BB4_8;
$L__BB4_23:
	setp.gt.u32 	%p49, %r1, 63;
	st.shared.f32 	[%r6], %f115;
	bar.sync 	0;
	@%p49 bra 	$L__BB4_25;
	ld.shared.f32 	%f83, [%r6];
	ld.shared.f32 	%f84, [%r6+256];
	setp.gt.f32 	%p50, %f83, %f84;
	selp.f32 	%f85, %f83, %f84, %p50;
	st.shared.f32 	[%r6], %f85;
$L__BB4_25:
	setp.gt.u32 	%p51, %r1, 31;
	bar.sync 	0;
	@%p51 bra 	$L__BB4_27;
	ld.volatile.shared.f32 	%f86, [%r6];
	ld.volatile.shared.f32 	%f87, [%r6+128];
	setp.gt.f32 	%p52, %f86, %f87;
	selp.f32 	%f88, %f86, %f87, %p52;
	st.volatile.shared.f32 	[%r6], %f88;
	ld.volatile.shared.f32 	%f89, [%r6];
	ld.volatile.shared.f32 	%f90, [%r6+64];
	setp.gt.f32 	%p53, %f89, %f90;
	selp.f32 	%f91, %f89, %f90, %p53;
	st.volatile.shared.f32 	[%r6], %f91;
	ld.volatile.shared.f32 	%f92, [%r6];
	ld.volatile.shared.f32 	%f93, [%r6+32];
	setp.gt.f32 	%p54, %f92, %f93;
	selp.f32 	%f94, %f92, %f93, %p54;
	st.volatile.shared.f32 	[%r6], %f94;
	ld.volatile.shared.f32 	%f95, [%r6];
	ld.volatile.shared.f32 	%f96, [%r6+16];
	setp.gt.f32 	%p55, %f95, %f96;
	selp.f32 	%f97, %f95, %f96, %p55;
	st.volatile.shared.f32 	[%r6], %f97;
	ld.volatile.shared.f32 	%f98, [%r6];
	ld.volatile.shared.f32 	%f99, [%r6+8];
	setp.gt.f32 	%p56, %f98, %f99;
	selp.f32 	%f100, %f98, %f99, %p56;
	st.volatile.shared.f32 	[%r6], %f100;
	ld.volatile.shared.f32 	%f101, [%r6];
	ld.volatile.shared.f32 	%f102, [%r6+4];
	setp.gt.f32 	%p57, %f101, %f102;
	selp.f32 	%f103, %f101, %f102, %p57;
	st.volatile.shared.f32 	[%r6], %f103;
$L__BB4_27:
	setp.ne.s32 	%p58, %r1, 0;
	bar.sync 	0;
	@%p58 bra 	$L__BB4_29;
	ld.param.u64 	%rd18, [_Z14_maximum_32_21iPfiiS__param_4];
	ld.shared.f32 	%f104, [_ZZ14_maximum_32_21iPfiiS_E6buffer];
	cvta.to.global.u64 	%rd15, %rd18;
	mul.wide.s32 	%rd16, %r65, 4;
	add.s64 	%rd17, %rd15, %rd16;
	st.global.f32 	[%rd17], %f104;
$L__BB4_29:
	add.s32 	%r65, %r65, %r7;
	setp.lt.s32 	%p59, %r65, %r44;
	add.s32 	%r64, %r64, 1;
	@%p59 bra 	$L__BB4_2;
$L__BB4_30:
	ret;

}
	// .globl	_Z14_maximum_64_21iPdiiS_
.visible .entry _Z14_maximum_64_21iPdiiS_(
	.param .u32 _Z14_maximum_64_21iPdiiS__param_0,
	.param .u64 .ptr .align 1 _Z14_maximum_64_21iPdiiS__param_1,
	.param .u32 _Z14_maximum_64_21iPdiiS__param_2,
	.param .u32 _Z14_maximum_64_21iPdiiS__param_3,
	.param .u64 .ptr .align 1 _Z14_maximum_64_21iPdiiS__param_4
)
{
	.reg .pred 	%p<60>;
	.reg .b32 	%r<74>;
	.reg .b64 	%rd<19>;
	.reg .b64 	%fd<117>;
	// demoted variable
	.shared .align 8 .b8 _ZZ14_maximum_64_21iPdiiS_E6buffer[1024];
	ld.param.u32 	%r41, [_Z14_maximum_64_21iPdiiS__param_0];
	ld.param.u64 	%rd5, [_Z14_maximum_64_21iPdiiS__param_1];
	ld.param.u32 	%r42, [_Z14_maximum_64_21iPdiiS__param_2];
	ld.param.u32 	%r43, [_Z14_maximum_64_21iPdiiS__param_3];
	cvta.to.global.u64 	%rd1, %rd5;
	mov.u32 	%r1, %tid.x;
	mov.u32 	%r65, %ctaid.x;
	setp.ge.s32 	%p1, %r65, %r43;
	@%p1 bra 	$L__BB5_30;
	mul.lo.s32 	%r3, %r43, %r42;
	shl.b32 	%r4, %r43, 7;
	mul.lo.s32 	%r5, %r43, %r1;
	shl.b32 	%r45, %r1, 3;
	mov.u32 	%r46, _ZZ14_maximum_64_21iPdiiS_E6buffer;
	add.s32 	%r6, %r46, %r45;
	mov.u32 	%r7, %ntid.x;
	mul.lo.s32 	%r47, %r42, %r65;
	add.s32 	%r8, %r47, %r42;
	add.s32 	%r48, %r1, %r47;
	add.s32 	%r9, %r48, 128;
	not.b32 	%r11, %r47;
	add.s64 	%rd2, %rd1, 8192;
	mov.b32 	%r64, 0;
$L__BB5_2:
	setp.ne.s32 	%p2, %r42, 1;
	mov.f64 	%fd115, 0dFFF0000000000000;
	@%p2 bra 	$L__BB5_6;
	add.s32 	%r66, %r65, %r5;
	setp.ge.s32 	%p46, %r66, %r41;
	@%p46 bra 	$L__BB5_23;
	mov.f64 	%fd115, 0dFFF0000000000000;
$L__BB5_5:
	mul.wide.s32 	%rd13, %r66, 8;
	add.s64 	%rd14, %rd1, %rd13;
	ld.global.f64 	%fd82, [%rd14];
	setp.gt.f64 	%p47, %fd115, %fd82;
	selp.f64 	%fd115, %fd115, %fd82, %p47;
	add.s32 	%r66, %r66, %r4;
	setp.lt.s32 	%p48, %r66, %r41;
	@%p48 bra 	$L__BB5_5;
	bra.uni 	$L__BB5_23;
$L__BB5_6:
	setp.lt.s32 	%p3, %r41, 1;
	@%p3 bra 	$L__BB5_23;
	mov.f64 	%fd115, 0dFFF0000000000000;
	mov.b32 	%r67, 0;
	mov.u32 	%r68, %r67;
$L__BB5_8:
	setp.ge.s32 	%p4, %r1, %r42;
	mul.lo.s32 	%r50, %r7, %r42;
	mul.lo.s32 	%r51, %r50, %r64;
	add.s32 	%r52, %r8, %r51;
	add.s32 	%r53, %r52, %r68;
	add.s32 	%r54, %r9, %r51;
	add.s32 	%r55, %r54, %r68;
	max.s32 	%r19, %r53, %r55;
	add.s32 	%r56, %r1, %r51;
	mad.lo.s32 	%r20, %r3, %r67, %r56;
	sub.s32 	%r57, %r11, %r20;
	add.s32 	%r21, %r19, %r57;
	shr.u32 	%r58, %r21, 7;
	add.s32 	%r22, %r58, 1;
	add.s32 	%r71, %r55, -128;
	@%p4 bra 	$L__BB5_22;
	setp.lt.u32 	%p5, %r21, 1920;
	@%p5 bra 	$L__BB5_12;
	add.s32 	%r59, %r11, %r19;
	sub.s32 	%r60, %r59, %r20;
	shr.u32 	%r61, %r60, 7;
	add.s32 	%r62, %r61, 1;
	and.b32  	%r63, %r62, 67108848;
	neg.s32 	%r69, %r63;
$L__BB5_11:
	.pragma "nounroll";
	mul.wide.s32 	%rd6, %r71, 8;
	add.s64 	%rd7, %rd2, %rd6;
	ld.global.f64 	%fd22, [%rd7+-8192];
	setp.gt.f64 	%p6, %fd115, %fd22;
	selp.f64 	%fd23, %fd115, %fd22, %p6;
	ld.global.f64 	%fd24, [%rd7+-7168];
	setp.gt.f64 	%p7, %fd23, %fd24;
	selp.f64 	%fd25, %fd23, %fd24, %p7;
	ld.global.f64 	%fd26, [%rd7+-6144];
	setp.gt.f64 	%p8, %fd25, %fd26;
	selp.f64 	%fd27, %fd25, %fd26, %p8;
	ld.global.f64 	%fd28, [%rd7+-5120];
	setp.gt.f64 	%p9, %fd27, %fd28;
	selp.f64 	%fd29, %fd27, %fd28, %p9;
	ld.global.f64 	%fd30, [%rd7+-4096];
	setp.gt.f64 	%p10, %fd29, %fd30;
	selp.f64 	%fd31, %fd29, %fd30, %p10;
	ld.global.f64 	%fd32, [%rd7+-3072];
	setp.gt.f64 	%p11, %fd31, %fd32;
	selp.f64 	%fd33, %fd31, %fd32, %p11;
	ld.global.f64 	%fd34, [%rd7+-2048];
	setp.gt.f64 	%p12, %fd33, %fd34;
	selp.f64 	%fd35, %fd33, %fd34, %p12;
	ld.global.f64 	%fd36, [%rd7+-1024];
	setp.gt.f64 	%p13, %fd35, %fd36;
	selp.f64 	%fd37, %fd35, %fd36, %p13;
	ld.global.f64 	%fd38, [%rd7];
	setp.gt.f64 	%p14, %fd37, %fd38;
	selp.f64 	%fd39, %fd37, %fd38, %p14;
	ld.global.f64 	%fd40, [%rd7+1024];
	setp.gt.f64 	%p15, %fd39, %fd40;
	selp.f64 	%fd41, %fd39, %fd40, %p15;
	ld.global.f64 	%fd42, [%rd7+2048];
	setp.gt.f64 	%p16, %fd41, %fd42;
	selp.f64 	%fd43, %fd41, %fd42, %p16;
	ld.global.f64 	%fd44, [%rd7+3072];
	setp.gt.f64 	%p17, %fd43, %fd44;
	selp.f64 	%fd45, %fd43, %fd44, %p17;
	ld.global.f64 	%fd46, [%rd7+4096];
	setp.gt.f64 	%p18, %fd45, %fd46;
	selp.f64 	%fd47, %fd45, %fd46, %p18;
	ld.global.f64 	%fd48, [%rd7+5120];
	setp.gt.f64 	%p19, %fd47, %fd48;
	selp.f64 	%fd49, %fd47, %fd48, %p19;
	ld.global.f64 	%fd50, [%rd7+6144];
	setp.gt.f64 	%p20, %fd49, %fd50;
	selp.f64 	%fd51, %fd49, %fd50, %p20;
	ld.global.f64 	%fd52, [%rd7+7168];
	setp.gt.f64 	%p21, %fd51, %fd52;
	selp.f64 	%fd115, %fd51, %fd52, %p21;
	add.s32 	%r71, %r71, 2048;
	add.s32 	%r69, %r69, 16;
	setp.ne.s32 	%p22, %r69, 0;
	@%p22 bra 	$L__BB5_11;
$L__BB5_12:
	and.b32  	%r30, %r22, 15;
	setp.eq.s32 	%p23, %r30, 0;
	@%p23 bra 	$L__BB5_22;
	setp.lt.u32 	%p24, %r30, 8;
	@%p24 bra 	$L__BB5_15;
	mul.wide.s32 	%rd8, %r71, 8;
	add.s64 	%rd9, %rd1, %rd8;
	ld.global.f64 	%fd54, [%rd9];
	setp.gt.f64 	%p25, %fd115, %fd54;
	selp.f64 	%fd55, %fd115, %fd54, %p25;
	ld.global.f64 	%fd56, [%rd9+1024];
	setp.gt.f64 	%p26, %fd55, %fd56;
	selp.f64 	%fd57, %fd55, %fd56, %p26;
	ld.global.f64 	%fd58, [%rd9+2048];
	setp.gt.f64 	%p27, %fd57, %fd58;
	selp.f64 	%fd59, %fd57, %fd58, %p27;
	ld.global.f64 	%fd60, [%rd9+3072];
	setp.gt.f64 	%p28, %fd59, %fd60;
	selp.f64 	%fd61, %fd59, %fd60, %p28;
	ld.global.f64 	%fd62, [%rd9+4096];
	setp.gt.f64 	%p29, %fd61, %fd62;
	selp.f64 	%fd63, %fd61, %fd62, %p29;
	ld.global.f64 	%fd64, [%rd9+5120];
	setp.gt.f64 	%p30, %fd63, %fd64;
	selp.f64 	%fd65, %fd63, %fd64, %p30;
	ld.global.f64 	%fd66, [%rd9+6144];
	setp.gt.f64 	%p31, %fd65, %fd66;
	selp.f64 	%fd67, %fd65, %fd66, %p31;
	ld.global.f64 	%fd68, [%rd9+7168];
	setp.gt.f64 	%p32, %fd67, %fd68;
	selp.f64 	%fd115, %fd67, %fd68, %p32;
	add.s32 	%r71, %r71, 1024;
$L__BB5_15:
	and.b32  	%r33, %r22, 7;
	setp.eq.s32 	%p33, %r33, 0;
	@%p33 bra 	$L__BB5_22;
	and.b32  	%r34, %r22, 3;
	setp.lt.u32 	%p34, %r33, 4;
	@%p34 bra 	$L__BB5_18;
	mul.wide.s32 	%rd10, %r71, 8;
	add.s64 	%rd11, %rd1, %rd10;
	ld.global.f64 	%fd70, [%rd11];
	setp.gt.f64 	%p35, %fd115, %fd70;
	selp.f64 	%fd71, %fd115, %fd70, %p35;
	ld.global.f64 	%fd72, [%rd11+1024];
	setp.gt.f64 	%p36, %fd71, %fd72;
	selp.f64 	%fd73, %fd71, %fd72, %p36;
	ld.global.f64 	%fd74, [%rd11+2048];
	setp.gt.f64 	%p37, %fd73, %fd74;
	selp.f64 	%fd75, %fd73, %fd74, %p37;
	ld.global.f64 	%fd76, [%rd11+3072];
	setp.gt.f64 	%p38, %fd75, %fd76;
	selp.f64 	%fd115, %fd75, %fd76, %p38;
	add.s32 	%r71, %r71, 512;
$L__BB5_18:
	setp.eq.s32 	%p39, %r34, 0;
	@%p39 bra 	$L__BB5_22;
	mul.wide.s32 	%rd12, %r71, 8;
	add.s64 	%rd3, %rd1, %rd12;
	ld.global.f64 	%fd77, [%rd3];
	setp.gt.f64 	%p40, %fd115, %fd77;
	selp.f64 	%fd115, %fd115, %fd77, %p40;
	setp.eq.s32 	%p41, %r34, 1;
	@%p41 bra 	$L__BB5_22;
	ld.global.f64 	%fd78, [%rd3+1024];
	setp.gt.f64 	%p42, %fd115, %fd78;
	selp.f64 	%fd115, %fd115, %fd78, %p42;
	setp.eq.s32 	%p43, %r34, 2;
	@%p43 bra 	$L__BB5_22;
	ld.global.f64 	%fd79, [%rd3+2048];
	setp.gt.f64 	%p44, %fd115, %fd79;
	selp.f64 	%fd115, %fd115, %fd79, %p44;
$L__BB5_22:
	add.s32 	%r68, %r68, %r3;
	setp.lt.s32 	%p45, %r68, %r41;
	add.s32 	%r67, %r67, 1;
	@%p45 bra 	$L__BB5_8;
$L__BB5_23:
	setp.gt.u32 	%p49, %r1, 63;
	st.shared.f64 	[%r6], %fd115;
	bar.sync 	0;
	@%p49 bra 	$L__BB5_25;
	ld.shared.f64 	%fd83, [%r6];
	ld.shared.f64 	%fd84, [%r6+512];
	setp.gt.f64 	%p50, %fd83, %fd84;
	selp.f64 	%fd85, %fd83, %fd84, %p50;
	st.shared.f64 	[%r6], %fd85;
$L__BB5_25:
	setp.gt.u32 	%p51, %r1, 31;
	bar.sync 	0;
	@%p51 bra 	$L__BB5_27;
	ld.volatile.shared.f64 	%fd86, [%r6];
	ld.volatile.shared.f64 	%fd87, [%r6+256];
	setp.gt.f64 	%p52, %fd86, %fd87;
	selp.f64 	%fd88, %fd86, %fd87, %p52;
	st.volatile.shared.f64 	[%r6], %fd88;
	ld.volatile.shared.f64 	%fd89, [%r6];
	ld.volatile.shared.f64 	%fd90, [%r6+128];
	setp.gt.f64 	%p53, %fd89, %fd90;
	selp.f64 	%fd91, %fd89, %fd90, %p53;
	st.volatile.shared.f64 	[%r6], %fd91;
	ld.volatile.shared.f64 	%fd92, [%r6];
	ld.volatile.shared.f64 	%fd93, [%r6+64];
	setp.gt.f64 	%p54, %fd92, %fd93;
	selp.f64 	%fd94, %fd92, %fd93, %p54;
	st.volatile.shared.f64 	[%r6], %fd94;
	ld.volatile.shared.f64 	%fd95, [%r6];
	ld.volatile.shared.f64 	%fd96, [%r6+32];
	setp.gt.f64 	%p55, %fd95, %fd96;
	selp.f64 	%fd97, %fd95, %fd96, %p55;
	st.volatile.shared.f64 	[%r6], %fd97;
	ld.volatile.shared.f64 	%fd98, [%r6];
	ld.volatile.shared.f64 	%fd99, [%r6+16];
	setp.gt.f64 	%p56, %fd98, %fd99;
	selp.f64 	%fd100, %fd98, %fd99, %p56;
	st.volatile.shared.f64 	[%r6], %fd100;
	ld.volatile.shared.f64 	%fd101, [%r6];
	ld.volatile.shared.f64 	%fd102, [%r6+8];
	setp.gt.f64 	%p57, %fd101, %fd102;
	selp.f64 	%fd103, %fd101, %fd102, %p57;
	st.volatile.shared.f64 	[%r6], %fd103;
$L__BB5_27:
	setp.ne.s32 	%p58, %r1, 0;
	bar.sync 	0;
	@%p58 bra 	$L__BB5_29;
	ld.param.u64 	%rd18, [_Z14_maximum_64_21iPdiiS__param_4];
	ld.shared.f64 	%fd104, [_ZZ14_maximum_64_21iPdiiS_E6buffer];
	cvta.to.global.u64 	%rd15, %rd18;
	mul.wide.s32 	%rd16, %r65, 8;
	add.s64 	%rd17, %rd15, %rd16;
	st.global.f64 	[%rd17], %fd104;
$L__BB5_29:
	add.s32 	%r65, %r65, %r7;
	setp.lt.s32 	%p59, %r65, %r43;
	add.s32 	%r64, %r64, 1;
	@%p59 bra 	$L__BB5_2;
$L__BB5_30:
	ret;

}
	// .globl	_Z14_minimum_32_21iPfiiS_
.visible .entry _Z14_minimum_32_21iPfiiS_(
	.param .u32 _Z14_minimum_32_21iPfiiS__param_0,
	.param .u64 .ptr .align 1 _Z14_minimum_32_21iPfiiS__param_1,
	.param .u32 _Z14_minimum_32_21iPfiiS__param_2,
	.param .u32 _Z14_minimum_32_21iPfiiS__param_3,
	.param .u64 .ptr .align 1 _Z14_minimum_32_21iPfiiS__param_4
)
{
	.reg .pred 	%p<60>;
	.reg .b32 	%r<74>;
	.reg .b32 	%f<117>;
	.reg .b64 	%rd<19>;
	// demoted variable
	.shared .align 4 .b8 _ZZ14_minimum_32_21iPfiiS_E6buffer[512];
	ld.param.u32 	%r42, [_Z14_minimum_32_21iPfiiS__param_0];
	ld.param.u64 	%rd5, [_Z14_minimum_32_21iPfiiS__param_1];
	ld.param.u32 	%r43, [_Z14_minimum_32_21iPfiiS__param_2];
	ld.param.u32 	%r44, [_Z14_minimum_32_21iPfiiS__param_3];
	cvta.to.global.u64 	%rd1, %rd5;
	mov.u32 	%r1, %tid.x;
	mov.u32 	%r65, %ctaid.x;
	setp.ge.s32 	%p1, %r65, %r44;
	@%p1 bra 	$L__BB6_30;
	mul.lo.s32 	%r3, %r44, %r43;
	shl.b32 	%r4, %r44, 7;
	mul.lo.s32 	%r5, %r44, %r1;
	shl.b32 	%r46, %r1, 2;
	mov.u32 	%r47, _ZZ14_minimum_32_21iPfiiS_E6buffer;
	add.s32 	%r6, %r47, %r46;
	mov.u32 	%r7, %ntid.x;
	mul.lo.s32 	%r48, %r43, %r65;
	add.s32 	%r8, %r48, %r43;
	mul.lo.s32 	%r9, %r7, %r43;
	add.s32 	%r49, %r1, %r48;
	add.s32 	%r10, %r49, 128;
	not.b32 	%r12, %r48;
	add.s64 	%rd2, %rd1, 4096;
	mov.b32 	%r64, 0;
$L__BB6_2:
	setp.ne.s32 	%p2, %r43, 1;
	mov.f32 	%f115, 0f7F800000;
	@%p2 bra 	$L__BB6_6;
	add.s32 	%r66, %r65, %r5;
	setp.ge.s32 	%p46, %r66, %r42;
	@%p46 bra 	$L__BB6_23;
	mov.f32 	%f115, 0f7F800000;
$L__BB6_5:
	mul.wide.s32 	%rd13, %r66, 4;
	add.s64 	%rd14, %rd1, %rd13;
	ld.global.f32 	%f82, [%rd14];
	setp.lt.f32 	%p47, %f115, %f82;
	selp.f32 	%f115, %f115, %f82, %p47;
	add.s32 	%r66, %r66, %r4;
	setp.lt.s32 	%p48, %r66, %r42;
	@%p48 bra 	$L__BB6_5;
	bra.uni 	$L__BB6_23;
$L__BB6_6:
	setp.lt.s32 	%p3, %r42, 1;
	@%p3 bra 	$L__BB6_23;
	mov.f32 	%f115, 0f7F800000;
	mov.b32 	%r67, 0;
	mul.lo.s32 	%r51, %r9, %r64;
	add.s32 	%r52, %r8, %r51;
	add.s32 	%r54, %r10, %r51;
	mov.u32 	%r68, %r67;
$L__BB6_8:
	setp.ge.s32 	%p4, %r1, %r43;
	add.s32 	%r53, %r52, %r68;
	add.s32 	%r55, %r54, %r68;
	max.s32 	%r20, %r53, %r55;
	add.s32 	%r56, %r1, %r51;
	mad.lo.s32 	%r21, %r3, %r67, %r56;
	sub.s32 	%r57, %r12, %r21;
	add.s32 	%r22, %r20, %r57;
	shr.u32 	%r58, %r22, 7;
	add.s32 	%r23, %r58, 1;
	and.b32  	%r24, %r23, 15;
	add.s32 	%r71, %r55, -128;
	@%p4 bra 	$L__BB6_22;
	setp.lt.u32 	%p5, %r22, 1920;
	@%p5 bra 	$L__BB6_12;
	add.s32 	%r59, %r12, %r20;
	sub.s32 	%r60, %r59, %r21;
	shr.u32 	%r61, %r60, 7;
	add.s32 	%r62, %r61, 1;
	and.b32  	%r63, %r62, 67108848;
	neg.s32 	%r69, %r63;
$L__BB6_11:
	.pragma "nounroll";
	mul.wide.s32 	%rd6, %r71, 4;
	add.s64 	%rd7, %rd2, %rd6;
	ld.global.f32 	%f22, [%rd7+-4096];
	setp.lt.f32 	%p6, %f115, %f22;
	selp.f32 	%f23, %f115, %f22, %p6;
	ld.global.f32 	%f24, [%rd7+-3584];
	setp.lt.f32 	%p7, %f23, %f24;
	selp.f32 	%f25, %f23, %f24, %p7;
	ld.global.f32 	%f26, [%rd7+-3072];
	setp.lt.f32 	%p8, %f25, %f26;
	selp.f32 	%f27, %f25, %f26, %p8;
	ld.global.f32 	%f28, [%rd7+-2560];
	setp.lt.f32 	%p9, %f27, %f28;
	selp.f32 	%f29, %f27, %f28, %p9;
	ld.global.f32 	%f30, [%rd7+-2048];
	setp.lt.f32 	%p10, %f29, %f30;
	selp.f32 	%f31, %f29, %f30, %p10;
	ld.global.f32 	%f32, [%rd7+-1536];
	setp.lt.f32 	%p11, %f31, %f32;
	selp.f32 	%f33, %f31, %f32, %p11;
	ld.global.f32 	%f34, [%rd7+-1024];
	setp.lt.f32 	%p12, %f33, %f34;
	selp.f32 	%f35, %f33, %f34, %p12;
	ld.global.f32 	%f36, [%rd7+-512];
	setp.lt.f32 	%p13, %f35, %f36;
	selp.f32 	%f37, %f35, %f36, %p13;
	ld.global.f32 	%f38, [%rd7];
	setp.lt.f32 	%p14, %f37, %f38;
	selp.f32 	%f39, %f37, %f38, %p14;
	ld.global.f32 	%f40, [%rd7+512];
	setp.lt.f32 	%p15, %f39, %f40;
	selp.f32 	%f41, %f39, %f40, %p15;
	ld.global.f32 	%f42, [%rd7+1024];
	setp.lt.f32 	%p16, %f41, %f42;
	selp.f32 	%f43, %f41, %f42, %p16;
	ld.global.f32 	%f44, [%rd7+1536];
	setp.lt.f32 	%p17, %f43, %f44;
	selp.f32 	%f45, %f43, %f44, %p17;
	ld.global.f32 	%f46, [%rd7+2048];
	setp.lt.f32 	%p18, %f45, %f46;
	selp.f32 	%f47, %f45, %f46, %p18;
	ld.global.f32 	%f48, [%rd7+2560];
	setp.lt.f32 	%p19, %f47, %f48;
	selp.f32 	%f49, %f47, %f48, %p19;
	ld.global.f32 	%f50, [%rd7+3072];
	setp.lt.f32 	%p20, %f49, %f50;
	selp.f32 	%f51, %f49, %f50, %p20;
	ld.global.f32 	%f52, [%rd7+3584];
	setp.lt.f32 	%p21, %f51, %f52;
	selp.f32 	%f115, %f51, %f52, %p21;
	add.s32 	%r71, %r71, 2048;
	add.s32 	%r69, %r69, 16;
	setp.ne.s32 	%p22, %r69, 0;
	@%p22 bra 	$L__BB6_11;
$L__BB6_12:
	setp.eq.s32 	%p23, %r24, 0;
	@%p23 bra 	$L__BB6_22;
	setp.lt.u32 	%p24, %r24, 8;
	@%p24 bra 	$L__BB6_15;
	mul.wide.s32 	%rd8, %r71, 4;
	add.s64 	%rd9, %rd1, %rd8;
	ld.global.f32 	%f54, [%rd9];
	setp.lt.f32 	%p25, %f115, %f54;
	selp.f32 	%f55, %f115, %f54, %p25;
	ld.global.f32 	%f56, [%rd9+512];
	setp.lt.f32 	%p26, %f55, %f56;
	selp.f32 	%f57, %f55, %f56, %p26;
	ld.global.f32 	%f58, [%rd9+1024];
	setp.lt.f32 	%p27, %f57, %f58;
	selp.f32 	%f59, %f57, %f58, %p27;
	ld.global.f32 	%f60, [%rd9+1536];
	setp.lt.f32 	%p28, %f59, %f60;
	selp.f32 	%f61, %f59, %f60, %p28;
	ld.global.f32 	%f62, [%rd9+2048];
	setp.lt.f32 	%p29, %f61, %f62;
	selp.f32 	%f63, %f61, %f62, %p29;
	ld.global.f32 	%f64, [%rd9+2560];
	setp.lt.f32 	%p30, %f63, %f64;
	selp.f32 	%f65, %f63, %f64, %p30;
	ld.global.f32 	%f66, [%rd9+3072];
	setp.lt.f32 	%p31, %f65, %f66;
	selp.f32 	%f67, %f65, %f66, %p31;
	ld.global.f32 	%f68, [%rd9+3584];
	setp.lt.f32 	%p32, %f67, %f68;
	selp.f32 	%f115, %f67, %f68, %p32;
	add.s32 	%r71, %r71, 1024;
$L__BB6_15:
	and.b32  	%r34, %r23, 7;
	setp.eq.s32 	%p33, %r34, 0;
	@%p33 bra 	$L__BB6_22;
	and.b32  	%r35, %r23, 3;
	setp.lt.u32 	%p34, %r34, 4;
	@%p34 bra 	$L__BB6_18;
	mul.wide.s32 	%rd10, %r71, 4;
	add.s64 	%rd11, %rd1, %rd10;
	ld.global.f32 	%f70, [%rd11];
	setp.lt.f32 	%p35, %f115, %f70;
	selp.f32 	%f71, %f115, %f70, %p35;
	ld.global.f32 	%f72, [%rd11+512];
	setp.lt.f32 	%p36, %f71, %f72;
	selp.f32 	%f73, %f71, %f72, %p36;
	ld.global.f32 	%f74, [%rd11+1024];
	setp.lt.f32 	%p37, %f73, %f74;
	selp.f32 	%f75, %f73, %f74, %p37;
	ld.global.f32 	%f76, [%rd11+1536];
	setp.lt.f32 	%p38, %f75, %f76;
	selp.f32 	%f115, %f75, %f76, %p38;
	add.s32 	%r71, %r71, 512;
$L__BB6_18:
	setp.eq.s32 	%p39, %r35, 0;
	@%p39 bra 	$L__BB6_22;
	mul.wide.s32 	%rd12, %r71, 4;
	add.s64 	%rd3, %rd1, %rd12;
	ld.global.f32 	%f77, [%rd3];
	setp.lt.f32 	%p40, %f115, %f77;
	selp.f32 	%f115, %f115, %f77, %p40;
	setp.eq.s32 	%p41, %r35, 1;
	@%p41 bra 	$L__BB6_22;
	ld.global.f32 	%f78, [%rd3+512];
	setp.lt.f32 	%p42, %f115, %f78;
	selp.f32 	%f115, %f115, %f78, %p42;
	setp.eq.s32 	%p43, %r35, 2;
	@%p43 bra 	$L__BB6_22;
	ld.global.f32 	%f79, [%rd3+1024];
	setp.lt.f32 	%p44, %f115, %f79;
	selp.f32 	%f115, %f115, %f79, %p44;
$L__BB6_22:
	add.s32 	%r68, %r68, %r3;
	setp.lt.s32 	%p45, %r68, %r42;
	add.s32 	%r67, %r67, 1;
	@%p45 bra 	$L__BB6_8;
$L__BB6_23:
	setp.gt.u32 	%p49, %r1, 63;
	st.shared.f32 	[%r6], %f115;
	bar.sync 	0;
	@%p49 bra 	$L__BB6_25;
	ld.shared.f32 	%f83, [%r6];
	ld.shared.f32 	%f84, [%r6+256];
	setp.lt.f32 	%p50, %f83, %f84;
	selp.f32 	%f85, %f83, %f84, %p50;
	st.shared.f32 	[%r6], %f85;
$L__BB6_25:
	setp.gt.u32 	%p51, %r1, 31;
	bar.sync 	0;
	@%p51 bra 	$L__BB6_27;
	ld.volatile.shared.f32 	%f86, [%r6];
	ld.volatile.shared.f32 	%f87, [%r6+128];
	setp.lt.f32 	%p52, %f86, %f87;
	selp.f32 	%f88, %f86, %f87, %p52;
	st.volatile.shared.f32 	[%r6], %f88;
	ld.volatile.shared.f32 	%f89, [%r6];
	ld.volatile.shared.f32 	%f90, [%r6+64];
	setp.lt.f32 	%p53, %f89, %f90;
	selp.f32 	%f91, %f89, %f90, %p53;
	st.volatile.shared.f32 	[%r6], %f91;
	ld.volatile.shared.f32 	%f92, [%r6];
	ld.volatile.shared.f32 	%f93, [%r6+32];
	setp.lt.f32 	%p54, %f92, %f93;
	selp.f32 	%f94, %f92, %f93, %p54;
	st.volatile.shared.f32 	[%r6], %f94;
	ld.volatile.shared.f32 	%f95, [%r6];
	ld.volatile.shared.f32 	%f96, [%r6+16];
	setp.lt.f32 	%p55, %f95, %f96;
	selp.f32 	%f97, %f95, %f96, %p55;
	st.volatile.shared.f32 	[%r6], %f97;
	ld.volatile.shared.f32 	%f98, [%r6];
	ld.volatile.shared.f32 	%f99, [%r6+8];
	setp.lt.f32 	%p56, %f98, %f99;
	selp.f32 	%f100, %f98, %f99, %p56;
	st.volatile.shared.f32 	[%r6], %f100;
	ld.volatile.shared.f32 	%f101, [%r6];
	ld.volatile.shared.f32 	%f102, [%r6+4];
	setp.lt.f32 	%p57, %f101, %f102;
	selp.f32 	%f103, %f101, %f102, %p57;
	st.volatile.shared.f32 	[%r6], %f103;
$L__BB6_27:
	setp.ne.s32 	%p58, %r1, 0;
	bar.sync 	0;
	@%p58 bra 	$L__BB6_29;
	ld.param.u64 	%rd18, [_Z14_minimum_32_21iPfiiS__param_4];
	ld.shared.f32 	%f104, [_ZZ14_minimum_32_21iPfiiS_E6buffer];
	cvta.to.global.u64 	%rd15, %rd18;
	mul.wide.s32 	%rd16, %r65, 4;
	add.s64 	%rd17, %rd15, %rd16;
	st.global.f32 	[%rd17], %f104;
$L__BB6_29:
	add.s32 	%r65, %r65, %r7;
	setp.lt.s32 	%p59, %r65, %r44;
	add.s32 	%r64, %r64, 1;
	@%p59 bra 	$L__BB6_2;
$L__BB6_30:
	ret;

}
	// .globl	_Z14_minimum_64_21iPdiiS_
.visible .entry _Z14_minimum_64_21iPdiiS_(
	.param .u32 _Z14_minimum_64_21iPdiiS__param_0,
	.param .u64 .ptr .align 1 _Z14_minimum_64_21iPdiiS__param_1,
	.param .u32 _Z14_minimum_64_21iPdiiS__param_2,
	.param .u32 _Z14_minimum_64_21iPdiiS__param_3,
	.param .u64 .ptr .align 1 _Z14_minimum_64_21iPdiiS__param_4
)
{
	.reg .pred 	%p<60>;
	.reg .b32 	%r<74>;
	.reg .b64 	%rd<19>;
	.reg .b64 	%fd<117>;
	// demoted variable
	.shared .align 8 .b8 _ZZ14_minimum_64_21iPdiiS_E6buffer[1024];
	ld.param.u32 	%r41, [_Z14_minimum_64_21iPdiiS__param_0];
	ld.param.u64 	%rd5, [_Z14_minimum_64_21iPdiiS__param_1];
	ld.param.u32 	%r42, [_Z14_minimum_64_21iPdiiS__param_2];
	ld.param.u32 	%r43, [_Z14_minimum_64_21iPdiiS__param_3];
	cvta.to.global.u64 	%rd1, %rd5;
	mov.u32 	%r1, %tid.x;
	mov.u32 	%r65, %ctaid.x;
	setp.ge.s32 	%p1, %r65, %r43;
	@%p1 bra 	$L__BB7_30;
	mul.lo.s32 	%r3, %r43, %r42;
	shl.b32 	%r4, %r43, 7;
	mul.lo.s32 	%r5, %r43, %r1;
	shl.b32 	%r45, %r1, 3;
	mov.u32 	%r46, _ZZ14_minimum_64_21iPdiiS_E6buffer;
	add.s32 	%r6, %r46, %r45;
	mov.u32 	%r7, %ntid.x;
	mul.lo.s32 	%r47, %r42, %r65;
	add.s32 	%r8, %r47, %r42;
	add.s32 	%r48, %r1, %r47;
	add.s32 	%r9, %r48, 128;
	not.b32 	%r11, %r47;
	add.s64 	%rd2, %rd1, 8192;
	mov.b32 	%r64, 0;
$L__BB7_2:
	setp.ne.s32 	%p2, %r42, 1;
	mov.f64 	%fd115, 0d7FF0000000000000;
	@%p2 bra 	$L__BB7_6;
	add.s32 	%r66, %r65, %r5;
	setp.ge.s32 	%p46, %r66, %r41;
	@%p46 bra 	$L__BB7_23;
	mov.f64 	%fd115, 0d7FF0000000000000;
$L__BB7_5:
	mul.wide.s32 	%rd13, %r66, 8;
	add.s64 	%rd14, %rd1, %rd13;
	ld.global.f64 	%fd82, [%rd14];
	setp.lt.f64 	%p47, %fd115, %fd82;
	selp.f64 	%fd115, %fd115, %fd82, %p47;
	add.s32 	%r66, %r66, %r4;
	setp.lt.s32 	%p48, %r66, %r41;
	@%p48 bra 	$L__BB7_5;
	bra.uni 	$L__BB7_23;
$L__BB7_6:
	setp.lt.s32 	%p3, %r41, 1;
	@%p3 bra 	$L__BB7_23;
	mov.f64 	%fd115, 0d7FF0000000000000;
	mov.b32 	%r67, 0;
	mov.u32 	%r68, %r67;
$L__BB7_8:
	setp.ge.s32 	%p4, %r1, %r42;
	mul.lo.s32 	%r50, %r7, %r42;
	mul.lo.s32 	%r51, %r50, %r64;
	add.s32 	%r52, %r8, %r51;
	add.s32 	%r53, %r52, %r68;
	add.s32 	%r54, %r9, %r51;
	add.s32 	%r55, %r54, %r68;
	max.s32 	%r19, %r53, %r55;
	add.s32 	%r56, %r1, %r51;
	mad.lo.s32 	%r20, %r3, %r67, %r56;
	sub.s32 	%r57, %r11, %r20;
	add.s32 	%r21, %r19, %r57;
	shr.u32 	%r58, %r21, 7;
	add.s32 	%r22, %r58, 1;
	add.s32 	%r71, %r55, -128;
	@%p4 bra 	$L__BB7_22;
	setp.lt.u32 	%p5, %r21, 1920;
	@%p5 bra 	$L__BB7_12;
	add.s32 	%r59, %r11, %r19;
	sub.s32 	%r60, %r59, %r20;
	shr.u32 	%r61, %r60, 7;
	add.s32 	%r62, %r61, 1;
	and.b32  	%r63, %r62, 67108848;
	neg.s32 	%r69, %r63;
$L__BB7_11:
	.pragma "nounroll";
	mul.wide.s32 	%rd6, %r71, 8;
	add.s64 	%rd7, %rd2, %rd6;
	ld.global.f64 	%fd22, [%rd7+-8192];
	setp.lt.f64 	%p6, %fd115, %fd22;
	selp.f64 	%fd23, %fd115, %fd22, %p6;
	ld.global.f64 	%fd24, [%rd7+-7168];
	setp.lt.f64 	%p7, %fd23, %fd24;
	selp.f64 	%fd25, %fd23, %fd24, %p7;
	ld.global.f64 	%fd26, [%rd7+-6144];
	setp.lt.f64 	%p8, %fd25, %fd26;
	selp.f64 	%fd27, %fd25, %fd26, %p8;
	ld.global.f64 	%fd28, [%rd7+-5120];
	setp.lt.f64 	%p9, %fd27, %fd28;
	selp.f64 	%fd29, %fd27, %fd28, %p9;
	ld.global.f64 	%fd30, [%rd7+-4096];
	setp.lt.f64 	%p10, %fd29, %fd30;
	selp.f64 	%fd31, %fd29, %fd30, %p10;
	ld.global.f64 	%fd32, [%rd7+-3072];
	setp.lt.f64 	%p11, %fd31, %fd32;
	selp.f64 	%fd33, %fd31, %fd32, %p11;
	ld.global.f64 	%fd34, [%rd7+-2048];
	setp.lt.f64 	%p12, %fd33, %fd34;
	selp.f64 	%fd35, %fd33, %fd34, %p12;
	ld.global.f64 	%fd36, [%rd7+-1024];
	setp.lt.f64 	%p13, %fd35, %fd36;
	selp.f64 	%fd37, %fd35, %fd36, %p13;
	ld.global.f64 	%fd38, [%rd7];
	setp.lt.f64 	%p14, %fd37, %fd38;
	selp.f64 	%fd39, %fd37, %fd38, %p14;
	ld.global.f64 	%fd40, [%rd7+1024];
	setp.lt.f64 	%p15, %fd39, %fd40;
	selp.f64 	%fd41, %fd39, %fd40, %p15;
	ld.global.f64 	%fd42, [%rd7+2048];
	setp.lt.f64 	%p16, %fd41, %fd42;
	selp.f64 	%fd43, %fd41, %fd42, %p16;
	ld.global.f64 	%fd44, [%rd7+3072];
	setp.lt.f64 	%p17, %fd43, %fd44;
	selp.f64 	%fd45, %fd43, %fd44, %p17;
	ld.global.f64 	%fd46, [%rd7+4096];
	setp.lt.f64 	%p18, %fd45, %fd46;
	selp.f64 	%fd47, %fd45, %fd46, %p18;
	ld.global.f64 	%fd48, [%rd7+5120];
	setp.lt.f64 	%p19, %fd47, %fd48;
	selp.f64 	%fd49, %fd47, %fd48, %p19;
	ld.global.f64 	%fd50, [%rd7+6144];
	setp.lt.f64 	%p20, %fd49, %fd50;
	selp.f64 	%fd51, %fd49, %fd50, %p20;
	ld.global.f64 	%fd52, [%rd7+7168];
	setp.lt.f64 	%p21, %fd51, %fd52;
	selp.f64 	%fd115, %fd51, %fd52, %p21;
	add.s32 	%r71, %r71, 2048;
	add.s32 	%r69, %r69, 16;
	setp.ne.s32 	%p22, %r69, 0;
	@%p22 bra 	$L__BB7_11;
$L__BB7_12:
	and.b32  	%r30, %r22, 15;
	setp.eq.s32 	%p23, %r30, 0;
	@%p23 bra 	$L__BB7_22;
	setp.lt.u32 	%p24, %r30, 8;
	@%p24 bra 	$L__BB7_15;
	mul.wide.s32 	%rd8, %r71, 8;
	add.s64 	%rd9, %rd1, %rd8;
	ld.global.f64 	%fd54, [%rd9];
	setp.lt.f64 	%p25, %fd115, %fd54;
	selp.f64 	%fd55, %fd115, %fd54, %p25;
	ld.global.f64 	%fd56, [%rd9+1024];
	setp.lt.f64 	%p26, %fd55, %fd56;
	selp.f64 	%fd57, %fd55, %fd56, %p26;
	ld.global.f64 	%fd58, [%rd9+2048];
	setp.lt.f64 	%p27, %fd57, %fd58;
	selp.f64 	%fd59, %fd57, %fd58, %p27;
	ld.global.f64 	%fd60, [%rd9+3072];
	setp.lt.f64 	%p28, %fd59, %fd60;
	selp.f64 	%fd61, %fd59, %fd60, %p28;
	ld.global.f64 	%fd62, [%rd9+4096];
	setp.lt.f64 	%p29, %fd61, %fd62;
	selp.f64 	%fd63, %fd61, %fd62, %p29;
	ld.global.f64 	%fd64, [%rd9+5120];
	setp.lt.f64 	%p30, %fd63, %fd64;
	selp.f64 	%fd65, %fd63, %fd64, %p30;
	ld.global.f64 	%fd66, [%rd9+6144];
	setp.lt.f64 	%p31, %fd65, %fd66;
	selp.f64 	%fd67, %fd65, %fd66, %p31;
	ld.global.f64 	%fd68, [%rd9+7168];
	setp.lt.f64 	%p32, %fd67, %fd68;
	selp.f64 	%fd115, %fd67, %fd68, %p32;
	add.s32 	%r71, %r71, 1024;
$L__BB7_15:
	and.b32  	%r33, %r22, 7;
	setp.eq.s32 	%p33, %r33, 0;
	@%p33 bra 	$L__BB7_22;
	and.b32  	%r34, %r22, 3;
	setp.lt.u32 	%p34, %r33, 4;
	@%p34 bra 	$L__BB7_18;
	mul.wide.s32 	%rd10, %r71, 8;
	add.s64 	%rd11, %rd1, %rd10;
	ld.global.f64 	%fd70, [%rd11];
	setp.lt.f64 	%p35, %fd115, %fd70;
	selp.f64 	%fd71, %fd115, %fd70, %p35;
	ld.global.f64 	%fd72, [%rd11+1024];
	setp.lt.f64 	%p36, %fd71, %fd72;
	selp.f64 	%fd73, %fd71, %fd72, %p36;
	ld.global.f64 	%fd74, [%rd11+2048];
	setp.lt.f64 	%p37, %fd73, %fd74;
	selp.f64 	%fd75, %fd73, %fd74, %p37;
	ld.global.f64 	%fd76, [%rd11+3072];
	setp.lt.f64 	%p38, %fd75, %fd76;
	selp.f64 	%fd115, %fd75, %fd76, %p38;
	add.s32 	%r71, %r71, 512;
$L__BB7_18:
	setp.eq.s32 	%p39, %r34, 0;
	@%p39 bra 	$L__BB7_22;
	mul.wide.s32 	%rd12, %r71, 8;
	add.s64 	%rd3, %rd1, %rd12;
	ld.global.f64 	%fd77, [%rd3];
	setp.lt.f64 	%p40, %fd115, %fd77;
	selp.f64 	%fd115, %fd115, %fd77, %p40;
	setp.eq.s32 	%p41, %r34, 1;
	@%p41 bra 	$L__BB7_22;
	ld.global.f64 	%fd78, [%rd3+1024];
	setp.lt.f64 	%p42, %fd115, %fd78;
	selp.f64 	%fd115, %fd115, %fd78, %p42;
	setp.eq.s32 	%p43, %r34, 2;
	@%p43 bra 	$L__BB7_22;
	ld.global.f64 	%fd79, [%rd3+2048];
	setp.lt.f64 	%p44, %fd115, %fd79;
	selp.f64 	%fd115, %fd115, %fd79, %p44;
$L__BB7_22:
	add.s32 	%r68, %r68, %r3;
	setp.lt.s32 	%p45, %r68, %r41;
	add.s32 	%r67, %r67, 1;
	@%p45 bra 	$L__BB7_8;
$L__BB7_23:
	setp.gt.u32 	%p49, %r1, 63;
	st.shared.f64 	[%r6], %fd115;
	bar.sync 	0;
	@%p49 bra 	$L__BB7_25;
	ld.shared.f64 	%fd83, [%r6];
	ld.shared.f64 	%fd84, [%r6+512];
	setp.lt.f64 	%p50, %fd83, %fd84;
	selp.f64 	%fd85, %fd83, %fd84, %p50;
	st.shared.f64 	[%r6], %fd85;
$L__BB7_25:
	setp.gt.u32 	%p51, %r1, 31;
	bar.sync 	0;
	@%p51 bra 	$L__BB7_27;
	ld.volatile.shared.f64 	%fd86, [%r6];
	ld.volatile.shared.f64 	%fd87, [%r6+256];
	setp.lt.f64 	%p52, %fd86, %fd87;
	selp.f64 	%fd88, %fd86, %fd87, %p52;
	st.volatile.shared.f64 	[%r6], %fd88;
	ld.volatile.shared.f64 	%fd89, [%r6];
	ld.volatile.shared.f64 	%fd90, [%r6+128];
	setp.lt.f64 	%p53, %fd89, %fd90;
	selp.f64 	%fd91, %fd89, %fd90, %p53;
	st.volatile.shared.f64 	[%r6], %fd91;
	ld.volatile.shared.f64 	%fd92, [%r6];
	ld.volatile.shared.f64 	%fd93, [%r6+64];
	setp.lt.f64 	%p54, %fd92, %fd93;
	selp.f64 	%fd94, %fd92, %fd93, %p54;
	st.volatile.shared.f64 	[%r6], %fd94;
	ld.volatile.shared.f64 	%fd95, [%r6];
	ld.volatile.shared.f64 	%fd96, [%r6+32];
	setp.lt.f64 	%p55, %fd95, %fd96;
	selp.f64 	%fd97, %fd95, %fd96, %p55;
	st.volatile.shared.f64 	[%r6], %fd97;
	ld.volatile.shared.f64 	%fd98, [%r6];
	ld.volatile.shared.f64 	%fd99, [%r6+16];
	setp.lt.f64 	%p56, %fd98, %fd99;
	selp.f64 	%fd100, %fd98, %fd99, %p56;
	st.volatile.shared.f64 	[%r6], %fd100;
	ld.volatile.shared.f64 	%fd101, [%r6];
	ld.volatile.shared.f64 	%fd102, [%r6+8];
	setp.lt.f64 	%p57, %fd101, %fd102;
	selp.f64 	%fd103, %fd101, %fd102, %p57;
	st.volatile.shared.f64 	[%r6], %fd103;
$L__BB7_27:
	setp.ne.s32 	%p58, %r1, 0;
	bar.sync 	0;
	@%p58 bra 	$L__BB7_29;
	ld.param.u64 	%rd18, [_Z14_minimum_64_21iPdiiS__param_4];
	ld.shared.f64 	%fd104, [_ZZ14_minimum_64_21iPdiiS_E6buffer];
	cvta.to.global.u64 	%rd15, %rd18;
	mul.wide.s32 	%rd16, %r65, 8;
	add.s64 	%rd17, %rd15, %rd16;
	st.global.f64 	[%rd17], %fd104;
$L__BB7_29:
	add.s32 	%r65, %r65, %r7;
	setp.lt.s32 	%p59, %r65, %r43;
	add.s32 	%r64, %r64, 1;
	@%p59 bra 	$L__BB7_2;
$L__BB7_30:
	ret;

}
	// .globl	_Z13_sumabs_32_21iPfiiS_
.visible .entry _Z13_sumabs_32_21iPfiiS_(
	.param .u32 _Z13_sumabs_32_21iPfiiS__param_0,
	.param .u64 .ptr .align 1 _Z13_sumabs_32_21iPfiiS__param_1,
	.param .u32 _Z13_sumabs_32_21iPfiiS__param_2,
	.param .u32 _Z13_sumabs_32_21iPfiiS__param_3,
	.param .u64 .ptr .align 1 _Z13_sumabs_32_21iPfiiS__param_4
)
{
	.reg .pred 	%p<53>;
	.reg .b32 	%r<74>;
	.reg .b32 	%f<181>;
	.reg .b64 	%rd<19>;
	// demoted variable
	.shared .align 4 .b8 _ZZ13_sumabs_32_21iPfiiS_E6buffer[512];
	ld.param.u32 	%r42, [_Z13_sumabs_32_21iPfiiS__param_0];
	ld.param.u64 	%rd5, [_Z13_sumabs_32_21iPfiiS__param_1];
	ld.param.u32 	%r43, [_Z13_sumabs_32_21iPfiiS__param_2];
	ld.param.u32 	%r44, [_Z13_sumabs_32_21iPfiiS__param_3];
	cvta.to.global.u64 	%rd1, %rd5;
	mov.u32 	%r1, %tid.x;
	mov.u32 	%r65, %ctaid.x;
	setp.ge.s32 	%p1, %r65, %r44;
	@%p1 bra 	$L__BB8_30;
	mul.lo.s32 	%r3, %r44, %r43;
	shl.b32 	%r4, %r44, 7;
	mul.lo.s32 	%r5, %r44, %r1;
	shl.b32 	%r46, %r1, 2;
	mov.u32 	%r47, _ZZ13_sumabs_32_21iPfiiS_E6buffer;
	add.s32 	%r6, %r47, %r46;
	mov.u32 	%r7, %ntid.x;
	mul.lo.s32 	%r48, %r43, %r65;
	add.s32 	%r8, %r48, %r43;
	mul.lo.s32 	%r9, %r7, %r43;
	add.s32 	%r49, %r1, %r48;
	add.s32 	%r10, %r49, 128;
	not.b32 	%r12, %r48;
	add.s64 	%rd2, %rd1, 4096;
	mov.b32 	%r64, 0;
$L__BB8_2:
	setp.ne.s32 	%p2, %r43, 1;
	mov.f32 	%f179, 0f00000000;
	@%p2 bra 	$L__BB8_6;
	add.s32 	%r66, %r65, %r5;
	setp.ge.s32 	%p46, %r66, %r42;
	@%p46 bra 	$L__BB8_23;
	mov.f32 	%f179, 0f00000000;
$L__BB8_5:
	mul.wide.s32 	%rd13, %r66, 4;
	add.s64 	%rd14, %rd1, %rd13;
	ld.global.f32 	%f144, [%rd14];
	setp.lt.f32 	%p47, %f144, 0f00000000;
	neg.f32 	%f145, %f144;
	selp.f32 	%f146, %f145, %f144, %p47;
	add.f32 	%f179, %f179, %f146;
	add.s32 	%r66, %r66, %r4;
	setp.lt.s32 	%p48, %r66, %r42;
	@%p48 bra 	$L__BB8_5;
	bra.uni 	$L__BB8_23;
$L__BB8_6:
	setp.lt.s32 	%p3, %r42, 1;
	@%p3 bra 	$L__BB8_23;
	mov.f32 	%f179, 0f00000000;
	mov.b32 	%r67, 0;
	mul.lo.s32 	%r51, %r9, %r64;
	add.s32 	%r52, %r8, %r51;
	add.s32 	%r54, %r10, %r51;
	mov.u32 	%r68, %r67;
$L__BB8_8:
	setp.ge.s32 	%p4, %r1, %r43;
	add.s32 	%r53, %r52, %r68;
	add.s32 	%r55, %r54, %r68;
	max.s32 	%r20, %r53, %r55;
	add.s32 	%r56, %r1, %r51;
	mad.lo.s32 	%r21, %r3, %r67, %r56;
	sub.s32 	%r57, %r12, %r21;
	add.s32 	%r22, %r20, %r57;
	shr.u32 	%r58, %r22, 7;
	add.s32 	%r23, %r58, 1;
	and.b32  	%r24, %r23, 15;
	add.s32 	%r71, %r55, -128;
	@%p4 bra 	$L__BB8_22;
	setp.lt.u32 	%p5, %r22, 1920;
	@%p5 bra 	$L__BB8_12;
	add.s32 	%r59, %r12, %r20;
	sub.s32 	%r60, %r59, %r21;
	shr.u32 	%r61, %r60, 7;
	add.s32 	%r62, %r61, 1;
	and.b32  	%r63, %r62, 67108848;
	neg.s32 	%r69, %r63;
$L__BB8_11:
	.pragma "nounroll";
	mul.wide.s32 	%rd6, %r71, 4;
	add.s64 	%rd7, %rd2, %rd6;
	ld.global.f32 	%f22, [%rd7+-4096];
	setp.lt.f32 	%p6, %f22, 0f00000000;
	neg.f32 	%f23, %f22;
	selp.f32 	%f24, %f23, %f22, %p6;
	add.f32 	%f25, %f179, %f24;
	ld.global.f32 	%f26, [%rd7+-3584];
	setp.lt.f32 	%p7, %f26, 0f00000000;
	neg.f32 	%f27, %f26;
	selp.f32 	%f28, %f27, %f26, %p7;
	add.f32 	%f29, %f25, %f28;
	ld.global.f32 	%f30, [%rd7+-3072];
	setp.lt.f32 	%p8, %f30, 0f00000000;
	neg.f32 	%f31, %f30;
	selp.f32 	%f32, %f31, %f30, %p8;
	add.f32 	%f33, %f29, %f32;
	ld.global.f32 	%f34, [%rd7+-2560];
	setp.lt.f32 	%p9, %f34, 0f00000000;
	neg.f32 	%f35, %f34;
	selp.f32 	%f36, %f35, %f34, %p9;
	add.f32 	%f37, %f33, %f36;
	ld.global.f32 	%f38, [%rd7+-2048];
	setp.lt.f32 	%p10, %f38, 0f00000000;
	neg.f32 	%f39, %f38;
	selp.f32 	%f40, %f39, %f38, %p10;
	add.f32 	%f41, %f37, %f40;
	ld.global.f32 	%f42, [%rd7+-1536];
	setp.lt.f32 	%p11, %f42, 0f00000000;
	neg.f32 	%f43, %f42;
	selp.f32 	%f44, %f43, %f42, %p11;
	add.f32 	%f45, %f41, %f44;
	ld.global.f32 	%f46, [%rd7+-1024];
	setp.lt.f32 	%p12, %f46, 0f00000000;
	neg.f32 	%f47, %f46;
	selp.f32 	%f48, %f47, %f46, %p12;
	add.f32 	%f49, %f45, %f48;
	ld.global.f32 	%f50, [%rd7+-512];
	setp.lt.f32 	%p13, %f50, 0f00000000;
	neg.f32 	%f51, %f50;
	selp.f32 	%f52, %f51, %f50, %p13;
	add.f32 	%f53, %f49, %f52;
	ld.global.f32 	%f54, [%rd7];
	setp.lt.f32 	%p14, %f54, 0f00000000;
	neg.f32 	%f55, %f54;
	selp.f32 	%f56, %f55, %f54, %p14;
	add.f32 	%f57, %f53, %f56;
	ld.global.f32 	%f58, [%rd7+512];
	setp.lt.f32 	%p15, %f58, 0f00000000;
	neg.f32 	%f59, %f58;
	selp.f32 	%f60, %f59, %f58, %p15;
	add.f32 	%f61, %f57, %f60;
	ld.global.f32 	%f62, [%rd7+1024];
	setp.lt.f32 	%p16, %f62, 0f00000000;
	neg.f32 	%f63, %f62;
	selp.f32 	%f64, %f63, %f62, %p16;
	add.f32 	%f65, %f61, %f64;
	ld.global.f32 	%f66, [%rd7+1536];
	setp.lt.f32 	%p17, %f66, 0f00000000;
	neg.f32 	%f67, %f66;
	selp.f32 	%f68, %f67, %f66, %p17;
	add.f32 	%f69, %f65, %f68;
	ld.global.f32 	%f70, [%rd7+2048];
	setp.lt.f32 	%p18, %f70, 0f00000000;
	neg.f32 	%f71, %f70;
	selp.f32 	%f72, %f71, %f70, %p18;
	add.f32 	%f73, %f69, %f72;
	ld.global.f32 	%f74, [%rd7+2560];
	setp.lt.f32 	%p19, %f74, 0f00000000;
	neg.f32 	%f75, %f74;
	selp.f32 	%f76, %f75, %f74, %p19;
	add.f32 	%f77, %f73, %f76;
	ld.global.f32 	%f78, [%rd7+3072];
	setp.lt.f32 	%p20, %f78, 0f00000000;
	neg.f32 	%f79, %f78;
	selp.f32 	%f80, %f79, %f78, %p20;
	add.f32 	%f81, %f77, %f80;
	ld.global.f32 	%f82, [%rd7+3584];
	setp.lt.f32 	%p21, %f82, 0f00000000;
	neg.f32 	%f83, %f82;
	selp.f32 	%f84, %f83, %f82, %p21;
	add.f32 	%f179, %f81, %f84;
	add.s32 	%r71, %r71, 2048;
	add.s32 	%r69, %r69, 16;
	setp.ne.s32 	%p22, %r69, 0;
	@%p22 bra 	$L__BB8_11;
$L__BB8_12:
	setp.eq.s32 	%p23, %r24, 0;
	@%p23 bra 	$L__BB8_22;
	setp.lt.u32 	%p24, %r24, 8;
	@%p24 bra 	$L__BB8_15;
	mul.wide.s32 	%rd8, %r71, 4;
	add.s64 	%rd9, %rd1, %rd8;
	ld.global.f32 	%f86, [%rd9];
	setp.lt.f32 	%p25, %f86, 0f00000000;
	neg.f32 	%f87, %f86;
	selp.f32 	%f88, %f87, %f86, %p25;
	add.f32 	%f89, %f179, %f88;
	ld.global.f32 	%f90, [%rd9+512];
	setp.lt.f32 	%p26, %f90, 0f00000000;
	neg.f32 	%f91, %f90;
	selp.f32 	%f92, %f91, %f90, %p26;
	add.f32 	%f93, %f89, %f92;
	ld.global.f32 	%f94, [%rd9+1024];
	setp.lt.f32 	%p27, %f94, 0f00000000;
	neg.f32 	%f95, %f94;
	selp.f32 	%f96, %f95, %f94, %p27;
	add.f32 	%f97, %f93, %f96;
	ld.global.f32 	%f98, [%rd9+1536];
	setp.lt.f32 	%p28, %f98, 0f00000000;
	neg.f32 	%f99, %f98;
	selp.f32 	%f100, %f99, %f98, %p28;
	add.f32 	%f101, %f97, %f100;
	ld.global.f32 	%f102, [%rd9+2048];
	setp.lt.f32 	%p29, %f102, 0f00000000;
	neg.f32 	%f103, %f102;
	selp.f32 	%f104, %f103, %f102, %p29;
	add.f32 	%f105, %f101, %f104;
	ld.global.f32 	%f106, [%rd9+2560];
	setp.lt.f32 	%p30, %f106, 0f00000000;
	neg.f32 	%f107, %f106;
	selp.f32 	%f108, %f107, %f106, %p30;
	add.f32 	%f109, %f105, %f108;
	ld.global.f32 	%f110, [%rd9+3072];
	setp.lt.f32 	%p31, %f110, 0f00000000;
	neg.f32 	%f111, %f110;
	selp.f32 	%f112, %f111, %f110, %p31;
	add.f32 	%f113, %f109, %f112;
	ld.global.f32 	%f114, [%rd9+3584];
	setp.lt.f32 	%p32, %f114, 0f00000000;
	neg.f32 	%f115, %f114;
	selp.f32 	%f116, %f115, %f114, %p32;
	add.f32 	%f179, %f113, %f116;
	add.s32 	%r71, %r71, 1024;
$L__BB8_15:
	and.b32  	%r34, %r23, 7;
	setp.eq.s32 	%p33, %r34, 0;
	@%p33 bra 	$L__BB8_22;
	and.b32  	%r35, %r23, 3;
	setp.lt.u32 	%p34, %r34, 4;
	@%p34 bra 	$L__BB8_18;
	mul.wide.s32 	%rd10, %r71, 4;
	add.s64 	%rd11, %rd1, %rd10;
	ld.global.f32 	%f118, [%rd11];
	setp.lt.f32 	%p35, %f118, 0f00000000;
	neg.f32 	%f119, %f118;
	selp.f32 	%f120, %f119, %f118, %p35;
	add.f32 	%f121, %f179, %f120;
	ld.global.f32 	%f122, [%rd11+512];
	setp.lt.f32 	%p36, %f122, 0f00000000;
	neg.f32 	%f123, %f122;
	selp.f32 	%f124, %f123, %f122, %p36;
	add.f32 	%f125, %f121, %f124;
	ld.global.f32 	%f126, [%rd11+1024];
	setp.lt.f32 	%p37, %f126, 0f00000000;
	neg.f32 	%f127, %f126;
	selp.f32 	%f128, %f127, %f126, %p37;
	add.f32 	%f129, %f125, %f128;
	ld.global.f32 	%f130, [%rd11+1536];
	setp.lt.f32 	%p38, %f130, 0f00000000;
	neg.f32 	%f131, %f130;
	selp.f32 	%f132, %f131, %f130, %p38;
	add.f32 	%f179, %f129, %f132;
	add.s32 	%r71, %r71, 512;
$L__BB8_18:
	setp.eq.s32 	%p39, %r35, 0;
	@%p39 bra 	$L__BB8_22;
	mul.wide.s32 	%rd12, %r71, 4;
	add.s64 	%rd3, %rd1, %rd12;
	ld.global.f32 	%f133, [%rd3];
	setp.lt.f32 	%p40, %f133, 0f00000000;
	neg.f32 	%f134, %f133;
	selp.f32 	%f135, %f134, %f133, %p40;
	add.f32 	%f179, %f179, %f135;
	setp.eq.s32 	%p41, %r35, 1;
	@%p41 bra 	$L__BB8_22;
	ld.global.f32 	%f136, [%rd3+512];
	setp.lt.f32 	%p42, %f136, 0f00000000;
	neg.f32 	%f137, %f136;
	selp.f32 	%f138, %f137, %f136, %p42;
	add.f32 	%f179, %f179, %f138;
	setp.eq.s32 	%p43, %r35, 2;
	@%p43 bra 	$L__BB8_22;
	ld.global.f32 	%f139, [%rd3+1024];
	setp.lt.f32 	%p44, %f139, 0f00000000;
	neg.f32 	%f140, %f139;
	selp.f32 	%f141, %f140, %f139, %p44;
	add.f32 	%f179, %f179, %f141;
$L__BB8_22:
	add.s32 	%r68, %r68, %r3;
	setp.lt.s32 	%p45, %r68, %r42;
	add.s32 	%r67, %r67, 1;
	@%p45 bra 	$L__BB8_8;
$L__BB8_23:
	setp.gt.u32 	%p49, %r1, 63;
	st.shared.f32 	[%r6], %f179;
	bar.sync 	0;
	@%p49 bra 	$L__BB8_25;
	ld.shared.f32 	%f147, [%r6];
	ld.shared.f32 	%f148, [%r6+256];
	add.f32 	%f149, %f147, %f148;
	st.shared.f32 	[%r6], %f149;
$L__BB8_25:
	setp.gt.u32 	%p50, %r1, 31;
	bar.sync 	0;
	@%p50 bra 	$L__BB8_27;
	ld.volatile.shared.f32 	%f150, [%r6];
	ld.volatile.shared.f32 	%f151, [%r6+128];
	add.f32 	%f152, %f150, %f151;
	st.volatile.shared.f32 	[%r6], %f152;
	ld.volatile.shared.f32 	%f153, [%r6];
	ld.volatile.shared.f32 	%f154, [%r6+64];
	add.f32 	%f155, %f153, %f154;
	st.volatile.shared.f32 	[%r6], %f155;
	ld.volatile.shared.f32 	%f156, [%r6];
	ld.volatile.shared.f32 	%f157, [%r6+32];
	add.f32 	%f158, %f156, %f157;
	st.volatile.shared.f32 	[%r6], %f158;
	ld.volatile.shared.f32 	%f159, [%r6];
	ld.volatile.shared.f32 	%f160, [%r6+16];
	add.f32 	%f161, %f159, %f160;
	st.volatile.shared.f32 	[%r6], %f161;
	ld.volatile.shared.f32 	%f162, [%r6];
	ld.volatile.shared.f32 	%f163, [%r6+8];
	add.f32 	%f164, %f162, %f163;
	st.volatile.shared.f32 	[%r6], %f164;
	ld.volatile.shared.f32 	%f165, [%r6];
	ld.volatile.shared.f32 	%f166, [%r6+4];
	add.f32 	%f167, %f165, %f166;
	st.volatile.shared.f32 	[%r6], %f167;
$L__BB8_27:
	setp.ne.s32 	%p51, %r1, 0;
	bar.sync 	0;
	@%p51 bra 	$L__BB8_29;
	ld.param.u64 	%rd18, [_Z13_sumabs_32_21iPfiiS__param_4];
	ld.shared.f32 	%f168, [_ZZ13_sumabs_32_21iPfiiS_E6buffer];
	cvta.to.global.u64 	%rd15, %rd18;
	mul.wide.s32 	%rd16, %r65, 4;
	add.s64 	%rd17, %rd15, %rd16;
	st.global.f32 	[%rd17], %f168;
$L__BB8_29:
	add.s32 	%r65, %r65, %r7;
	setp.lt.s32 	%p52, %r65, %r44;
	add.s32 	%r64, %r64, 1;
	@%p52 bra 	$L__BB8_2;
$L__BB8_30:
	ret;

}
	// .globl	_Z13_sumabs_64_21iPdiiS_
.visible .entry _Z13_sumabs_64_21iPdiiS_(
	.param .u32 _Z13_sumabs_64_21iPdiiS__param_0,
	.param .u64 .ptr .align 1 _Z13_sumabs_64_21iPdiiS__param_1,
	.param .u32 _Z13_sumabs_64_21iPdiiS__param_2,
	.param .u32 _Z13_sumabs_64_21iPdiiS__param_3,
	.param .u64 .ptr .align 1 _Z13_sumabs_64_21iPdiiS__param_4
)
{
	.reg .pred 	%p<53>;
	.reg .b32 	%r<74>;
	.reg .b64 	%rd<18>;
	.reg .b64 	%fd<181>;
	// demoted variable
	.shared .align 8 .b8 _ZZ13_sumabs_64_21iPdiiS_E6buffer[1024];
	ld.param.u32 	%r43, [_Z13_sumabs_64_21iPdiiS__param_0];
	ld.param.u64 	%rd6, [_Z13_sumabs_64_21iPdiiS__param_1];
	ld.param.u32 	%r44, [_Z13_sumabs_64_21iPdiiS__param_2];
	ld.param.u32 	%r45, [_Z13_sumabs_64_21iPdiiS__param_3];
	ld.param.u64 	%rd5, [_Z13_sumabs_64_21iPdiiS__param_4];
	cvta.to.global.u64 	%rd1, %rd6;
	mov.u32 	%r1, %tid.x;
	mov.u32 	%r65, %ctaid.x;
	setp.ge.s32 	%p1, %r65, %r45;
	@%p1 bra 	$L__BB9_30;
	mul.lo.s32 	%r3, %r45, %r44;
	shl.b32 	%r4, %r45, 7;
	mul.lo.s32 	%r5, %r45, %r1;
	shl.b32 	%r47, %r1, 3;
	mov.u32 	%r48, _ZZ13_sumabs_64_21iPdiiS_E6buffer;
	add.s32 	%r6, %r48, %r47;
	mov.u32 	%r7, %ntid.x;
	mul.lo.s32 	%r49, %r44, %r65;
	add.s32 	%r8, %r49, %r44;
	mul.lo.s32 	%r9, %r7, %r44;
	add.s32 	%r50, %r1, %r49;
	add.s32 	%r10, %r50, 128;
	not.b32 	%r12, %r49;
	add.s64 	%rd2, %rd1, 8192;
	cvta.to.global.u64 	%rd3, %rd5;
	mov.b32 	%r64, 0;
$L__BB9_2:
	setp.ne.s32 	%p2, %r44, 1;
	mov.f64 	%fd179, 0d0000000000000000;
	@%p2 bra 	$L__BB9_6;
	add.s32 	%r66, %r65, %r5;
	setp.ge.s32 	%p46, %r66, %r43;
	@%p46 bra 	$L__BB9_23;
	mov.f64 	%fd179, 0d0000000000000000;
$L__BB9_5:
	mul.wide.s32 	%rd14, %r66, 8;
	add.s64 	%rd15, %rd1, %rd14;
	ld.global.f64 	%fd144, [%rd15];
	setp.lt.f64 	%p47, %fd144, 0d0000000000000000;
	neg.f64 	%fd145, %fd144;
	selp.f64 	%fd146, %fd145, %fd144, %p47;
	add.f64 	%fd179, %fd179, %fd146;
	add.s32 	%r66, %r66, %r4;
	setp.lt.s32 	%p48, %r66, %r43;
	@%p48 bra 	$L__BB9_5;
	bra.uni 	$L__BB9_23;
$L__BB9_6:
	setp.lt.s32 	%p3, %r43, 1;
	@%p3 bra 	$L__BB9_23;
	mad.lo.s32 	%r18, %r9, %r64, %r1;
	mov.f64 	%fd179, 0d0000000000000000;
	mov.b32 	%r67, 0;
	mov.u32 	%r68, %r67;
$L__BB9_8:
	setp.ge.s32 	%p4, %r1, %r44;
	mul.lo.s32 	%r52, %r9, %r64;
	add.s32 	%r53, %r8, %r52;
	add.s32 	%r54, %r53, %r68;
	add.s32 	%r55, %r10, %r52;
	add.s32 	%r56, %r55, %r68;
	max.s32 	%r21, %r54, %r56;
	mad.lo.s32 	%r22, %r3, %r67, %r18;
	sub.s32 	%r57, %r12, %r22;
	add.s32 	%r23, %r21, %r57;
	shr.u32 	%r58, %r23, 7;
	add.s32 	%r24, %r58, 1;
	and.b32  	%r25, %r24, 7;
	and.b32  	%r26, %r24, 15;
	add.s32 	%r71, %r56, -128;
	@%p4 bra 	$L__BB9_22;
	setp.lt.u32 	%p5, %r23, 1920;
	@%p5 bra 	$L__BB9_12;
	add.s32 	%r59, %r12, %r21;
	sub.s32 	%r60, %r59, %r22;
	shr.u32 	%r61, %r60, 7;
	add.s32 	%r62, %r61, 1;
	and.b32  	%r63, %r62, 67108848;
	neg.s32 	%r69, %r63;
$L__BB9_11:
	.pragma "nounroll";
	mul.wide.s32 	%rd7, %r71, 8;
	add.s64 	%rd8, %rd2, %rd7;
	ld.global.f64 	%fd22, [%rd8+-8192];
	setp.lt.f64 	%p6, %fd22, 0d0000000000000000;
	neg.f64 	%fd23, %fd22;
	selp.f64 	%fd24, %fd23, %fd22, %p6;
	add.f64 	%fd25, %fd179, %fd24;
	ld.global.f64 	%fd26, [%rd8+-7168];
	setp.lt.f64 	%p7, %fd26, 0d0000000000000000;
	neg.f64 	%fd27, %fd26;
	selp.f64 	%fd28, %fd27, %fd26, %p7;
	add.f64 	%fd29, %fd25, %fd28;
	ld.global.f64 	%fd30, [%rd8+-6144];
	setp.lt.f64 	%p8, %fd30, 0d0000000000000000;
	neg.f64 	%fd31, %fd30;
	selp.f64 	%fd32, %fd31, %fd30, %p8;
	add.f64 	%fd33, %fd29, %fd32;
	ld.global.f64 	%fd34, [%rd8+-5120];
	setp.lt.f64 	%p9, %fd34, 0d0000000000000000;
	neg.f64 	%fd35, %fd34;
	selp.f64 	%fd36, %fd35, %fd34, %p9;
	add.f64 	%fd37, %fd33, %fd36;
	ld.global.f64 	%fd38, [%rd8+-4096];
	setp.lt.f64 	%p10, %fd38, 0d0000000000000000;
	neg.f64 	%fd39, %fd38;
	selp.f64 	%fd40, %fd39, %fd38, %p10;
	add.f64 	%fd41, %fd37, %fd40;
	ld.global.f64 	%fd42, [%rd8+-3072];
	setp.lt.f64 	%p11, %fd42, 0d0000000000000000;
	neg.f64 	%fd43, %fd42;
	selp.f64 	%fd44, %fd43, %fd42, %p11;
	add.f64 	%fd45, %fd41, %fd44;
	ld.global.f64 	%fd46, [%rd8+-2048];
	setp.lt.f64 	%p12, %fd46, 0d0000000000000000;
	neg.f64 	%fd47, %fd46;
	selp.f64 	%fd48, %fd47, %fd46, %p12;
	add.f64 	%fd49, %fd45, %fd48;
	ld.global.f64 	%fd50, [%rd8+-1024];
	setp.lt.f64 	%p13, %fd50, 0d0000000000000000;
	neg.f64 	%fd51, %fd50;
	selp.f64 	%fd52, %fd51, %fd50, %p13;
	add.f64 	%fd53, %fd49, %fd52;
	ld.global.f64 	%fd54, [%rd8];
	setp.lt.f64 	%p14, %fd54, 0d0000000000000000;
	neg.f64 	%fd55, %fd54;
	selp.f64 	%fd56, %fd55, %fd54, %p14;
	add.f64 	%fd57, %fd53, %fd56;
	ld.global.f64 	%fd58, [%rd8+1024];
	setp.lt.f64 	%p15, %fd58, 0d0000000000000000;
	neg.f64 	%fd59, %fd58;
	selp.f64 	%fd60, %fd59, %fd58, %p15;
	add.f64 	%fd61, %fd57, %fd60;
	ld.global.f64 	%fd62, [%rd8+2048];
	setp.lt.f64 	%p16, %fd62, 0d0000000000000000;
	neg.f64 	%fd63, %fd62;
	selp.f64 	%fd64, %fd63, %fd62, %p16;
	add.f64 	%fd65, %fd61, %fd64;
	ld.global.f64 	%fd66, [%rd8+3072];
	setp.lt.f64 	%p17, %fd66, 0d0000000000000000;
	neg.f64 	%fd67, %fd66;
	selp.f64 	%fd68, %fd67, %fd66, %p17;
	add.f64 	%fd69, %fd65, %fd68;
	ld.global.f64 	%fd70, [%rd8+4096];
	setp.lt.f64 	%p18, %fd70, 0d0000000000000000;
	neg.f64 	%fd71, %fd70;
	selp.f64 	%fd72, %fd71, %fd70, %p18;
	add.f64 	%fd73, %fd69, %fd72;
	ld.global.f64 	%fd74, [%rd8+5120];
	setp.lt.f64 	%p19, %fd74, 0d0000000000000000;
	neg.f64 	%fd75, %fd74;
	selp.f64 	%fd76, %fd75, %fd74, %p19;
	add.f64 	%fd77, %fd73, %fd76;
	ld.global.f64 	%fd78, [%rd8+6144];
	setp.lt.f64 	%p20, %fd78, 0d0000000000000000;
	neg.f64 	%fd79, %fd78;
	selp.f64 	%fd80, %fd79, %fd78, %p20;
	add.f64 	%fd81, %fd77, %fd80;
	ld.global.f64 	%fd82, [%rd8+7168];
	setp.lt.f64 	%p21, %fd82, 0d0000000000000000;
	neg.f64 	%fd83, %fd82;
	selp.f64 	%fd84, %fd83, %fd82, %p21;
	add.f64 	%fd179, %fd81, %fd84;
	add.s32 	%r71, %r71, 2048;
	add.s32 	%r69, %r69, 16;
	setp.ne.s32 	%p22, %r69, 0;
	@%p22 bra 	$L__BB9_11;
$L__BB9_12:
	setp.eq.s32 	%p23, %r26, 0;
	@%p23 bra 	$L__BB9_22;
	setp.lt.u32 	%p24, %r26, 8;
	@%p24 bra 	$L__BB9_15;
	mul.wide.s32 	%rd9, %r71, 8;
	add.s64 	%rd10, %rd1, %rd9;
	ld.global.f64 	%fd86, [%rd10];
	setp.lt.f64 	%p25, %fd86, 0d0000000000000000;
	neg.f64 	%fd87, %fd86;
	selp.f64 	%fd88, %fd87, %fd86, %p25;
	add.f64 	%fd89, %fd179, %fd88;
	ld.global.f64 	%fd90, [%rd10+1024];
	setp.lt.f64 	%p26, %fd90, 0d0000000000000000;
	neg.f64 	%fd91, %fd90;
	selp.f64 	%fd92, %fd91, %fd90, %p26;
	add.f64 	%fd93, %fd89, %fd92;
	ld.global.f64 	%fd94, [%rd10+2048];
	setp.lt.f64 	%p27, %fd94, 0d0000000000000000;
	neg.f64 	%fd95, %fd94;
	selp.f64 	%fd96, %fd95, %fd94, %p27;
	add.f64 	%fd97, %fd93, %fd96;
	ld.global.f64 	%fd98, [%rd10+3072];
	setp.lt.f64 	%p28, %fd98, 0d0000000000000000;
	neg.f64 	%fd99, %fd98;
	selp.f64 	%fd100, %fd99, %fd98, %p28;
	add.f64 	%fd101, %fd97, %fd100;
	ld.global.f64 	%fd102, [%rd10+4096];
	setp.lt.f64 	%p29, %fd102, 0d0000000000000000;
	neg.f64 	%fd103, %fd102;
	selp.f64 	%fd104, %fd103, %fd102, %p29;
	add.f64 	%fd105, %fd101, %fd104;
	ld.global.f64 	%fd106, [%rd10+5120];
	setp.lt.f64 	%p30, %fd106, 0d0000000000000000;
	neg.f64 	%fd107, %fd106;
	selp.f64 	%fd108, %fd107, %fd106, %p30;
	add.f64 	%fd109, %fd105, %fd108;
	ld.global.f64 	%fd110, [%rd10+6144];
	setp.lt.f64 	%p31, %fd110, 0d0000000000000000;
	neg.f64 	%fd111, %fd110;
	selp.f64 	%fd112, %fd111, %fd110, %p31;
	add.f64 	%fd113, %fd109, %fd112;
	ld.global.f64 	%fd114, [%rd10+7168];
	setp.lt.f64 	%p32, %fd114, 0d0000000000000000;
	neg.f64 	%fd115, %fd114;
	selp.f64 	%fd116, %fd115, %fd114, %p32;
	add.f64 	%fd179, %fd113, %fd116;
	add.s32 	%r71, %r71, 1024;
$L__BB9_15:
	setp.eq.s32 	%p33, %r25, 0;
	@%p33 bra 	$L__BB9_22;
	and.b32  	%r36, %r24, 3;
	setp.lt.u32 	%p34, %r25, 4;
	@%p34 bra 	$L__BB9_18;
	mul.wide.s32 	%rd11, %r71, 8;
	add.s64 	%rd12, %rd1, %rd11;
	ld.global.f64 	%fd118, [%rd12];
	setp.lt.f64 	%p35, %fd118, 0d0000000000000000;
	neg.f64 	%fd119, %fd118;
	selp.f64 	%fd120, %fd119, %fd118, %p35;
	add.f64 	%fd121, %fd179, %fd120;
	ld.global.f64 	%fd122, [%rd12+1024];
	setp.lt.f64 	%p36, %fd122, 0d0000000000000000;
	neg.f64 	%fd123, %fd122;
	selp.f64 	%fd124, %fd123, %fd122, %p36;
	add.f64 	%fd125, %fd121, %fd124;
	ld.global.f64 	%fd126, [%rd12+2048];
	setp.lt.f64 	%p37, %fd126, 0d0000000000000000;
	neg.f64 	%fd127, %fd126;
	selp.f64 	%fd128, %fd127, %fd126, %p37;
	add.f64 	%fd129, %fd125, %fd128;
	ld.global.f64 	%fd130, [%rd12+3072];
	setp.lt.f64 	%p38, %fd130, 0d0000000000000000;
	neg.f64 	%fd131, %fd130;
	selp.f64 	%fd132, %fd131, %fd130, %p38;
	add.f64 	%fd179, %fd129, %fd132;
	add.s32 	%r71, %r71, 512;
$L__BB9_18:
	setp.eq.s32 	%p39, %r36, 0;
	@%p39 bra 	$L__BB9_22;
	mul.wide.s32 	%rd13, %r71, 8;
	add.s64 	%rd4, %rd1, %rd13;
	ld.global.f64 	%fd133, [%rd4];
	setp.lt.f64 	%p40, %fd133, 0d0000000000000000;
	neg.f64 	%fd134, %fd133;
	selp.f64 	%fd135, %fd134, %fd133, %p40;
	add.f64 	%fd179, %fd179, %fd135;
	setp.eq.s32 	%p41, %r36, 1;
	@%p41 bra 	$L__BB9_22;
	ld.global.f64 	%fd136, [%rd4+1024];
	setp.lt.f64 	%p42, %fd136, 0d0000000000000000;
	neg.f64 	%fd137, %fd136;
	selp.f64 	%fd138, %fd137, %fd136, %p42;
	add.f64 	%fd179, %fd179, %fd138;
	setp.eq.s32 	%p43, %r36, 2;
	@%p43 bra 	$L__BB9_22;
	ld.global.f64 	%fd139, [%rd4+2048];
	setp.lt.f64 	%p44, %fd139, 0d0000000000000000;
	neg.f64 	%fd140, %fd139;
	selp.f64 	%fd141, %fd140, %fd139, %p44;
	add.f64 	%fd179, %fd179, %fd141;
$L__BB9_22:
	add.s32 	%r68, %r68, %r3;
	setp.lt.s32 	%p45, %r68, %r43;
	add.s32 	%r67, %r67, 1;
	@%p45 bra 	$L__BB9_8;
$L__BB9_23:
	setp.gt.u32 	%p49, %r1, 63;
	st.shared.f64 	[%r6], %fd179;
	bar.sync 	0;
	@%p49 bra 	$L__BB9_25;
	ld.shared.f64 	%fd147, [%r6];
	ld.shared.f64 	%fd148, [%r6+512];
	add.f64 	%fd149, %fd147, %fd148;
	st.shared.f64 	[%r6], %fd149;
$L__BB9_25:
	setp.gt.u32 	%p50, %r1, 31;
	bar.sync 	0;
	@%p50 bra 	$L__BB9_27;
	ld.volatile.shared.f64 	%fd150, [%r6];
	ld.volatile.shared.f64 	%fd151, [%r6+256];
	add.f64 	%fd152, %fd150, %fd151;
	st.volatile.shared.f64 	[%r6], %fd152;
	ld.volatile.shared.f64 	%fd153, [%r6];
	ld.volatile.shared.f64 	%fd154, [%r6+128];
	add.f64 	%fd155, %fd153, %fd154;
	st.volatile.shared.f64 	[%r6], %fd155;
	ld.volatile.shared.f64 	%fd156, [%r6];
	ld.volatile.shared.f64 	%fd157, [%r6+64];
	add.f64 	%fd158, %fd156, %fd157;
	st.volatile.shared.f64 	[%r6], %fd158;
	ld.volatile.shared.f64 	%fd159, [%r6];
	ld.volatile.shared.f64 	%fd160, [%r6+32];
	add.f64 	%fd161, %fd159, %fd160;
	st.volatile.shared.f64 	[%r6], %fd161;
	ld.volatile.shared.f64 	%fd162, [%r6];
	ld.volatile.shared.f64 	%fd163, [%r6+16];
	add.f64 	%fd164, %fd162, %fd163;
	st.volatile.shared.f64 	[%r6], %fd164;
	ld.volatile.shared.f64 	%fd165, [%r6];
	ld.volatile.shared.f64 	%fd166, [%r6+8];
	add.f64 	%fd167, %fd165, %fd166;
	st.volatile.shared.f64 	[%r6], %fd167;
$L__BB9_27:
	setp.ne.s32 	%p51, %r1, 0;
	bar.sync 	0;
	@%p51 bra 	$L__BB9_29;
	ld.shared.f64 	%fd168, [_ZZ13_sumabs_64_21iPdiiS_E6buffer];
	mul.wide.s32 	%rd16, %r65, 8;
	add.s64 	%rd17, %rd3, %rd16;
	st.global.f64 	[%rd17], %fd168;
$L__BB9_29:
	add.s32 	%r65, %r65, %r7;
	setp.lt.s32 	%p52, %r65, %r45;
	add.s32 	%r64, %r64, 1;
	@%p52 bra 	$L__BB9_2;
$L__BB9_30:
	ret;

}
	// .globl	_Z14_sumabs2_32_21iPfiiS_
.visible .entry _Z14_sumabs2_32_21iPfiiS_(
	.param .u32 _Z14_sumabs2_32_21iPfiiS__param_0,
	.param .u64 .ptr .align 1 _Z14_sumabs2_32_21iPfiiS__param_1,
	.param .u32 _Z14_sumabs2_32_21iPfiiS__param_2,
	.param .u32 _Z14_sumabs2_32_21iPfiiS__param_3,
	.param .u64 .ptr .align 1 _Z14_sumabs2_32_21iPfiiS__param_4
)
{
	.reg .pred 	%p<21>;
	.reg .b32 	%r<74>;
	.reg .b32 	%f<117>;
	.reg .b64 	%rd<19>;
	// demoted variable
	.shared .align 4 .b8 _ZZ14_sumabs2_32_21iPfiiS_E6buffer[512];
	ld.param.u32 	%r42, [_Z14_sumabs2_32_21iPfiiS__param_0];
	ld.param.u64 	%rd5, [_Z14_sumabs2_32_21iPfiiS__param_1];
	ld.param.u32 	%r43, [_Z14_sumabs2_32_21iPfiiS__param_2];
	ld.param.u32 	%r44, [_Z14_sumabs2_32_21iPfiiS__param_3];
	cvta.to.global.u64 	%rd1, %rd5;
	mov.u32 	%r1, %tid.x;
	mov.u32 	%r65, %ctaid.x;
	setp.ge.s32 	%p1, %r65, %r44;
	@%p1 bra 	$L__BB10_30;
	mul.lo.s32 	%r3, %r44, %r43;
	shl.b32 	%r4, %r44, 7;
	mul.lo.s32 	%r5, %r44, %r1;
	shl.b32 	%r46, %r1, 2;
	mov.u32 	%r47, _ZZ14_sumabs2_32_21iPfiiS_E6buffer;
	add.s32 	%r6, %r47, %r46;
	mov.u32 	%r7, %ntid.x;
	mul.lo.s32 	%r48, %r43, %r65;
	add.s32 	%r8, %r48, %r43;
	mul.lo.s32 	%r9, %r7, %r43;
	add.s32 	%r49, %r1, %r48;
	add.s32 	%r10, %r49, 128;
	not.b32 	%r12, %r48;
	add.s64 	%rd2, %rd1, 4096;
	mov.b32 	%r64, 0;
$L__BB10_2:
	setp.ne.s32 	%p2, %r43, 1;
	mov.f32 	%f115, 0f00000000;
	@%p2 bra 	$L__BB10_6;
	add.s32 	%r66, %r65, %r5;
	setp.ge.s32 	%p15, %r66, %r42;
	@%p15 bra 	$L__BB10_23;
	mov.f32 	%f115, 0f00000000;
$L__BB10_5:
	mul.wide.s32 	%rd13, %r66, 4;
	add.s64 	%rd14, %rd1, %rd13;
	ld.global.f32 	%f82, [%rd14];
	fma.rn.f32 	%f115, %f82, %f82, %f115;
	add.s32 	%r66, %r66, %r4;
	setp.lt.s32 	%p16, %r66, %r42;
	@%p16 bra 	$L__BB10_5;
	bra.uni 	$L__BB10_23;
$L__BB10_6:
	setp.lt.s32 	%p3, %r42, 1;
	@%p3 bra 	$L__BB10_23;
	mov.f32 	%f115, 0f00000000;
	mov.b32 	%r67, 0;
	mul.lo.s32 	%r51, %r9, %r64;
	add.s32 	%r52, %r8, %r51;
	add.s32 	%r54, %r10, %r51;
	mov.u32 	%r68, %r67;
$L__BB10_8:
	setp.ge.s32 	%p4, %r1, %r43;
	add.s32 	%r53, %r52, %r68;
	add.s32 	%r55, %r54, %r68;
	max.s32 	%r20, %r53, %r55;
	add.s32 	%r56, %r1, %r51;
	mad.lo.s32 	%r21, %r3, %r67, %r56;
	sub.s32 	%r57, %r12, %r21;
	add.s32 	%r22, %r20, %r57;
	shr.u32 	%r58, %r22, 7;
	add.s32 	%r23, %r58, 1;
	and.b32  	%r24, %r23, 15;
	add.s32 	%r71, %r55, -128;
	@%p4 bra 	$L__BB10_22;
	setp.lt.u32 	%p5, %r22, 1920;
	@%p5 bra 	$L__BB10_12;
	add.s32 	%r59, %r12, %r20;
	sub.s32 	%r60, %r59, %r21;
	shr.u32 	%r61, %r60, 7;
	add.s32 	%r62, %r61, 1;
	and.b32  	%r63, %r62, 67108848;
	neg.s32 	%r69, %r63;
$L__BB10_11:
	.pragma "nounroll";
	mul.wide.s32 	%rd6, %r71, 4;
	add.s64 	%rd7, %rd2, %rd6;
	ld.global.f32 	%f22, [%rd7+-4096];
	fma.rn.f32 	%f23, %f22, %f22, %f115;
	ld.global.f32 	%f24, [%rd7+-3584];
	fma.rn.f32 	%f25, %f24, %f24, %f23;
	ld.global.f32 	%f26, [%rd7+-3072];
	fma.rn.f32 	%f27, %f26, %f26, %f25;
	ld.global.f32 	%f28, [%rd7+-2560];
	fma.rn.f32 	%f29, %f28, %f28, %f27;
	ld.global.f32 	%f30, [%rd7+-2048];
	fma.rn.f32 	%f31, %f30, %f30, %f29;
	ld.global.f32 	%f32, [%rd7+-1536];
	fma.rn.f32 	%f33, %f32, %f32, %f31;
	ld.global.f32 	%f34, [%rd7+-1024];
	fma.rn.f32 	%f35, %f34, %f34, %f33;
	ld.global.f32 	%f36, [%rd7+-512];
	fma.rn.f32 	%f37, %f36, %f36, %f35;
	ld.global.f32 	%f38, [%rd7];
	fma.rn.f32 	%f39, %f38, %f38, %f37;
	ld.global.f32 	%f40, [%rd7+512];
	fma.rn.f32 	%f41, %f40, %f40, %f39;
	ld.global.f32 	%f42, [%rd7+1024];
	fma.rn.f32 	%f43, %f42, %f42, %f41;
	ld.global.f32 	%f44, [%rd7+1536];
	fma.rn.f32 	%f45, %f44, %f44, %f43;
	ld.global.f32 	%f46, [%rd7+2048];
	fma.rn.f32 	%f47, %f46, %f46, %f45;
	ld.global.f32 	%f48, [%rd7+2560];
	fma.rn.f32 	%f49, %f48, %f48, %f47;
	ld.global.f32 	%f50, [%rd7+3072];
	fma.rn.f32 	%f51, %f50, %f50, %f49;
	ld.global.f32 	%f52, [%rd7+3584];
	fma.rn.f32 	%f115, %f52, %f52, %f51;
	add.s32 	%r71, %r71, 2048;
	add.s32 	%r69, %r69, 16;
	setp.ne.s32 	%p6, %r69, 0;
	@%p6 bra 	$L__BB10_11;
$L__BB10_12:
	setp.eq.s32 	%p7, %r24, 0;
	@%p7 bra 	$L__BB10_22;
	setp.lt.u32 	%p8, %r24, 8;
	@%p8 bra 	$L__BB10_15;
	mul.wide.s32 	%rd8, %r71, 4;
	add.s64 	%rd9, %rd1, %rd8;
	ld.global.f32 	%f54, [%rd9];
	fma.rn.f32 	%f55, %f54, %f54, %f115;
	ld.global.f32 	%f56, [%rd9+512];
	fma.rn.f32 	%f57, %f56, %f56, %f55;
	ld.global.f32 	%f58, [%rd9+1024];
	fma.rn.f32 	%f59, %f58, %f58, %f57;
	ld.global.f32 	%f60, [%rd9+1536];
	fma.rn.f32 	%f61, %f60, %f60, %f59;
	ld.global.f32 	%f62, [%rd9+2048];
	fma.rn.f32 	%f63, %f62, %f62, %f61;
	ld.global.f32 	%f64, [%rd9+2560];
	fma.rn.f32 	%f65, %f64, %f64, %f63;
	ld.global.f32 	%f66, [%rd9+3072];
	fma.rn.f32 	%f67, %f66, %f66, %f65;
	ld.global.f32 	%f68, [%rd9+3584];
	fma.rn.f32 	%f115, %f68, %f68, %f67;
	add.s32 	%r71, %r71, 1024;
$L__BB10_15:
	and.b32  	%r34, %r23, 7;
	setp.eq.s32 	%p9, %r34, 0;
	@%p9 bra 	$L__BB10_22;
	and.b32  	%r35, %r23, 3;
	setp.lt.u32 	%p10, %r34, 4;
	@%p10 bra 	$L__BB10_18;
	mul.wide.s32 	%rd10, %r71, 4;
	add.s64 	%rd11, %rd1, %rd10;
	ld.global.f32 	%f70, [%rd11];
	fma.rn.f32 	%f71, %f70, %f70, %f115;
	ld.global.f32 	%f72, [%rd11+512];
	fma.rn.f32 	%f73, %f72, %f72, %f71;
	ld.global.f32 	%f74, [%rd11+1024];
	fma.rn.f32 	%f75, %f74, %f74, %f73;
	ld.global.f32 	%f76, [%rd11+1536];
	fma.rn.f32 	%f115, %f76, %f76, %f75;
	add.s32 	%r71, %r71, 512;
$L__BB10_18:
	setp.eq.s32 	%p11, %r35, 0;
	@%p11 bra 	$L__BB10_22;
	mul.wide.s32 	%rd12, %r71, 4;
	add.s64 	%rd3, %rd1, %rd12;
	ld.global.f32 	%f77, [%rd3];
	fma.rn.f32 	%f115, %f77, %f77, %f115;
	setp.eq.s32 	%p12, %r35, 1;
	@%p12 bra 	$L__BB10_22;
	ld.global.f32 	%f78, [%rd3+512];
	fma.rn.f32 	%f115, %f78, %f78, %f115;
	setp.eq.s32 	%p13, %r35, 2;
	@%p13 bra 	$L__BB10_22;
	ld.global.f32 	%f79, [%rd3+1024];
	fma.rn.f32 	%f115, %f79, %f79, %f115;
$L__BB10_22:
	add.s32 	%r68, %r68, %r3;
	setp.lt.s32 	%p14, %r68, %r42;
	add.s32 	%r67, %r67, 1;
	@%p14 bra 	$L__BB10_8;
$L__BB10_23:
	setp.gt.u32 	%p17, %r1, 63;
	st.shared.f32 	[%r6], %f115;
	bar.sync 	0;
	@%p17 bra 	$L__BB10_25;
	ld.shared.f32 	%f83, [%r6];
	ld.shared.f32 	%f84, [%r6+256];
	add.f32 	%f85, %f83, %f84;
	st.shared.f32 	[%r6], %f85;
$L__BB10_25:
	setp.gt.u32 	%p18, %r1, 31;
	bar.sync 	0;
	@%p18 bra 	$L__BB10_27;
	ld.volatile.shared.f32 	%f86, [%r6];
	ld.volatile.shared.f32 	%f87, [%r6+128];
	add.f32 	%f88, %f86, %f87;
	st.volatile.shared.f32 	[%r6], %f88;
	ld.volatile.shared.f32 	%f89, [%r6];
	ld.volatile.shared.f32 	%f90, [%r6+64];
	add.f32 	%f91, %f89, %f90;
	st.volatile.shared.f32 	[%r6], %f91;
	ld.volatile.shared.f32 	%f92, [%r6];
	ld.volatile.shared.f32 	%f93, [%r6+32];
	add.f32 	%f94, %f92, %f93;
	st.volatile.shared.f32 	[%r6], %f94;
	ld.volatile.shared.f32 	%f95, [%r6];
	ld.volatile.shared.f32 	%f96, [%r6+16];
	add.f32 	%f97, %f95, %f96;
	st.volatile.shared.f32 	[%r6], %f97;
	ld.volatile.shared.f32 	%f98, [%r6];
	ld.volatile.shared.f32 	%f99, [%r6+8];
	add.f32 	%f100, %f98, %f99;
	st.volatile.shared.f32 	[%r6], %f100;
	ld.volatile.shared.f32 	%f101, [%r6];
	ld.volatile.shared.f32 	%f102, [%r6+4];
	add.f32 	%f103, %f101, %f102;
	st.volatile.shared.f32 	[%r6], %f103;
$L__BB10_27:
	setp.ne.s32 	%p19, %r1, 0;
	bar.sync 	0;
	@%p19 bra 	$L__BB10_29;
	ld.param.u64 	%rd18, [_Z14_sumabs2_32_21iPfiiS__param_4];
	ld.shared.f32 	%f104, [_ZZ14_sumabs2_32_21iPfiiS_E6buffer];
	cvta.to.global.u64 	%rd15, %rd18;
	mul.wide.s32 	%rd16, %r65, 4;
	add.s64 	%rd17, %rd15, %rd16;
	st.global.f32 	[%rd17], %f104;
$L__BB10_29:
	add.s32 	%r65, %r65, %r7;
	setp.lt.s32 	%p20, %r65, %r44;
	add.s32 	%r64, %r64, 1;
	@%p20 bra 	$L__BB10_2;
$L__BB10_30:
	ret;

}
	// .globl	_Z14_sumabs2_64_21iPdiiS_
.visible .entry _Z14_sumabs2_64_21iPdiiS_(
	.param .u32 _Z14_sumabs2_64_21iPdiiS__param_0,
	.param .u64 .ptr .align 1 _Z14_sumabs2_64_21iPdiiS__param_1,
	.param .u32 _Z14_sumabs2_64_21iPdiiS__param_2,
	.param .u32 _Z14_sumabs2_64_21iPdiiS__param_3,
	.param .u64 .ptr .align 1 _Z14_sumabs2_64_21iPdiiS__param_4
)
{
	.reg .pred 	%p<21>;
	.reg .b32 	%r<74>;
	.reg .b64 	%rd<19>;
	.reg .b64 	%fd<117>;
	// demoted variable
	.shared .align 8 .b8 _ZZ14_sumabs2_64_21iPdiiS_E6buffer[1024];
	ld.param.u32 	%r41, [_Z14_sumabs2_64_21iPdiiS__param_0];
	ld.param.u64 	%rd5, [_Z14_sumabs2_64_21iPdiiS__param_1];
	ld.param.u32 	%r42, [_Z14_sumabs2_64_21iPdiiS__param_2];
	ld.param.u32 	%r43, [_Z14_sumabs2_64_21iPdiiS__param_3];
	cvta.to.global.u64 	%rd1, %rd5;
	mov.u32 	%r1, %tid.x;
	mov.u32 	%r65, %ctaid.x;
	setp.ge.s32 	%p1, %r65, %r43;
	@%p1 bra 	$L__BB11_30;
	mul.lo.s32 	%r3, %r43, %r42;
	shl.b32 	%r4, %r43, 7;
	mul.lo.s32 	%r5, %r43, %r1;
	shl.b32 	%r45, %r1, 3;
	mov.u32 	%r46, _ZZ14_sumabs2_64_21iPdiiS_E6buffer;
	add.s32 	%r6, %r46, %r45;
	mov.u32 	%r7, %ntid.x;
	mul.lo.s32 	%r47, %r42, %r65;
	add.s32 	%r8, %r47, %r42;
	add.s32 	%r48, %r1, %r47;
	add.s32 	%r9, %r48, 128;
	not.b32 	%r11, %r47;
	add.s64 	%rd2, %rd1, 8192;
	mov.b32 	%r64, 0;
$L__BB11_2:
	setp.ne.s32 	%p2, %r42, 1;
	mov.f64 	%fd115, 0d0000000000000000;
	@%p2 bra 	$L__BB11_6;
	add.s32 	%r66, %r65, %r5;
	setp.ge.s32 	%p15, %r66, %r41;
	@%p15 bra 	$L__BB11_23;
	mov.f64 	%fd115, 0d0000000000000000;
$L__BB11_5:
	mul.wide.s32 	%rd13, %r66, 8;
	add.s64 	%rd14, %rd1, %rd13;
	ld.global.f64 	%fd82, [%rd14];
	fma.rn.f64 	%fd115, %fd82, %fd82, %fd115;
	add.s32 	%r66, %r66, %r4;
	setp.lt.s32 	%p16, %r66, %r41;
	@%p16 bra 	$L__BB11_5;
	bra.uni 	$L__BB11_23;
$L__BB11_6:
	setp.lt.s32 	%p3, %r41, 1;
	@%p3 bra 	$L__BB11_23;
	mov.f64 	%fd115, 0d0000000000000000;
	mov.b32 	%r67, 0;
	mov.u32 	%r68, %r67;
$L__BB11_8:
	setp.ge.s32 	%p4, %r1, %r42;
	mul.lo.s32 	%r50, %r7, %r42;
	mul.lo.s32 	%r51, %r50, %r64;
	add.s32 	%r52, %r8, %r51;
	add.s32 	%r53, %r52, %r68;
	add.s32 	%r54, %r9, %r51;
	add.s32 	%r55, %r54, %r68;
	max.s32 	%r19, %r53, %r55;
	add.s32 	%r56, %r1, %r51;
	mad.lo.s32 	%r20, %r3, %r67, %r56;
	sub.s32 	%r57, %r11, %r20;
	add.s32 	%r21, %r19, %r57;
	shr.u32 	%r58, %r21, 7;
	add.s32 	%r22, %r58, 1;
	add.s32 	%r71, %r55, -128;
	@%p4 bra 	$L__BB11_22;
	setp.lt.u32 	%p5, %r21, 1920;
	@%p5 bra 	$L__BB11_12;
	add.s32 	%r59, %r11, %r19;
	sub.s32 	%r60, %r59, %r20;
	shr.u32 	%r61, %r60, 7;
	add.s32 	%r62, %r61, 1;
	and.b32  	%r63, %r62, 67108848;
	neg.s32 	%r69, %r63;
$L__BB11_11:
	.pragma "nounroll";
	mul.wide.s32 	%rd6, %r71, 8;
	add.s64 	%rd7, %rd2, %rd6;
	ld.global.f64 	%fd22, [%rd7+-8192];
	fma.rn.f64 	%fd23, %fd22, %fd22, %fd115;
	ld.global.f64 	%fd24, [%rd7+-7168];
	fma.rn.f64 	%fd25, %fd24, %fd24, %fd23;
	ld.global.f64 	%fd26, [%rd7+-6144];
	fma.rn.f64 	%fd27, %fd26, %fd26, %fd25;
	ld.global.f64 	%fd28, [%rd7+-5120];
	fma.rn.f64 	%fd29, %fd28, %fd28, %fd27;
	ld.global.f64 	%fd30, [%rd7+-4096];
	fma.rn.f64 	%fd31, %fd30, %fd30, %fd29;
	ld.global.f64 	%fd32, [%rd7+-3072];
	fma.rn.f64 	%fd33, %fd32, %fd32, %fd31;
	ld.global.f64 	%fd34, [%rd7+-2048];
	fma.rn.f64 	%fd35, %fd34, %fd34, %fd33;
	ld.global.f64 	%fd36, [%rd7+-1024];
	fma.rn.f64 	%fd37, %fd36, %fd36, %fd35;
	ld.global.f64 	%fd38, [%rd7];
	fma.rn.f64 	%fd39, %fd38, %fd38, %fd37;
	ld.global.f64 	%fd40, [%rd7+1024];
	fma.rn.f64 	%fd41, %fd40, %fd40, %fd39;
	ld.global.f64 	%fd42, [%rd7+2048];
	fma.rn.f64 	%fd43, %fd42, %fd42, %fd41;
	ld.global.f64 	%fd44, [%rd7+3072];
	fma.rn.f64 	%fd45, %fd44, %fd44, %fd43;
	ld.global.f64 	%fd46, [%rd7+4096];
	fma.rn.f64 	%fd47, %fd46, %fd46, %fd45;
	ld.global.f64 	%fd48, [%rd7+5120];
	fma.rn.f64 	%fd49, %fd48, %fd48, %fd47;
	ld.global.f64 	%fd50, [%rd7+6144];
	fma.rn.f64 	%fd51, %fd50, %fd50, %fd49;
	ld.global.f64 	%fd52, [%rd7+7168];
	fma.rn.f64 	%fd115, %fd52, %fd52, %fd51;
	add.s32 	%r71, %r71, 2048;
	add.s32 	%r69, %r69, 16;
	setp.ne.s32 	%p6, %r69, 0;
	@%p6 bra 	$L__BB11_11;
$L__BB11_12:
	and.b32  	%r30, %r22, 15;
	setp.eq.s32 	%p7, %r30, 0;
	@%p7 bra 	$L__BB11_22;
	setp.lt.u32 	%p8, %r30, 8;
	@%p8 bra 	$L__BB11_15;
	mul.wide.s32 	%rd8, %r71, 8;
	add.s64 	%rd9, %rd1, %rd8;
	ld.global.f64 	%fd54, [%rd9];
	fma.rn.f64 	%fd55, %fd54, %fd54, %fd115;
	ld.global.f64 	%fd56, [%rd9+1024];
	fma.rn.f64 	%fd57, %fd56, %fd56, %fd55;
	ld.global.f64 	%fd58, [%rd9+2048];
	fma.rn.f64 	%fd59, %fd58, %fd58, %fd57;
	ld.global.f64 	%fd60, [%rd9+3072];
	fma.rn.f64 	%fd61, %fd60, %fd60, %fd59;
	ld.global.f64 	%fd62, [%rd9+4096];
	fma.rn.f64 	%fd63, %fd62, %fd62, %fd61;
	ld.global.f64 	%fd64, [%rd9+5120];
	fma.rn.f64 	%fd65, %fd64, %fd64, %fd63;
	ld.global.f64 	%fd66, [%rd9+6144];
	fma.rn.f64 	%fd67, %fd66, %fd66, %fd65;
	ld.global.f64 	%fd68, [%rd9+7168];
	fma.rn.f64 	%fd115, %fd68, %fd68, %fd67;
	add.s32 	%r71, %r71, 1024;
$L__BB11_15:
	and.b32  	%r33, %r22, 7;
	setp.eq.s32 	%p9, %r33, 0;
	@%p9 bra 	$L__BB11_22;
	and.b32  	%r34, %r22, 3;
	setp.lt.u32 	%p10, %r33, 4;
	@%p10 bra 	$L__BB11_18;
	mul.wide.s32 	%rd10, %r71, 8;
	add.s64 	%rd11, %rd1, %rd10;
	ld.global.f64 	%fd70, [%rd11];
	fma.rn.f64 	%fd71, %fd70, %fd70, %fd115;
	ld.global.f64 	%fd72, [%rd11+1024];
	fma.rn.f64 	%fd73, %fd72, %fd72, %fd71;
	ld.global.f64 	%fd74, [%rd11+2048];
	fma.rn.f64 	%fd75, %fd74, %fd74, %fd73;
	ld.global.f64 	%fd76, [%rd11+3072];
	fma.rn.f64 	%fd115, %fd76, %fd76, %fd75;
	add.s32 	%r71, %r71, 512;
$L__BB11_18:
	setp.eq.s32 	%p11, %r34, 0;
	@%p11 bra 	$L__BB11_22;
	mul.wide.s32 	%rd12, %r71, 8;
	add.s64 	%rd3, %rd1, %rd12;
	ld.global.f64 	%fd77, [%rd3];
	fma.rn.f64 	%fd115, %fd77, %fd77, %fd115;
	setp.eq.s32 	%p12, %r34, 1;
	@%p12 bra 	$L__BB11_22;
	ld.global.f64 	%fd78, [%rd3+1024];
	fma.rn.f64 	%fd115, %fd78, %fd78, %fd115;
	setp.eq.s32 	%p13, %r34, 2;
	@%p13 bra 	$L__BB11_22;
	ld.global.f64 	%fd79, [%rd3+2048];
	fma.rn.f64 	%fd115, %fd79, %fd79, %fd115;
$L__BB11_22:
	add.s32 	%r68, %r68, %r3;
	setp.lt.s32 	%p14, %r68, %r41;
	add.s32 	%r67, %r67, 1;
	@%p14 bra 	$L__BB11_8;
$L__BB11_23:
	setp.gt.u32 	%p17, %r1, 63;
	st.shared.f64 	[%r6], %fd115;
	bar.sync 	0;
	@%p17 bra 	$L__BB11_25;
	ld.shared.f64 	%fd83, [%r6];
	ld.shared.f64 	%fd84, [%r6+512];
	add.f64 	%fd85, %fd83, %fd84;
	st.shared.f64 	[%r6], %fd85;
$L__BB11_25:
	setp.gt.u32 	%p18, %r1, 31;
	bar.sync 	0;
	@%p18 bra 	$L__BB11_27;
	ld.volatile.shared.f64 	%fd86, [%r6];
	ld.volatile.shared.f64 	%fd87, [%r6+256];
	add.f64 	%fd88, %fd86, %fd87;
	st.volatile.shared.f64 	[%r6], %fd88;
	ld.volatile.shared.f64 	%fd89, [%r6];
	ld.volatile.shared.f64 	%fd90, [%r6+128];
	add.f64 	%fd91, %fd89, %fd90;
	st.volatile.shared.f64 	[%r6], %fd91;
	ld.volatile.shared.f64 	%fd92, [%r6];
	ld.volatile.shared.f64 	%fd93, [%r6+64];
	add.f64 	%fd94, %fd92, %fd93;
	st.volatile.shared.f64 	[%r6], %fd94;
	ld.volatile.shared.f64 	%fd95, [%r6];
	ld.volatile.shared.f64 	%fd96, [%r6+32];
	add.f64 	%fd97, %fd95, %fd96;
	st.volatile.shared.f64 	[%r6], %fd97;
	ld.volatile.shared.f64 	%fd98, [%r6];
	ld.volatile.shared.f64 	%fd99, [%r6+16];
	add.f64 	%fd100, %fd98, %fd99;
	st.volatile.shared.f64 	[%r6], %fd100;
	ld.volatile.shared.f64 	%fd101, [%r6];
	ld.volatile.shared.f64 	%fd102, [%r6+8];
	add.f64 	%fd103, %fd101, %fd102;
	st.volatile.shared.f64 	[%r6], %fd103;
$L__BB11_27:
	setp.ne.s32 	%p19, %r1, 0;
	bar.sync 	0;
	@%p19 bra 	$L__BB11_29;
	ld.param.u64 	%rd18, [_Z14_sumabs2_64_21iPdiiS__param_4];
	ld.shared.f64 	%fd104, [_ZZ14_sumabs2_64_21iPdiiS_E6buffer];
	cvta.to.global.u64 	%rd15, %rd18;
	mul.wide.s32 	%rd16, %r65, 8;
	add.s64 	%rd17, %rd15, %rd16;
	st.global.f64 	[%rd17], %fd104;
$L__BB11_29:
	add.s32 	%r65, %r65, %r7;
	setp.lt.s32 	%p20, %r65, %r43;
	add.s32 	%r64, %r64, 1;
	@%p20 bra 	$L__BB11_2;
$L__BB11_30:
	ret;

}
	// .globl	_Z13_maxabs_32_21iPfiiS_
.visible .entry _Z13_maxabs_32_21iPfiiS_(
	.param .u32 _Z13_maxabs_32_21iPfiiS__param_0,
	.param .u64 .ptr .align 1 _Z13_maxabs_32_21iPfiiS__param_1,
	.param .u32 _Z13_maxabs_32_21iPfiiS__param_2,
	.param .u32 _Z13_maxabs_32_21iPfiiS__param_3,
	.param .u64 .ptr .align 1 _Z13_maxabs_32_21iPfiiS__param_4
)
{
	.reg .pred 	%p<92>;
	.reg .b32 	%r<74>;
	.reg .b32 	%f<181>;
	.reg .b64 	%rd<19>;
	// demoted variable
	.shared .align 4 .b8 _ZZ13_maxabs_32_21iPfiiS_E6buffer[512];
	ld.param.u32 	%r42, [_Z13_maxabs_32_21iPfiiS__param_0];
	ld.param.u64 	%rd5, [_Z13_maxabs_32_21iPfiiS__param_1];
	ld.param.u32 	%r43, [_Z13_maxabs_32_21iPfiiS__param_2];
	ld.param.u32 	%r44, [_Z13_maxabs_32_21iPfiiS__param_3];
	cvta.to.global.u64 	%rd1, %rd5;
	mov.u32 	%r1, %tid.x;
	mov.u32 	%r65, %ctaid.x;
	setp.ge.s32 	%p1, %r65, %r44;
	@%p1 bra 	$L__BB12_30;
	mul.lo.s32 	%r3, %r44, %r43;
	shl.b32 	%r4, %r44, 7;
	mul.lo.s32 	%r5, %r44, %r1;
	shl.b32 	%r46, %r1, 2;
	mov.u32 	%r47, _ZZ13_maxabs_32_21iPfiiS_E6buffer;
	add.s32 	%r6, %r47, %r46;
	mov.u32 	%r7, %ntid.x;
	mul.lo.s32 	%r48, %r43, %r65;
	add.s32 	%r8, %r48, %r43;
	mul.lo.s32 	%r9, %r7, %r43;
	add.s32 	%r49, %r1, %r48;
	add.s32 	%r10, %r49, 128;
	not.b32 	%r12, %r48;
	add.s64 	%rd2, %rd1, 4096;
	mov.b32 	%r64, 0;
$L__BB12_2:
	setp.ne.s32 	%p2, %r43, 1;
	mov.f32 	%f179, 0f00000000;
	@%p2 bra 	$L__BB12_6;
	add.s32 	%r66, %r65, %r5;
	setp.ge.s32 	%p77, %r66, %r42;
	@%p77 bra 	$L__BB12_23;
	mov.f32 	%f179, 0f00000000;
$L__BB12_5:
	mul.wide.s32 	%rd13, %r66, 4;
	add.s64 	%rd14, %rd1, %rd13;
	ld.global.f32 	%f144, [%rd14];
	setp.lt.f32 	%p78, %f144, 0f00000000;
	neg.f32 	%f145, %f144;
	selp.f32 	%f146, %f145, %f144, %p78;
	setp.gt.f32 	%p79, %f179, %f146;
	selp.f32 	%f179, %f179, %f146, %p79;
	add.s32 	%r66, %r66, %r4;
	setp.lt.s32 	%p80, %r66, %r42;
	@%p80 bra 	$L__BB12_5;
	bra.uni 	$L__BB12_23;
$L__BB12_6:
	setp.lt.s32 	%p3, %r42, 1;
	@%p3 bra 	$L__BB12_23;
	mov.f32 	%f179, 0f00000000;
	mov.b32 	%r67, 0;
	mul.lo.s32 	%r51, %r9, %r64;
	add.s32 	%r52, %r8, %r51;
	add.s32 	%r54, %r10, %r51;
	mov.u32 	%r68, %r67;
$L__BB12_8:
	setp.ge.s32 	%p4, %r1, %r43;
	add.s32 	%r53, %r52, %r68;
	add.s32 	%r55, %r54, %r68;
	max.s32 	%r20, %r53, %r55;
	add.s32 	%r56, %r1, %r51;
	mad.lo.s32 	%r21, %r3, %r67, %r56;
	sub.s32 	%r57, %r12, %r21;
	add.s32 	%r22, %r20, %r57;
	shr.u32 	%r58, %r22, 7;
	add.s32 	%r23, %r58, 1;
	and.b32  	%r24, %r23, 15;
	add.s32 	%r71, %r55, -128;
	@%p4 bra 	$L__BB12_22;
	setp.lt.u32 	%p5, %r22, 1920;
	@%p5 bra 	$L__BB12_12;
	add.s32 	%r59, %r12, %r20;
	sub.s32 	%r60, %r59, %r21;
	shr.u32 	%r61, %r60, 7;
	add.s32 	%r62, %r61, 1;
	and.b32  	%r63, %r62, 67108848;
	neg.s32 	%r69, %r63;
$L__BB12_11:
	.pragma "nounroll";
	mul.wide.s32 	%rd6, %r71, 4;
	add.s64 	%rd7, %rd2, %rd6;
	ld.global.f32 	%f22, [%rd7+-4096];
	setp.lt.f32 	%p6, %f22, 0f00000000;
	neg.f32 	%f23, %f22;
	selp.f32 	%f24, %f23, %f22, %p6;
	setp.gt.f32 	%p7, %f179, %f24;
	selp.f32 	%f25, %f179, %f24, %p7;
	ld.global.f32 	%f26, [%rd7+-3584];
	setp.lt.f32 	%p8, %f26, 0f00000000;
	neg.f32 	%f27, %f26;
	selp.f32 	%f28, %f27, %f26, %p8;
	setp.gt.f32 	%p9, %f25, %f28;
	selp.f32 	%f29, %f25, %f28, %p9;
	ld.global.f32 	%f30, [%rd7+-3072];
	setp.lt.f32 	%p10, %f30, 0f00000000;
	neg.f32 	%f31, %f30;
	selp.f32 	%f32, %f31, %f30, %p10;
	setp.gt.f32 	%p11, %f29, %f32;
	selp.f32 	%f33, %f29, %f32, %p11;
	ld.global.f32 	%f34, [%rd7+-2560];
	setp.lt.f32 	%p12, %f34, 0f00000000;
	neg.f32 	%f35, %f34;
	selp.f32 	%f36, %f35, %f34, %p12;
	setp.gt.f32 	%p13, %f33, %f36;
	selp.f32 	%f37, %f33, %f36, %p13;
	ld.global.f32 	%f38, [%rd7+-2048];
	setp.lt.f32 	%p14, %f38, 0f00000000;
	neg.f32 	%f39, %f38;
	selp.f32 	%f40, %f39, %f38, %p14;
	setp.gt.f32 	%p15, %f37, %f40;
	selp.f32 	%f41, %f37, %f40, %p15;
	ld.global.f32 	%f42, [%rd7+-1536];
	setp.lt.f32 	%p16, %f42, 0f00000000;
	neg.f32 	%f43, %f42;
	selp.f32 	%f44, %f43, %f42, %p16;
	setp.gt.f32 	%p17, %f41, %f44;
	selp.f32 	%f45, %f41, %f44, %p17;
	ld.global.f32 	%f46, [%rd7+-1024];
	setp.lt.f32 	%p18, %f46, 0f00000000;
	neg.f32 	%f47, %f46;
	selp.f32 	%f48, %f47, %f46, %p18;
	setp.gt.f32 	%p19, %f45, %f48;
	selp.f32 	%f49, %f45, %f48, %p19;
	ld.global.f32 	%f50, [%rd7+-512];
	setp.lt.f32 	%p20, %f50, 0f00000000;
	neg.f32 	%f51, %f50;
	selp.f32 	%f52, %f51, %f50, %p20;
	setp.gt.f32 	%p21, %f49, %f52;
	selp.f32 	%f53, %f49, %f52, %p21;
	ld.global.f32 	%f54, [%rd7];
	setp.lt.f32 	%p22, %f54, 0f00000000;
	neg.f32 	%f55, %f54;
	selp.f32 	%f56, %f55, %f54, %p22;
	setp.gt.f32 	%p23, %f53, %f56;
	selp.f32 	%f57, %f53, %f56, %p23;
	ld.global.f32 	%f58, [%rd7+512];
	setp.lt.f32 	%p24, %f58, 0f00000000;
	neg.f32 	%f59, %f58;
	selp.f32 	%f60, %f59, %f58, %p24;
	setp.gt.f32 	%p25, %f57, %f60;
	selp.f32 	%f61, %f57, %f60, %p25;
	ld.global.f32 	%f62, [%rd7+1024];
	setp.lt.f32 	%p26, %f62, 0f00000000;
	neg.f32 	%f63, %f62;
	selp.f32 	%f64, %f63, %f62, %p26;
	setp.gt.f32 	%p27, %f61, %f64;
	selp.f32 	%f65, %f61, %f64, %p27;
	ld.global.f32 	%f66, [%rd7+1536];
	setp.lt.f32 	%p28, %f66, 0f00000000;
	neg.f32 	%f67, %f66;
	selp.f32 	%f68, %f67, %f66, %p28;
	setp.gt.f32 	%p29, %f65, %f68;
	selp.f32 	%f69, %f65, %f68, %p29;
	ld.global.f32 	%f70, [%rd7+2048];
	setp.lt.f32 	%p30, %f70, 0f00000000;
	neg.f32 	%f71, %f70;
	selp.f32 	%f72, %f71, %f70, %p30;
	setp.gt.f32 	%p31, %f69, %f72;
	selp.f32 	%f73, %f69, %f72, %p31;
	ld.global.f32 	%f74, [%rd7+2560];
	setp.lt.f32 	%p32, %f74, 0f00000000;
	neg.f32 	%f75, %f74;
	selp.f32 	%f76, %f75, %f74, %p32;
	setp.gt.f32 	%p33, %f73, %f76;
	selp.f32 	%f77, %f73, %f76, %p33;
	ld.global.f32 	%f78, [%rd7+3072];
	setp.lt.f32 	%p34, %f78, 0f00000000;
	neg.f32 	%f79, %f78;
	selp.f32 	%f80, %f79, %f78, %p34;
	setp.gt.f32 	%p35, %f77, %f80;
	selp.f32 	%f81, %f77, %f80, %p35;
	ld.global.f32 	%f82, [%rd7+3584];
	setp.lt.f32 	%p36, %f82, 0f00000000;
	neg.f32 	%f83, %f82;
	selp.f32 	%f84, %f83, %f82, %p36;
	setp.gt.f32 	%p37, %f81, %f84;
	selp.f32 	%f179, %f81, %f84, %p37;
	add.s32 	%r71, %r71, 2048;
	add.s32 	%r69, %r69, 16;
	setp.ne.s32 	%p38, %r69, 0;
	@%p38 bra 	$L__BB12_11;
$L__BB12_12:
	setp.eq.s32 	%p39, %r24, 0;
	@%p39 bra 	$L__BB12_22;
	setp.lt.u32 	%p40, %r24, 8;
	@%p40 bra 	$L__BB12_15;
	mul.wide.s32 	%rd8, %r71, 4;
	add.s64 	%rd9, %rd1, %rd8;
	ld.global.f32 	%f86, [%rd9];
	setp.lt.f32 	%p41, %f86, 0f00000000;
	neg.f32 	%f87, %f86;
	selp.f32 	%f88, %f87, %f86, %p41;
	setp.gt.f32 	%p42, %f179, %f88;
	selp.f32 	%f89, %f179, %f88, %p42;
	ld.global.f32 	%f90, [%rd9+512];
	setp.lt.f32 	%p43, %f90, 0f00000000;
	neg.f32 	%f91, %f90;
	selp.f32 	%f92, %f91, %f90, %p43;
	setp.gt.f32 	%p44, %f89, %f92;
	selp.f32 	%f93, %f89, %f92, %p44;
	ld.global.f32 	%f94, [%rd9+1024];
	setp.lt.f32 	%p45, %f94, 0f00000000;
	neg.f32 	%f95, %f94;
	selp.f32 	%f96, %f95, %f94, %p45;
	setp.gt.f32 	%p46, %f93, %f96;
	selp.f32 	%f97, %f93, %f96, %p46;
	ld.global.f32 	%f98, [%rd9+1536];
	setp.lt.f32 	%p47, %f98, 0f00000000;
	neg.f32 	%f99, %f98;
	selp.f32 	%f100, %f99, %f98, %p47;
	setp.gt.f32 	%p48, %f97, %f100;
	selp.f32 	%f101, %f97, %f100, %p48;
	ld.global.f32 	%f102, [%rd9+2048];
	setp.lt.f32 	%p49, %f102, 0f00000000;
	neg.f32 	%f103, %f102;
	selp.f32 	%f104, %f103, %f102, %p49;
	setp.gt.f32 	%p50, %f101, %f104;
	selp.f32 	%f105, %f101, %f104, %p50;
	ld.global.f32 	%f106, [%rd9+2560];
	setp.lt.f32 	%p51, %f106, 0f00000000;
	neg.f32 	%f107, %f106;
	selp.f32 	%f108, %f107, %f106, %p51;
	setp.gt.f32 	%p52, %f105, %f108;
	selp.f32 	%f109, %f105, %f108, %p52;
	ld.global.f32 	%f110, [%rd9+3072];
	setp.lt.f32 	%p53, %f110, 0f00000000;
	neg.f32 	%f111, %f110;
	selp.f32 	%f112, %f111, %f110, %p53;
	setp.gt.f32 	%p54, %f109, %f112;
	selp.f32 	%f113, %f109, %f112, %p54;
	ld.global.f32 	%f114, [%rd9+3584];
	setp.lt.f32 	%p55, %f114, 0f00000000;
	neg.f32 	%f115, %f114;
	selp.f32 	%f116, %f115, %f114, %p55;
	setp.gt.f32 	%p56, %f113, %f116;
	selp.f32 	%f179, %f113, %f116, %p56;
	add.s32 	%r71, %r71, 1024;
$L__BB12_15:
	and.b32  	%r34, %r23, 7;
	setp.eq.s32 	%p57, %r34, 0;
	@%p57 bra 	$L__BB12_22;
	and.b32  	%r35, %r23, 3;
	setp.lt.u32 	%p58, %r34, 4;
	@%p58 bra 	$L__BB12_18;
	mul.wide.s32 	%rd10, %r71, 4;
	add.s64 	%rd11, %rd1, %rd10;
	ld.global.f32 	%f118, [%rd11];
	setp.lt.f32 	%p59, %f118, 0f00000000;
	neg.f32 	%f119, %f118;
	selp.f32 	%f120, %f119, %f118, %p59;
	setp.gt.f32 	%p60, %f179, %f120;
	selp.f32 	%f121, %f179, %f120, %p60;
	ld.global.f32 	%f122, [%rd11+512];
	setp.lt.f32 	%p61, %f122, 0f00000000;
	neg.f32 	%f123, %f122;
	selp.f32 	%f124, %f123, %f122, %p61;
	setp.gt.f32 	%p62, %f121, %f124;
	selp.f32 	%f125, %f121, %f124, %p62;
	ld.global.f32 	%f126, [%rd11+1024];
	setp.lt.f32 	%p63, %f126, 0f00000000;
	neg.f32 	%f127, %f126;
	selp.f32 	%f128, %f127, %f126, %p63;
	setp.gt.f32 	%p64, %f125, %f128;
	selp.f32 	%f129, %f125, %f128, %p64;
	ld.global.f32 	%f130, [%rd11+1536];
	setp.lt.f32 	%p65, %f130, 0f00000000;
	neg.f32 	%f131, %f130;
	selp.f32 	%f132, %f131, %f130, %p65;
	setp.gt.f32 	%p66, %f129, %f132;
	selp.f32 	%f179, %f129, %f132, %p66;
	add.s32 	%r71, %r71, 512;
$L__BB12_18:
	setp.eq.s32 	%p67, %r35, 0;
	@%p67 bra 	$L__BB12_22;
	mul.wide.s32 	%rd12, %r71, 4;
	add.s64 	%rd3, %rd1, %rd12;
	ld.global.f32 	%f133, [%rd3];
	setp.lt.f32 	%p68, %f133, 0f00000000;
	neg.f32 	%f134, %f133;
	selp.f32 	%f135, %f134, %f133, %p68;
	setp.gt.f32 	%p69, %f179, %f135;
	selp.f32 	%f179, %f179, %f135, %p69;
	setp.eq.s32 	%p70, %r35, 1;
	@%p70 bra 	$L__BB12_22;
	ld.global.f32 	%f136, [%rd3+512];
	setp.lt.f32 	%p71, %f136, 0f00000000;
	neg.f32 	%f137, %f136;
	selp.f32 	%f138, %f137, %f136, %p71;
	setp.gt.f32 	%p72, %f179, %f138;
	selp.f32 	%f179, %f179, %f138, %p72;
	setp.eq.s32 	%p73, %r35, 2;
	@%p73 bra 	$L__BB12_22;
	ld.global.f32 	%f139, [%rd3+1024];
	setp.lt.f32 	%p74, %f139, 0f00000000;
	neg.f32 	%f140, %f139;
	selp.f32 	%f141, %f140, %f139, %p74;
	setp.gt.f32 	%p75, %f179, %f141;
	selp.f32 	%f179, %f179, %f141, %p75;
$L__BB12_22:
	add.s32 	%r68, %r68, %r3;
	setp.lt.s32 	%p76, %r68, %r42;
	add.s32 	%r67, %r67, 1;
	@%p76 bra 	$L__BB12_8;
$L__BB12_23:
	setp.gt.u32 	%p81, %r1, 63;
	st.shared.f32 	[%r6], %f179;
	bar.sync 	0;
	@%p81 bra 	$L__BB12_25;
	ld.shared.f32 	%f147, [%r6];
	ld.shared.f32 	%f148, [%r6+256];
	setp.gt.f32 	%p82, %f147, %f148;
	selp.f32 	%f149, %f147, %f148, %p82;
	st.shared.f32 	[%r6], %f149;
$L__BB12_25:
	setp.gt.u32 	%p83, %r1, 31;
	bar.sync 	0;
	@%p83 bra 	$L__BB12_27;
	ld.volatile.shared.f32 	%f150, [%r6];
	ld.volatile.shared.f32 	%f151, [%r6+128];
	setp.gt.f32 	%p84, %f150, %f151;
	selp.f32 	%f152, %f150, %f151, %p84;
	st.volatile.shared.f32 	[%r6], %f152;
	ld.volatile.shared.f32 	%f153, [%r6];
	ld.volatile.shared.f32 	%f154, [%r6+64];
	setp.gt.f32 	%p85, %f153, %f154;
	selp.f32 	%f155, %f153, %f154, %p85;
	st.volatile.shared.f32 	[%r6], %f155;
	ld.volatile.shared.f32 	%f156, [%r6];
	ld.volatile.shared.f32 	%f157, [%r6+32];
	setp.gt.f32 	%p86, %f156, %f157;
	selp.f32 	%f158, %f156, %f157, %p86;
	st.volatile.shared.f32 	[%r6], %f158;
	ld.volatile.shared.f32 	%f159, [%r6];
	ld.volatile.shared.f32 	%f160, [%r6+16];
	setp.gt.f32 	%p87, %f159, %f160;
	selp.f32 	%f161, %f159, %f160, %p87;
	st.volatile.shared.f32 	[%r6], %f161;
	ld.volatile.shared.f32 	%f162, [%r6];
	ld.volatile.shared.f32 	%f163, [%r6+8];
	setp.gt.f32 	%p88, %f162, %f163;
	selp.f32 	%f164, %f162, %f163, %p88;
	st.volatile.shared.f32 	[%r6], %f164;
	ld.volatile.shared.f32 	%f165, [%r6];
	ld.volatile.shared.f32 	%f166, [%r6+4];
	setp.gt.f32 	%p89, %f165, %f166;
	selp.f32 	%f167, %f165, %f166, %p89;
	st.volatile.shared.f32 	[%r6], %f167;
$L__BB12_27:
	setp.ne.s32 	%p90, %r1, 0;
	bar.sync 	0;
	@%p90 bra 	$L__BB12_29;
	ld.param.u64 	%rd18, [_Z13_maxabs_32_21iPfiiS__param_4];
	ld.shared.f32 	%f168, [_ZZ13_maxabs_32_21iPfiiS_E6buffer];
	cvta.to.global.u64 	%rd15, %rd18;
	mul.wide.s32 	%rd16, %r65, 4;
	add.s64 	%rd17, %rd15, %rd16;
	st.global.f32 	[%rd17], %f168;
$L__BB12_29:
	add.s32 	%r65, %r65, %r7;
	setp.lt.s32 	%p91, %r65, %r44;
	add.s32 	%r64, %r64, 1;
	@%p91 bra 	$L__BB12_2;
$L__BB12_30:
	ret;

}
	// .globl	_Z13_maxabs_64_21iPdiiS_
.visible .entry _Z13_maxabs_64_21iPdiiS_(
	.param .u32 _Z13_maxabs_64_21iPdiiS__param_0,
	.param .u64 .ptr .align 1 _Z13_maxabs_64_21iPdiiS__param_1,
	.param .u32 _Z13_maxabs_64_21iPdiiS__param_2,
	.param .u32 _Z13_maxabs_64_21iPdiiS__param_3,
	.param .u64 .ptr .align 1 _Z13_maxabs_64_21iPdiiS__param_4
)
{
	.reg .pred 	%p<92>;
	.reg .b32 	%r<74>;
	.reg .b64 	%rd<18>;
	.reg .b64 	%fd<181>;
	// demoted variable
	.shared .align 8 .b8 _ZZ13_maxabs_64_21iPdiiS_E6buffer[1024];
	ld.param.u32 	%r43, [_Z13_maxabs_64_21iPdiiS__param_0];
	ld.param.u64 	%rd6, [_Z13_maxabs_64_21iPdiiS__param_1];
	ld.param.u32 	%r44, [_Z13_maxabs_64_21iPdiiS__param_2];
	ld.param.u32 	%r45, [_Z13_maxabs_64_21iPdiiS__param_3];
	ld.param.u64 	%rd5, [_Z13_maxabs_64_21iPdiiS__param_4];
	cvta.to.global.u64 	%rd1, %rd6;
	mov.u32 	%r1, %tid.x;
	mov.u32 	%r65, %ctaid.x;
	setp.ge.s32 	%p1, %r65, %r45;
	@%p1 bra 	$L__BB13_30;
	mul.lo.s32 	%r3, %r45, %r44;
	shl.b32 	%r4, %r45, 7;
	mul.lo.s32 	%r5, %r45, %r1;
	shl.b32 	%r47, %r1, 3;
	mov.u32 	%r48, _ZZ13_maxabs_64_21iPdiiS_E6buffer;
	add.s32 	%r6, %r48, %r47;
	mov.u32 	%r7, %ntid.x;
	mul.lo.s32 	%r49, %r44, %r65;
	add.s32 	%r8, %r49, %r44;
	mul.lo.s32 	%r9, %r7, %r44;
	add.s32 	%r50, %r1, %r49;
	add.s32 	%r10, %r50, 128;
	not.b32 	%r12, %r49;
	add.s64 	%rd2, %rd1, 8192;
	cvta.to.global.u64 	%rd3, %rd5;
	mov.b32 	%r64, 0;
$L__BB13_2:
	setp.ne.s32 	%p2, %r44, 1;
	mov.f64 	%fd179, 0d0000000000000000;
	@%p2 bra 	$L__BB13_6;
	add.s32 	%r66, %r65, %r5;
	setp.ge.s32 	%p77, %r66, %r43;
	@%p77 bra 	$L__BB13_23;
	mov.f64 	%fd179, 0d0000000000000000;
$L__BB13_5:
	mul.wide.s32 	%rd14, %r66, 8;
	add.s64 	%rd15, %rd1, %rd14;
	ld.global.f64 	%fd144, [%rd15];
	setp.lt.f64 	%p78, %fd144, 0d0000000000000000;
	neg.f64 	%fd145, %fd144;
	selp.f64 	%fd146, %fd145, %fd144, %p78;
	setp.gt.f64 	%p79, %fd179, %fd146;
	selp.f64 	%fd179, %fd179, %fd146, %p79;
	add.s32 	%r66, %r66, %r4;
	setp.lt.s32 	%p80, %r66, %r43;
	@%p80 bra 	$L__BB13_5;
	bra.uni 	$L__BB13_23;
$L__BB13_6:
	setp.lt.s32 	%p3, %r43, 1;
	@%p3 bra 	$L__BB13_23;
	mad.lo.s32 	%r18, %r9, %r64, %r1;
	mov.f64 	%fd179, 0d0000000000000000;
	mov.b32 	%r67, 0;
	mov.u32 	%r68, %r67;
$L__BB13_8:
	setp.ge.s32 	%p4, %r1, %r44;
	mul.lo.s32 	%r52, %r9, %r64;
	add.s32 	%r53, %r8, %r52;
	add.s32 	%r54, %r53, %r68;
	add.s32 	%r55, %r10, %r52;
	add.s32 	%r56, %r55, %r68;
	max.s32 	%r21, %r54, %r56;
	mad.lo.s32 	%r22, %r3, %r67, %r18;
	sub.s32 	%r57, %r12, %r22;
	add.s32 	%r23, %r21, %r57;
	shr.u32 	%r58, %r23, 7;
	add.s32 	%r24, %r58, 1;
	and.b32  	%r25, %r24, 7;
	and.b32  	%r26, %r24, 15;
	add.s32 	%r71, %r56, -128;
	@%p4 bra 	$L__BB13_22;
	setp.lt.u32 	%p5, %r23, 1920;
	@%p5 bra 	$L__BB13_12;
	add.s32 	%r59, %r12, %r21;
	sub.s32 	%r60, %r59, %r22;
	shr.u32 	%r61, %r60, 7;
	add.s32 	%r62, %r61, 1;
	and.b32  	%r63, %r62, 67108848;
	neg.s32 	%r69, %r63;
$L__BB13_11:
	.pragma "nounroll";
	mul.wide.s32 	%rd7, %r71, 8;
	add.s64 	%rd8, %rd2, %rd7;
	ld.global.f64 	%fd22, [%rd8+-8192];
	setp.lt.f64 	%p6, %fd22, 0d0000000000000000;
	neg.f64 	%fd23, %fd22;
	selp.f64 	%fd24, %fd23, %fd22, %p6;
	setp.gt.f64 	%p7, %fd179, %fd24;
	selp.f64 	%fd25, %fd179, %fd24, %p7;
	ld.global.f64 	%fd26, [%rd8+-7168];
	setp.lt.f64 	%p8, %fd26, 0d0000000000000000;
	neg.f64 	%fd27, %fd26;
	selp.f64 	%fd28, %fd27, %fd26, %p8;
	setp.gt.f64 	%p9, %fd25, %fd28;
	selp.f64 	%fd29, %fd25, %fd28, %p9;
	ld.global.f64 	%fd30, [%rd8+-6144];
	setp.lt.f64 	%p10, %fd30, 0d0000000000000000;
	neg.f64 	%fd31, %fd30;
	selp.f64 	%fd32, %fd31, %fd30, %p10;
	setp.gt.f64 	%p11, %fd29, %fd32;
	selp.f64 	%fd33, %fd29, %fd32, %p11;
	ld.global.f64 	%fd34, [%rd8+-5120];
	setp.lt.f64 	%p12, %fd34, 0d0000000000000000;
	neg.f64 	%fd35, %fd34;
	selp.f64 	%fd36, %fd35, %fd34, %p12;
	setp.gt.f64 	%p13, %fd33, %fd36;
	selp.f64 	%fd37, %fd33, %fd36, %p13;
	ld.global.f64 	%fd38, [%rd8+-4096];
	setp.lt.f64 	%p14, %fd38, 0d0000000000000000;
	neg.f64 	%fd39, %fd38;
	selp.f64 	%fd40, %fd39, %fd38, %p14;
	setp.gt.f64 	%p15, %fd37, %fd40;
	selp.f64 	%fd41, %fd37, %fd40, %p15;
	ld.global.f64 	%fd42, [%rd8+-3072];
	setp.lt.f64 	%p16, %fd42, 0d0000000000000000;
	neg.f64 	%fd43, %fd42;
	selp.f64 	%fd44, %fd43, %fd42, %p16;
	setp.gt.f64 	%p17, %fd41, %fd44;
	selp.f64 	%fd45, %fd41, %fd44, %p17;
	ld.global.f64 	%fd46, [%rd8+-2048];
	setp.lt.f64 	%p18, %fd46, 0d0000000000000000;
	neg.f64 	%fd47, %fd46;
	selp.f64 	%fd48, %fd47, %fd46, %p18;
	setp.gt.f64 	%p19, %fd45, %fd48;
	selp.f64 	%fd49, %fd45, %fd48, %p19;
	ld.global.f64 	%fd50, [%rd8+-1024];
	setp.lt.f64 	%p20, %fd50, 0d0000000000000000;
	neg.f64 	%fd51, %fd50;
	selp.f64 	%fd52, %fd51, %fd50, %p20;
	setp.gt.f64 	%p21, %fd49, %fd52;
	selp.f64 	%fd53, %fd49, %fd52, %p21;
	ld.global.f64 	%fd54, [%rd8];
	setp.lt.f64 	%p22, %fd54, 0d0000000000000000;
	neg.f64 	%fd55, %fd54;
	selp.f64 	%fd56, %fd55, %fd54, %p22;
	setp.gt.f64 	%p23, %fd53, %fd56;
	selp.f64 	%fd57, %fd53, %fd56, %p23;
	ld.global.f64 	%fd58, [%rd8+1024];
	setp.lt.f64 	%p24, %fd58, 0d0000000000000000;
	neg.f64 	%fd59, %fd58;
	selp.f64 	%fd60, %fd59, %fd58, %p24;
	setp.gt.f64 	%p25, %fd57, %fd60;
	selp.f64 	%fd61, %fd57, %fd60, %p25;
	ld.global.f64 	%fd62, [%rd8+2048];
	setp.lt.f64 	%p26, %fd62, 0d0000000000000000;
	neg.f64 	%fd63, %fd62;
	selp.f64 	%fd64, %fd63, %fd62, %p26;
	setp.gt.f64 	%p27, %fd61, %fd64;
	selp.f64 	%fd65, %fd61, %fd64, %p27;
	ld.global.f64 	%fd66, [%rd8+3072];
	setp.lt.f64 	%p28, %fd66, 0d0000000000000000;
	neg.f64 	%fd67, %fd66;
	selp.f64 	%fd68, %fd67, %fd66, %p28;
	setp.gt.f64 	%p29, %fd65, %fd68;
	selp.f64 	%fd69, %fd65, %fd68, %p29;
	ld.global.f64 	%fd70, [%rd8+4096];
	setp.lt.f64 	%p30, %fd70, 0d0000000000000000;
	neg.f64 	%fd71, %fd70;
	selp.f64 	%fd72, %fd71, %fd70, %p30;
	setp.gt.f64 	%p31, %fd69, %fd72;
	selp.f64 	%fd73, %fd69, %fd72, %p31;
	ld.global.f64 	%fd74, [%rd8+5120];
	setp.lt.f64 	%p32, %fd74, 0d0000000000000000;
	neg.f64 	%fd75, %fd74;
	selp.f64 	%fd76, %fd75, %fd74, %p32;
	setp.gt.f64 	%p33, %fd73, %fd76;
	selp.f64 	%fd77, %fd73, %fd76, %p33;
	ld.global.f64 	%fd78, [%rd8+6144];
	setp.lt.f64 	%p34, %fd78, 0d0000000000000000;
	neg.f64 	%fd79, %fd78;
	selp.f64 	%fd80, %fd79, %fd78, %p34;
	setp.gt.f64 	%p35, %fd77, %fd80;
	selp.f64 	%fd81, %fd77, %fd80, %p35;
	ld.global.f64 	%fd82, [%rd8+7168];
	setp.lt.f64 	%p36, %fd82, 0d0000000000000000;
	neg.f64 	%fd83, %fd82;
	selp.f64 	%fd84, %fd83, %fd82, %p36;
	setp.gt.f64 	%p37, %fd81, %fd84;
	selp.f64 	%fd179, %fd81, %fd84, %p37;
	add.s32 	%r71, %r71, 2048;
	add.s32 	%r69, %r69, 16;
	setp.ne.s32 	%p38, %r69, 0;
	@%p38 bra 	$L__BB13_11;
$L__BB13_12:
	setp.eq.s32 	%p39, %r26, 0;
	@%p39 bra 	$L__BB13_22;
	setp.lt.u32 	%p40, %r26, 8;
	@%p40 bra 	$L__BB13_15;
	mul.wide.s32 	%rd9, %r71, 8;
	add.s64 	%rd10, %rd1, %rd9;
	ld.global.f64 	%fd86, [%rd10];
	setp.lt.f64 	%p41, %fd86, 0d0000000000000000;
	neg.f64 	%fd87, %fd86;
	selp.f64 	%fd88, %fd87, %fd86, %p41;
	setp.gt.f64 	%p42, %fd179, %fd88;
	selp.f64 	%fd89, %fd179, %fd88, %p42;
	ld.global.f64 	%fd90, [%rd10+1024];
	setp.lt.f64 	%p43, %fd90, 0d0000000000000000;
	neg.f64 	%fd91, %fd90;
	selp.f64 	%fd92, %fd91, %fd90, %p43;
	setp.gt.f64 	%p44, %fd89, %fd92;
	selp.f64 	%fd93, %fd89, %fd92, %p44;
	ld.global.f64 	%fd94, [%rd10+2048];
	setp.lt.f64 	%p45, %fd94, 0d0000000000000000;
	neg.f64 	%fd95, %fd94;
	selp.f64 	%fd96, %fd95, %fd94, %p45;
	setp.gt.f64 	%p46, %fd93, %fd96;
	selp.f64 	%fd97, %fd93, %fd96, %p46;
	ld.global.f64 	%fd98, [%rd10+3072];
	setp.lt.f64 	%p47, %fd98, 0d0000000000000000;
	neg.f64 	%fd99, %fd98;
	selp.f64 	%fd100, %fd99, %fd98, %p47;
	setp.gt.f64 	%p48, %fd97, %fd100;
	selp.f64 	%fd101, %fd97, %fd100, %p48;
	ld.global.f64 	%fd102, [%rd10+4096];
	setp.lt.f64 	%p49, %fd102, 0d0000000000000000;
	neg.f64 	%fd103, %fd102;
	selp.f64 	%fd104, %fd103, %fd102, %p49;
	setp.gt.f64 	%p50, %fd101, %fd104;
	selp.f64 	%fd105, %fd101, %fd104, %p50;
	ld.global.f64 	%fd106, [%rd10+5120];
	setp.lt.f64 	%p51, %fd106, 0d0000000000000000;
	neg.f64 	%fd107, %fd106;
	selp.f64 	%fd108, %fd107, %fd106, %p51;
	setp.gt.f64 	%p52, %fd105, %fd108;
	selp.f64 	%fd109, %fd105, %fd108, %p52;
	ld.global.f64 	%fd110, [%rd10+6144];
	setp.lt.f64 	%p53, %fd110, 0d0000000000000000;
	neg.f64 	%fd111, %fd110;
	selp.f64 	%fd112, %fd111, %fd110, %p53;
	setp.gt.f64 	%p54, %fd109, %fd112;
	selp.f64 	%fd113, %fd109, %fd112, %p54;
	ld.global.f64 	%fd114, [%rd10+7168];
	setp.lt.f64 	%p55, %fd114, 0d0000000000000000;
	neg.f64 	%fd115, %fd114;
	selp.f64 	%fd116, %fd115, %fd114, %p55;
	setp.gt.f64 	%p56, %fd113, %fd116;
	selp.f64 	%fd179, %fd113, %fd116, %p56;
	add.s32 	%r71, %r71, 1024;
$L__BB13_15:
	setp.eq.s32 	%p57, %r25, 0;
	@%p57 bra 	$L__BB13_22;
	and.b32  	%r36, %r24, 3;
	setp.lt.u32 	%p58, %r25, 4;
	@%p58 bra 	$L__BB13_18;
	mul.wide.s32 	%rd11, %r71, 8;
	add.s64 	%rd12, %rd1, %rd11;
	ld.global.f64 	%fd118, [%rd12];
	setp.lt.f64 	%p59, %fd118, 0d0000000000000000;
	neg.f64 	%fd119, %fd118;
	selp.f64 	%fd120, %fd119, %fd118, %p59;
	setp.gt.f64 	%p60, %fd179, %fd120;
	selp.f64 	%fd121, %fd179, %fd120, %p60;
	ld.global.f64 	%fd122, [%rd12+1024];
	setp.lt.f64 	%p61, %fd122, 0d0000000000000000;
	neg.f64 	%fd123, %fd122;
	selp.f64 	%fd124, %fd123, %fd122, %p61;
	setp.gt.f64 	%p62, %fd121, %fd124;
	selp.f64 	%fd125, %fd121, %fd124, %p62;
	ld.global.f64 	%fd126, [%rd12+2048];
	setp.lt.f64 	%p63, %fd126, 0d0000000000000000;
	neg.f64 	%fd127, %fd126;
	selp.f64 	%fd128, %fd127, %fd126, %p63;
	setp.gt.f64 	%p64, %fd125, %fd128;
	selp.f64 	%fd129, %fd125, %fd128, %p64;
	ld.global.f64 	%fd130, [%rd12+3072];
	setp.lt.f64 	%p65, %fd130, 0d0000000000000000;
	neg.f64 	%fd131, %fd130;
	selp.f64 	%fd132, %fd131, %fd130, %p65;
	setp.gt.f64 	%p66, %fd129, %fd132;
	selp.f64 	%fd179, %fd129, %fd132, %p66;
	add.s32 	%r71, %r71, 512;
$L__BB13_18:
	setp.eq.s32 	%p67, %r36, 0;
	@%p67 bra 	$L__BB13_22;
	mul.wide.s32 	%rd13, %r71, 8;
	add.s64 	%rd4, %rd1, %rd13;
	ld.global.f64 	%fd133, [%rd4];
	setp.lt.f64 	%p68, %fd133, 0d0000000000000000;
	neg.f64 	%fd134, %fd133;
	selp.f64 	%fd135, %fd134, %fd133, %p68;
	setp.gt.f64 	%p69, %fd179, %fd135;
	selp.f64 	%fd179, %fd179, %fd135, %p69;
	setp.eq.s32 	%p70, %r36, 1;
	@%p70 bra 	$L__BB13_22;
	ld.global.f64 	%fd136, [%rd4+1024];
	setp.lt.f64 	%p71, %fd136, 0d0000000000000000;
	neg.f64 	%fd137, %fd136;
	selp.f64 	%fd138, %fd137, %fd136, %p71;
	setp.gt.f64 	%p72, %fd179, %fd138;
	selp.f64 	%fd179, %fd179, %fd138, %p72;
	setp.eq.s32 	%p73, %r36, 2;
	@%p73 bra 	$L__BB13_22;
	ld.global.f64 	%fd139, [%rd4+2048];
	setp.lt.f64 	%p74, %fd139, 0d0000000000000000;
	neg.f64 	%fd140, %fd139;
	selp.f64 	%fd141, %fd140, %fd139, %p74;
	setp.gt.f64 	%p75, %fd179, %fd141;
	selp.f64 	%fd179, %fd179, %fd141, %p75;
$L__BB13_22:
	add.s32 	%r68, %r68, %r3;
	setp.lt.s32 	%p76, %r68, %r43;
	add.s32 	%r67, %r67, 1;
	@%p76 bra 	$L__BB13_8;
$L__BB13_23:
	setp.gt.u32 	%p81, %r1, 63;
	st.shared.f64 	[%r6], %fd179;
	bar.sync 	0;
	@%p81 bra 	$L__BB13_25;
	ld.shared.f64 	%fd147, [%r6];
	ld.shared.f64 	%fd148, [%r6+512];
	setp.gt.f64 	%p82, %fd147, %fd148;
	selp.f64 	%fd149, %fd147, %fd148, %p82;
	st.shared.f64 	[%r6], %fd149;
$L__BB13_25:
	setp.gt.u32 	%p83, %r1, 31;
	bar.sync 	0;
	@%p83 bra 	$L__BB13_27;
	ld.volatile.shared.f64 	%fd150, [%r6];
	ld.volatile.shared.f64 	%fd151, [%r6+256];
	setp.gt.f64 	%p84, %fd150, %fd151;
	selp.f64 	%fd152, %fd150, %fd151, %p84;
	st.volatile.shared.f64 	[%r6], %fd152;
	ld.volatile.shared.f64 	%fd153, [%r6];
	ld.volatile.shared.f64 	%fd154, [%r6+128];
	setp.gt.f64 	%p85, %fd153, %fd154;
	selp.f64 	%fd155, %fd153, %fd154, %p85;
	st.volatile.shared.f64 	[%r6], %fd155;
	ld.volatile.shared.f64 	%fd156, [%r6];
	ld.volatile.shared.f64 	%fd157, [%r6+64];
	setp.gt.f64 	%p86, %fd156, %fd157;
	selp.f64 	%fd158, %fd156, %fd157, %p86;
	st.volatile.shared.f64 	[%r6], %fd158;
	ld.volatile.shared.f64 	%fd159, [%r6];
	ld.volatile.shared.f64 	%fd160, [%r6+32];
	setp.gt.f64 	%p87, %fd159, %fd160;
	selp.f64 	%fd161, %fd159, %fd160, %p87;
	st.volatile.shared.f64 	[%r6], %fd161;
	ld.volatile.shared.f64 	%fd162, [%r6];
	ld.volatile.shared.f64 	%fd163, [%r6+16];
	setp.gt.f64 	%p88, %fd162, %fd163;
	selp.f64 	%fd164, %fd162, %fd163, %p88;
	st.volatile.shared.f64 	[%r6], %fd164;
	ld.volatile.shared.f64 	%fd165, [%r6];
	ld.volatile.shared.f64 	%fd166, [%r6+8];
	setp.gt.f64 	%p89, %fd165, %fd166;
	selp.f64 	%fd167, %fd165, %fd166, %p89;
	st.volatile.shared.f64 	[%r6], %fd167;
$L__BB13_27:
	setp.ne.s32 	%p90, %r1, 0;
	bar.sync 	0;
	@%p90 bra 	$L__BB13_29;
	ld.shared.f64 	%fd168, [_ZZ13_maxabs_64_21iPdiiS_E6buffer];
	mul.wide.s32 	%rd16, %r65, 8;
	add.s64 	%rd17, %rd3, %rd16;
	st.global.f64 	[%rd17], %fd168;
$L__BB13_29:
	add.s32 	%r65, %r65, %r7;
	setp.lt.s32 	%p91, %r65, %r45;
	add.s32 	%r64, %r64, 1;
	@%p91 bra 	$L__BB13_2;
$L__BB13_30:
	ret;

}
	// .globl	_Z13_minabs_32_21iPfiiS_
.visible .entry _Z13_minabs_32_21iPfiiS_(
	.param .u32 _Z13_minabs_32_21iPfiiS__param_0,
	.param .u64 .ptr .align 1 _Z13_minabs_32_21iPfiiS__param_1,
	.param .u32 _Z13_minabs_32_21iPfiiS__param_2,
	.param .u32 _Z13_minabs_32_21iPfiiS__param_3,
	.param .u64 .ptr .align 1 _Z13_minabs_32_21iPfiiS__param_4
)
{
	.reg .pred 	%p<92>;
	.reg .b32 	%r<74>;
	.reg .b32 	%f<181>;
	.reg .b64 	%rd<19>;
	// demoted variable
	.shared .align 4 .b8 _ZZ13_minabs_32_21iPfiiS_E6buffer[512];
	ld.param.u32 	%r42, [_Z13_minabs_32_21iPfiiS__param_0];
	ld.param.u64 	%rd5, [_Z13_minabs_32_21iPfiiS__param_1];
	ld.param.u32 	%r43, [_Z13_minabs_32_21iPfiiS__param_2];
	ld.param.u32 	%r44, [_Z13_minabs_32_21iPfiiS__param_3];
	cvta.to.global.u64 	%rd1, %rd5;
	mov.u32 	%r1, %tid.x;
	mov.u32 	%r65, %ctaid.x;
	setp.ge.s32 	%p1, %r65, %r44;
	@%p1 bra 	$L__BB14_30;
	mul.lo.s32 	%r3, %r44, %r43;
	shl.b32 	%r4, %r44, 7;
	mul.lo.s32 	%r5, %r44, %r1;
	shl.b32 	%r46, %r1, 2;
	mov.u32 	%r47, _ZZ13_minabs_32_21iPfiiS_E6buffer;
	add.s32 	%r6, %r47, %r46;
	mov.u32 	%r7, %ntid.x;
	mul.lo.s32 	%r48, %r43, %r65;
	add.s32 	%r8, %r48, %r43;
	mul.lo.s32 	%r9, %r7, %r43;
	add.s32 	%r49, %r1, %r48;
	add.s32 	%r10, %r49, 128;
	not.b32 	%r12, %r48;
	add.s64 	%rd2, %rd1, 4096;
	mov.b32 	%r64, 0;
$L__BB14_2:
	setp.ne.s32 	%p2, %r43, 1;
	mov.f32 	%f179, 0f7F800000;
	@%p2 bra 	$L__BB14_6;
	add.s32 	%r66, %r65, %r5;
	setp.ge.s32 	%p77, %r66, %r42;
	@%p77 bra 	$L__BB14_23;
	mov.f32 	%f179, 0f7F800000;
$L__BB14_5:
	mul.wide.s32 	%rd13, %r66, 4;
	add.s64 	%rd14, %rd1, %rd13;
	ld.global.f32 	%f144, [%rd14];
	setp.lt.f32 	%p78, %f144, 0f00000000;
	neg.f32 	%f145, %f144;
	selp.f32 	%f146, %f145, %f144, %p78;
	setp.lt.f32 	%p79, %f179, %f146;
	selp.f32 	%f179, %f179, %f146, %p79;
	add.s32 	%r66, %r66, %r4;
	setp.lt.s32 	%p80, %r66, %r42;
	@%p80 bra 	$L__BB14_5;
	bra.uni 	$L__BB14_23;
$L__BB14_6:
	setp.lt.s32 	%p3, %r42, 1;
	@%p3 bra 	$L__BB14_23;
	mov.f32 	%f179, 0f7F800000;
	mov.b32 	%r67, 0;
	mul.lo.s32 	%r51, %r9, %r64;
	add.s32 	%r52, %r8, %r51;
	add.s32 	%r54, %r10, %r51;
	mov.u32 	%r68, %r67;
$L__BB14_8:
	setp.ge.s32 	%p4, %r1, %r43;
	add.s32 	%r53, %r52, %r68;
	add.s32 	%r55, %r54, %r68;
	max.s32 	%r20, %r53, %r55;
	add.s32 	%r56, %r1, %r51;
	mad.lo.s32 	%r21, %r3, %r67, %r56;
	sub.s32 	%r57, %r12, %r21;
	add.s32 	%r22, %r20, %r57;
	shr.u32 	%r58, %r22, 7;
	add.s32 	%r23, %r58, 1;
	and.b32  	%r24, %r23, 15;
	add.s32 	%r71, %r55, -128;
	@%p4 bra 	$L__BB14_22;
	setp.lt.u32 	%p5, %r22, 1920;
	@%p5 bra 	$L__BB14_12;
	add.s32 	%r59, %r12, %r20;
	sub.s32 	%r60, %r59, %r21;
	shr.u32 	%r61, %r60, 7;
	add.s32 	%r62, %r61, 1;
	and.b32  	%r63, %r62, 67108848;
	neg.s32 	%r69, %r63;
$L__BB14_11:
	.pragma "nounroll";
	mul.wide.s32 	%rd6, %r71, 4;
	add.s64 	%rd7, %rd2, %rd6;
	ld.global.f32 	%f22, [%rd7+-4096];
	setp.lt.f32 	%p6, %f22, 0f00000000;
	neg.f32 	%f23, %f22;
	selp.f32 	%f24, %f23, %f22, %p6;
	setp.lt.f32 	%p7, %f179, %f24;
	selp.f32 	%f25, %f179, %f24, %p7;
	ld.global.f32 	%f26, [%rd7+-3584];
	setp.lt.f32 	%p8, %f26, 0f00000000;
	neg.f32 	%f27, %f26;
	selp.f32 	%f28, %f27, %f26, %p8;
	setp.lt.f32 	%p9, %f25, %f28;
	selp.f32 	%f29, %f25, %f28, %p9;
	ld.global.f32 	%f30, [%rd7+-3072];
	setp.lt.f32 	%p10, %f30, 0f00000000;
	neg.f32 	%f31, %f30;
	selp.f32 	%f32, %f31, %f30, %p10;
	setp.lt.f32 	%p11, %f29, %f32;
	selp.f32 	%f33, %f29, %f32, %p11;
	ld.global.f32 	%f34, [%rd7+-2560];
	setp.lt.f32 	%p12, %f34, 0f00000000;
	neg.f32 	%f35, %f34;
	selp.f32 	%f36, %f35, %f34, %p12;
	setp.lt.f32 	%p13, %f33, %f36;
	selp.f32 	%f37, %f33, %f36, %p13;
	ld.global.f32 	%f38, [%rd7+-2048];
	setp.lt.f32 	%p14, %f38, 0f00000000;
	neg.f32 	%f39, %f38;
	selp.f32 	%f40, %f39, %f38, %p14;
	setp.lt.f32 	%p15, %f37, %f40;
	selp.f32 	%f41, %f37, %f40, %p15;
	ld.global.f32 	%f42, [%rd7+-1536];
	setp.lt.f32 	%p16, %f42, 0f00000000;
	neg.f32 	%f43, %f42;
	selp.f32 	%f44, %f43, %f42, %p16;
	setp.lt.f32 	%p17, %f41, %f44;
	selp.f32 	%f45, %f41, %f44, %p17;
	ld.global.f32 	%f46, [%rd7+-1024];
	setp.lt.f32 	%p18, %f46, 0f00000000;
	neg.f32 	%f47, %f46;
	selp.f32 	%f48, %f47, %f46, %p18;
	setp.lt.f32 	%p19, %f45, %f48;
	selp.f32 	%f49, %f45, %f48, %p19;
	ld.global.f32 	%f50, [%rd7+-512];
	setp.lt.f32 	%p20, %f50, 0f00000000;
	neg.f32 	%f51, %f50;
	selp.f32 	%f52, %f51, %f50, %p20;
	setp.lt.f32 	%p21, %f49, %f52;
	selp.f32 	%f53, %f49, %f52, %p21;
	ld.global.f32 	%f54, [%rd7];
	setp.lt.f32 	%p22, %f54, 0f00000000;
	neg.f32 	%f55, %f54;
	selp.f32 	%f56, %f55, %f54, %p22;
	setp.lt.f32 	%p23, %f53, %f56;
	selp.f32 	%f57, %f53, %f56, %p23;
	ld.global.f32 	%f58, [%rd7+512];
	setp.lt.f32 	%p24, %f58, 0f00000000;
	neg.f32 	%f59, %f58;
	selp.f32 	%f60, %f59, %f58, %p24;
	setp.lt.f32 	%p25, %f57, %f60;
	selp.f32 	%f61, %f57, %f60, %p25;
	ld.global.f32 	%f62, [%rd7+1024];
	setp.lt.f32 	%p26, %f62, 0f00000000;
	neg.f32 	%f63, %f62;
	selp.f32 	%f64, %f63, %f62, %p26;
	setp.lt.f32 	%p27, %f61, %f64;
	selp.f32 	%f65, %f61, %f64, %p27;
	ld.global.f32 	%f66, [%rd7+1536];
	setp.lt.f32 	%p28, %f66, 0f00000000;
	neg.f32 	%f67, %f66;
	selp.f32 	%f68, %f67, %f66, %p28;
	setp.lt.f32 	%p29, %f65, %f68;
	selp.f32 	%f69, %f65, %f68, %p29;
	ld.global.f32 	%f70, [%rd7+2048];
	setp.lt.f32 	%p30, %f70, 0f00000000;
	neg.f32 	%f71, %f70;
	selp.f32 	%f72, %f71, %f70, %p30;
	setp.lt.f32 	%p31, %f69, %f72;
	selp.f32 	%f73, %f69, %f72, %p31;
	ld.global.f32 	%f74, [%rd7+2560];
	setp.lt.f32 	%p32, %f74, 0f00000000;
	neg.f32 	%f75, %f74;
	selp.f32 	%f76, %f75, %f74, %p32;
	setp.lt.f32 	%p33, %f73, %f76;
	selp.f32 	%f77, %f73, %f76, %p33;
	ld.global.f32 	%f78, [%rd7+3072];
	setp.lt.f32 	%p34, %f78, 0f00000000;
	neg.f32 	%f79, %f78;
	selp.f32 	%f80, %f79, %f78, %p34;
	setp.lt.f32 	%p35, %f77, %f80;
	selp.f32 	%f81, %f77, %f80, %p35;
	ld.global.f32 	%f82, [%rd7+3584];
	setp.lt.f32 	%p36, %f82, 0f00000000;
	neg.f32 	%f83, %f82;
	selp.f32 	%f84, %f83, %f82, %p36;
	setp.lt.f32 	%p37, %f81, %f84;
	selp.f32 	%f179, %f81, %f84, %p37;
	add.s32 	%r71, %r71, 2048;
	add.s32 	%r69, %r69, 16;
	setp.ne.s32 	%p38, %r69, 0;
	@%p38 bra 	$L__BB14_11;
$L__BB14_12:
	setp.eq.s32 	%p39, %r24, 0;
	@%p39 bra 	$L__BB14_22;
	setp.lt.u32 	%p40, %r24, 8;
	@%p40 bra 	$L__BB14_15;
	mul.wide.s32 	%rd8, %r71, 4;
	add.s64 	%rd9, %rd1, %rd8;
	ld.global.f32 	%f86, [%rd9];
	setp.lt.f32 	%p41, %f86, 0f00000000;
	neg.f32 	%f87, %f86;
	selp.f32 	%f88, %f87, %f86, %p41;
	setp.lt.f32 	%p42, %f179, %f88;
	selp.f32 	%f89, %f179, %f88, %p42;
	ld.global.f32 	%f90, [%rd9+512];
	setp.lt.f32 	%p43, %f90, 0f00000000;
	neg.f32 	%f91, %f90;
	selp.f32 	%f92, %f91, %f90, %p43;
	setp.lt.f32 	%p44, %f89, %f92;
	selp.f32 	%f93, %f89, %f92, %p44;
	ld.global.f32 	%f94, [%rd9+1024];
	setp.lt.f32 	%p45, %f94, 0f00000000;
	neg.f32 	%f95, %f94;
	selp.f32 	%f96, %f95, %f94, %p45;
	setp.lt.f32 	%p46, %f93, %f96;
	selp.f32 	%f97, %f93, %f96, %p46;
	ld.global.f32 	%f98, [%rd9+1536];
	setp.lt.f32 	%p47, %f98, 0f00000000;
	neg.f32 	%f99, %f98;
	selp.f32 	%f100, %f99, %f98, %p47;
	setp.lt.f32 	%p48, %f97, %f100;
	selp.f32 	%f101, %f97, %f100, %p48;
	ld.global.f32 	%f102, [%rd9+2048];
	setp.lt.f32 	%p49, %f102, 0f00000000;
	neg.f32 	%f103, %f102;
	selp.f32 	%f104, %f103, %f102, %p49;
	setp.lt.f32 	%p50, %f101, %f104;
	selp.f32 	%f105, %f101, %f104, %p50;
	ld.global.f32 	%f106, [%rd9+2560];
	setp.lt.f32 	%p51, %f106, 0f00000000;
	neg.f32 	%f107, %f106;
	selp.f32 	%f108, %f107, %f106, %p51;
	setp.lt.f32 	%p52, %f105, %f108;
	selp.f32 	%f109, %f105, %f108, %p52;
	ld.global.f32 	%f110, [%rd9+3072];
	setp.lt.f32 	%p53, %f110, 0f00000000;
	neg.f32 	%f111, %f110;
	selp.f32 	%f112, %f111, %f110, %p53;
	setp.lt.f32 	%p54, %f109, %f112;
	selp.f32 	%f113, %f109, %f112, %p54;
	ld.global.f32 	%f114, [%rd9+3584];
	setp.lt.f32 	%p55, %f114, 0f00000000;
	neg.f32 	%f115, %f114;
	selp.f32 	%f116, %f115, %f114, %p55;
	setp.lt.f32 	%p56, %f113, %f116;
	selp.f32 	%f179, %f113, %f116, %p56;
	add.s32 	%r71, %r71, 1024;
$L__BB14_15:
	and.b32  	%r34, %r23, 7;
	setp.eq.s32 	%p57, %r34, 0;
	@%p57 bra 	$L__BB14_22;
	and.b32  	%r35, %r23, 3;
	setp.lt.u32 	%p58, %r34, 4;
	@%p58 bra 	$L__BB14_18;
	mul.wide.s32 	%rd10, %r71, 4;
	add.s64 	%rd11, %rd1, %rd10;
	ld.global.f32 	%f118, [%rd11];
	setp.lt.f32 	%p59, %f118, 0f00000000;
	neg.f32 	%f119, %f118;
	selp.f32 	%f120, %f119, %f118, %p59;
	setp.lt.f32 	%p60, %f179, %f120;
	selp.f32 	%f121, %f179, %f120, %p60;
	ld.global.f32 	%f122, [%rd11+512];
	setp.lt.f32 	%p61, %f122, 0f00000000;
	neg.f32 	%f123, %f122;
	selp.f32 	%f124, %f123, %f122, %p61;
	setp.lt.f32 	%p62, %f121, %f124;
	selp.f32 	%f125, %f121, %f124, %p62;
	ld.global.f32 	%f126, [%rd11+1024];
	setp.lt.f32 	%p63, %f126, 0f00000000;
	neg.f32 	%f127, %f126;
	selp.f32 	%f128, %f127, %f126, %p63;
	setp.lt.f32 	%p64, %f125, %f128;
	selp.f32 	%f129, %f125, %f128, %p64;
	ld.global.f32 	%f130, [%rd11+1536];
	setp.lt.f32 	%p65, %f130, 0f00000000;
	neg.f32 	%f131, %f130;
	selp.f32 	%f132, %f131, %f130, %p65;
	setp.lt.f32 	%p66, %f129, %f132;
	selp.f32 	%f179, %f129, %f132, %p66;
	add.s32 	%r71, %r71, 512;
$L__BB14_18:
	setp.eq.s32 	%p67, %r35, 0;
	@%p67 bra 	$L__BB14_22;
	mul.wide.s32 	%rd12, %r71, 4;
	add.s64 	%rd3, %rd1, %rd12;
	ld.global.f32 	%f133, [%rd3];
	setp.lt.f32 	%p68, %f133, 0f00000000;
	neg.f32 	%f134, %f133;
	selp.f32 	%f135, %f134, %f133, %p68;
	setp.lt.f32 	%p69, %f179, %f135;
	selp.f32 	%f179, %f179, %f135, %p69;
	setp.eq.s32 	%p70, %r35, 1;
	@%p70 bra 	$L__BB14_22;
	ld.global.f32 	%f136, [%rd3+512];
	setp.lt.f32 	%p71, %f136, 0f00000000;
	neg.f32 	%f137, %f136;
	selp.f32 	%f138, %f137, %f136, %p71;
	setp.lt.f32 	%p72, %f179, %f138;
	selp.f32 	%f179, %f179, %f138, %p72;
	setp.eq.s32 	%p73, %r35, 2;
	@%p73 bra 	$L__BB14_22;
	ld.global.f32 	%f139, [%rd3+1024];
	setp.lt.f32 	%p74, %f139, 0f00000000;
	neg.f32 	%f140, %f139;
	selp.f32 	%f141, %f140, %f139, %p74;
	setp.lt.f32 	%p75, %f179, %f141;
	selp.f32 	%f179, %f179, %f141, %p75;
$L__BB14_22:
	add.s32 	%r68, %r68, %r3;
	setp.lt.s32 	%p76, %r68, %r42;
	add.s32 	%r67, %r67, 1;
	@%p76 bra 	$L__BB14_8;
$L__BB14_23:
	setp.gt.u32 	%p81, %r1, 63;
	st.shared.f32 	[%r6], %f179;
	bar.sync 	0;
	@%p81 bra 	$L__BB14_25;
	ld.shared.f32 	%f147, [%r6];
	ld.shared.f32 	%f148, [%r6+256];
	setp.lt.f32 	%p82, %f147, %f148;
	selp.f32 	%f149, %f147, %f148, %p82;
	st.shared.f32 	[%r6], %f149;
$L__BB14_25:
	setp.gt.u32 	%p83, %r1, 31;
	bar.sync 	0;
	@%p83 bra 	$L__BB14_27;
	ld.volatile.shared.f32 	%f150, [%r6];
	ld.volatile.shared.f32 	%f151, [%r6+128];
	setp.lt.f32 	%p84, %f150, %f151;
	selp.f32 	%f152, %f150, %f151, %p84;
	st.volatile.shared.f32 	[%r6], %f152;
	ld.volatile.shared.f32 	%f153, [%r6];
	ld.volatile.shared.f32 	%f154, [%r6+64];
	setp.lt.f32 	%p85, %f153, %f154;
	selp.f32 	%f155, %f153, %f154, %p85;
	st.volatile.shared.f32 	[%r6], %f155;
	ld.volatile.shared.f32 	%f156, [%r6];
	ld.volatile.shared.f32 	%f157, [%r6+32];
	setp.lt.f32 	%p86, %f156, %f157;
	selp.f32 	%f158, %f156, %f157, %p86;
	st.volatile.shared.f32 	[%r6], %f158;
	ld.volatile.shared.f32 	%f159, [%r6];
	ld.volatile.shared.f32 	%f160, [%r6+16];
	setp.lt.f32 	%p87, %f159, %f160;
	selp.f32 	%f161, %f159, %f160, %p87;
	st.volatile.shared.f32 	[%r6], %f161;
	ld.volatile.shared.f32 	%f162, [%r6];
	ld.volatile.shared.f32 	%f163, [%r6+8];
	setp.lt.f32 	%p88, %f162, %f163;
	selp.f32 	%f164, %f162, %f163, %p88;
	st.volatile.shared.f32 	[%r6], %f164;
	ld.volatile.shared.f32 	%f165, [%r6];
	ld.volatile.shared.f32 	%f166, [%r6+4];
	setp.lt.f32 	%p89, %f165, %f166;
	selp.f32 	%f167, %f165, %f166, %p89;
	st.volatile.shared.f32 	[%r6], %f167;
$L__BB14_27:
	setp.ne.s32 	%p90, %r1, 0;
	bar.sync 	0;
	@%p90 bra 	$L__BB14_29;
	ld.param.u64 	%rd18, [_Z13_minabs_32_21iPfiiS__param_4];
	ld.shared.f32 	%f168, [_ZZ13_minabs_32_21iPfiiS_E6buffer];
	cvta.to.global.u64 	%rd15, %rd18;
	mul.wide.s32 	%rd16, %r65, 4;
	add.s64 	%rd17, %rd15, %rd16;
	st.global.f32 	[%rd17], %f168;
$L__BB14_29:
	add.s32 	%r65, %r65, %r7;
	setp.lt.s32 	%p91, %r65, %r44;
	add.s32 	%r64, %r64, 1;
	@%p91 bra 	$L__BB14_2;
$L__BB14_30:
	ret;

}
	// .globl	_Z13_minabs_64_21iPdiiS_
.visible .entry _Z13_minabs_64_21iPdiiS_(
	.param .u32 _Z13_minabs_64_21iPdiiS__param_0,
	.param .u64 .ptr .align 1 _Z13_minabs_64_21iPdiiS__param_1,
	.param .u32 _Z13_minabs_64_21iPdiiS__param_2,
	.param .u32 _Z13_minabs_64_21iPdiiS__param_3,
	.param .u64 .ptr .align 1 _Z13_minabs_64_21iPdiiS__param_4
)
{
	.reg .pred 	%p<92>;
	.reg .b32 	%r<74>;
	.reg .b64 	%rd<18>;
	.reg .b64 	%fd<181>;
	// demoted variable
	.shared .align 8 .b8 _ZZ13_minabs_64_21iPdiiS_E6buffer[1024];
	ld.param.u32 	%r43, [_Z13_minabs_64_21iPdiiS__param_0];
	ld.param.u64 	%rd6, [_Z13_minabs_64_21iPdiiS__param_1];
	ld.param.u32 	%r44, [_Z13_minabs_64_21iPdiiS__param_2];
	ld.param.u32 	%r45, [_Z13_minabs_64_21iPdiiS__param_3];
	ld.param.u64 	%rd5, [_Z13_minabs_64_21iPdiiS__param_4];
	cvta.to.global.u64 	%rd1, %rd6;
	mov.u32 	%r1, %tid.x;
	mov.u32 	%r65, %ctaid.x;
	setp.ge.s32 	%p1, %r65, %r45;
	@%p1 bra 	$L__BB15_30;
	mul.lo.s32 	%r3, %r45, %r44;
	shl.b32 	%r4, %r45, 7;
	mul.lo.s32 	%r5, %r45, %r1;
	shl.b32 	%r47, %r1, 3;
	mov.u32 	%r48, _ZZ13_minabs_64_21iPdiiS_E6buffer;
	add.s32 	%r6, %r48, %r47;
	mov.u32 	%r7, %ntid.x;
	mul.lo.s32 	%r49, %r44, %r65;
	add.s32 	%r8, %r49, %r44;
	mul.lo.s32 	%r9, %r7, %r44;
	add.s32 	%r50, %r1, %r49;
	add.s32 	%r10, %r50, 128;
	not.b32 	%r12, %r49;
	add.s64 	%rd2, %rd1, 8192;
	cvta.to.global.u64 	%rd3, %rd5;
	mov.b32 	%r64, 0;
$L__BB15_2:
	setp.ne.s32 	%p2, %r44, 1;
	mov.f64 	%fd179, 0d7FF0000000000000;
	@%p2 bra 	$L__BB15_6;
	add.s32 	%r66, %r65, %r5;
	setp.ge.s32 	%p77, %r66, %r43;
	@%p77 bra 	$L__BB15_23;
	mov.f64 	%fd179, 0d7FF0000000000000;
$L__BB15_5:
	mul.wide.s32 	%rd14, %r66, 8;
	add.s64 	%rd15, %rd1, %rd14;
	ld.global.f64 	%fd144, [%rd15];
	setp.lt.f64 	%p78, %fd144, 0d0000000000000000;
	neg.f64 	%fd145, %fd144;
	selp.f64 	%fd146, %fd145, %fd144, %p78;
	setp.lt.f64 	%p79, %fd179, %fd146;
	selp.f64 	%fd179, %fd179, %fd146, %p79;
	add.s32 	%r66, %r66, %r4;
	setp.lt.s32 	%p80, %r66, %r43;
	@%p80 bra 	$L__BB15_5;
	bra.uni 	$L__BB15_23;
$L__BB15_6:
	setp.lt.s32 	%p3, %r43, 1;
	@%p3 bra 	$L__BB15_23;
	mad.lo.s32 	%r18, %r9, %r64, %r1;
	mov.f64 	%fd179, 0d7FF0000000000000;
	mov.b32 	%r67, 0;
	mov.u32 	%r68, %r67;
$L__BB15_8:
	setp.ge.s32 	%p4, %r1, %r44;
	mul.lo.s32 	%r52, %r9, %r64;
	add.s32 	%r53, %r8, %r52;
	add.s32 	%r54, %r53, %r68;
	add.s32 	%r55, %r10, %r52;
	add.s32 	%r56, %r55, %r68;
	max.s32 	%r21, %r54, %r56;
	mad.lo.s32 	%r22, %r3, %r67, %r18;
	sub.s32 	%r57, %r12, %r22;
	add.s32 	%r23, %r21, %r57;
	shr.u32 	%r58, %r23, 7;
	add.s32 	%r24, %r58, 1;
	and.b32  	%r25, %r24, 7;
	and.b32  	%r26, %r24, 15;
	add.s32 	%r71, %r56, -128;
	@%p4 bra 	$L__BB15_22;
	setp.lt.u32 	%p5, %r23, 1920;
	@%p5 bra 	$L__BB15_12;
	add.s32 	%r59, %r12, %r21;
	sub.s32 	%r60, %r59, %r22;
	shr.u32 	%r61, %r60, 7;
	add.s32 	%r62, %r61, 1;
	and.b32  	%r63, %r62, 67108848;
	neg.s32 	%r69, %r63;
$L__BB15_11:
	.pragma "nounroll";
	mul.wide.s32 	%rd7, %r71, 8;
	add.s64 	%rd8, %rd2, %rd7;
	ld.global.f64 	%fd22, [%rd8+-8192];
	setp.lt.f64 	%p6, %fd22, 0d0000000000000000;
	neg.f64 	%fd23, %fd22;
	selp.f64 	%fd24, %fd23, %fd22, %p6;
	setp.lt.f64 	%p7, %fd179, %fd24;
	selp.f64 	%fd25, %fd179, %fd24, %p7;
	ld.global.f64 	%fd26, [%rd8+-7168];
	setp.lt.f64 	%p8, %fd26, 0d0000000000000000;
	neg.f64 	%fd27, %fd26;
	selp.f64 	%fd28, %fd27, %fd26, %p8;
	setp.lt.f64 	%p9, %fd25, %fd28;
	selp.f64 	%fd29, %fd25, %fd28, %p9;
	ld.global.f64 	%fd30, [%rd8+-6144];
	setp.lt.f64 	%p10, %fd30, 0d0000000000000000;
	neg.f64 	%fd31, %fd30;
	selp.f64 	%fd32, %fd31, %fd30, %p10;
	setp.lt.f64 	%p11, %fd29, %fd32;
	selp.f64 	%fd33, %fd29, %fd32, %p11;
	ld.global.f64 	%fd34, [%rd8+-5120];
	setp.lt.f64 	%p12, %fd34, 0d0000000000000000;
	neg.f64 	%fd35, %fd34;
	selp.f64 	%fd36, %fd35, %fd34, %p12;
	setp.lt.f64 	%p13, %fd33, %fd36;
	selp.f64 	%fd37, %fd33, %fd36, %p13;
	ld.global.f64 	%fd38, [%rd8+-4096];
	setp.lt.f64 	%p14, %fd38, 0d0000000000000000;
	neg.f64 	%fd39, %fd38;
	selp.f64 	%fd40, %fd39, %fd38, %p14;
	setp.lt.f64 	%p15, %fd37, %fd40;
	selp.f64 	%fd41, %fd37, %fd40, %p15;
	ld.global.f64 	%fd42, [%rd8+-3072];
	setp.lt.f64 	%p16, %fd42, 0d0000000000000000;
	neg.f64 	%fd43, %fd42;
	selp.f64 	%fd44, %fd43, %fd42, %p16;
	setp.lt.f64 	%p17, %fd41, %fd44;
	selp.f64 	%fd45, %fd41, %fd44, %p17;
	ld.global.f64 	%fd46, [%rd8+-2048];
	setp.lt.f64 	%p18, %fd46, 0d0000000000000000;
	neg.f64 	%fd47, %fd46;
	selp.f64 	%fd48, %fd47, %fd46, %p18;
	setp.lt.f64 	%p19, %fd45, %fd48;
	selp.f64 	%fd49, %fd45, %fd48, %p19;
	ld.global.f64 	%fd50, [%rd8+-1024];
	setp.lt.f64 	%p20, %fd50, 0d0000000000000000;
	neg.f64 	%fd51, %fd50;
	selp.f64 	%fd52, %fd51, %fd50, %p20;
	setp.lt.f64 	%p21, %fd49, %fd52;
	selp.f64 	%fd53, %fd49, %fd52, %p21;
	ld.global.f64 	%fd54, [%rd8];
	setp.lt.f64 	%p22, %fd54, 0d0000000000000000;
	neg.f64 	%fd55, %fd54;
	selp.f64 	%fd56, %fd55, %fd54, %p22;
	setp.lt.f64 	%p23, %fd53, %fd56;
	selp.f64 	%fd57, %fd53, %fd56, %p23;
	ld.global.f64 	%fd58, [%rd8+1024];
	setp.lt.f64 	%p24, %fd58, 0d0000000000000000;
	neg.f64 	%fd59, %fd58;
	selp.f64 	%fd60, %fd59, %fd58, %p24;
	setp.lt.f64 	%p25, %fd57, %fd60;
	selp.f64 	%fd61, %fd57, %fd60, %p25;
	ld.global.f64 	%fd62, [%rd8+2048];
	setp.lt.f64 	%p26, %fd62, 0d0000000000000000;
	neg.f64 	%fd63, %fd62;
	selp.f64 	%fd64, %fd63, %fd62, %p26;
	setp.lt.f64 	%p27, %fd61, %fd64;
	selp.f64 	%fd65, %fd61, %fd64, %p27;
	ld.global.f64 	%fd66, [%rd8+3072];
	setp.lt.f64 	%p28, %fd66, 0d0000000000000000;
	neg.f64 	%fd67, %fd66;
	selp.f64 	%fd68, %fd67, %fd66, %p28;
	setp.lt.f64 	%p29, %fd65, %fd68;
	selp.f64 	%fd69, %fd65, %fd68, %p29;
	ld.global.f64 	%fd70, [%rd8+4096];
	setp.lt.f64 	%p30, %fd70, 0d0000000000000000;
	neg.f64 	%fd71, %fd70;
	selp.f64 	%fd72, %fd71, %fd70, %p30;
	setp.lt.f64 	%p31, %fd69, %fd72;
	selp.f64 	%fd73, %fd69, %fd72, %p31;
	ld.global.f64 	%fd74, [%rd8+5120];
	setp.lt.f64 	%p32, %fd74, 0d0000000000000000;
	neg.f64 	%fd75, %fd74;
	selp.f64 	%fd76, %fd75, %fd74, %p32;
	setp.lt.f64 	%p33, %fd73, %fd76;
	selp.f64 	%fd77, %fd73, %fd76, %p33;
	ld.global.f64 	%fd78, [%rd8+6144];
	setp.lt.f64 	%p34, %fd78, 0d0000000000000000;
	neg.f64 	%fd79, %fd78;
	selp.f64 	%fd80, %fd79, %fd78, %p34;
	setp.lt.f64 	%p35, %fd77, %fd80;
	selp.f64 	%fd81, %fd77, %fd80, %p35;
	ld.global.f64 	%fd82, [%rd8+7168];
	setp.lt.f64 	%p36, %fd82, 0d0000000000000000;
	neg.f64 	%fd83, %fd82;
	selp.f64 	%fd84, %fd83, %fd82, %p36;
	setp.lt.f64 	%p37, %fd81, %fd84;
	selp.f64 	%fd179, %fd81, %fd84, %p37;
	add.s32 	%r71, %r71, 2048;
	add.s32 	%r69, %r69, 16;
	setp.ne.s32 	%p38, %r69, 0;
	@%p38 bra 	$L__BB15_11;
$L__BB15_12:
	setp.eq.s32 	%p39, %r26, 0;
	@%p39 bra 	$L__BB15_22;
	setp.lt.u32 	%p40, %r26, 8;
	@%p40 bra 	$L__BB15_15;
	mul.wide.s32 	%rd9, %r71, 8;
	add.s64 	%rd10, %rd1, %rd9;
	ld.global.f64 	%fd86, [%rd10];
	setp.lt.f64 	%p41, %fd86, 0d0000000000000000;
	neg.f64 	%fd87, %fd86;
	selp.f64 	%fd88, %fd87, %fd86, %p41;
	setp.lt.f64 	%p42, %fd179, %fd88;
	selp.f64 	%fd89, %fd179, %fd88, %p42;
	ld.global.f64 	%fd90, [%rd10+1024];
	setp.lt.f64 	%p43, %fd90, 0d0000000000000000;
	neg.f64 	%fd91, %fd90;
	selp.f64 	%fd92, %fd91, %fd90, %p43;
	setp.lt.f64 	%p44, %fd89, %fd92;
	selp.f64 	%fd93, %fd89, %fd92, %p44;
	ld.global.f64 	%fd94, [%rd10+2048];
	setp.lt.f64 	%p45, %fd94, 0d0000000000000000;
	neg.f64 	%fd95, %fd94;
	selp.f64 	%fd96, %fd95, %fd94, %p45;
	setp.lt.f64 	%p46, %fd93, %fd96;
	selp.f64 	%fd97, %fd93, %fd96, %p46;
	ld.global.f64 	%fd98, [%rd10+3072];
	setp.lt.f64 	%p47, %fd98, 0d0000000000000000;
	neg.f64 	%fd99, %fd98;
	selp.f64 	%fd100, %fd99, %fd98, %p47;
	setp.lt.f64 	%p48, %fd97, %fd100;
	selp.f64 	%fd101, %fd97, %fd100, %p48;
	ld.global.f64 	%fd102, [%rd10+4096];
	setp.lt.f64 	%p49, %fd102, 0d0000000000000000;
	neg.f64 	%fd103, %fd102;
	selp.f64 	%fd104, %fd103, %fd102, %p49;
	setp.lt.f64 	%p50, %fd101, %fd104;
	selp.f64 	%fd105, %fd101, %fd104, %p50;
	ld.global.f64 	%fd106, [%rd10+5120];
	setp.lt.f64 	%p51, %fd106, 0d0000000000000000;
	neg.f64 	%fd107, %fd106;
	selp.f64 	%fd108, %fd107, %fd106, %p51;
	setp.lt.f64 	%p52, %fd105, %fd108;
	selp.f64 	%fd109, %fd105, %fd108, %p52;
	ld.global.f64 	%fd110, [%rd10+6144];
	setp.lt.f64 	%p53, %fd110, 0d0000000000000000;
	neg.f64 	%fd111, %fd110;
	selp.f64 	%fd112, %fd111, %fd110, %p53;
	setp.lt.f64 	%p54, %fd109, %fd112;
	selp.f64 	%fd113, %fd109, %fd112, %p54;
	ld.global.f64 	%fd114, [%rd10+7168];
	setp.lt.f64 	%p55, %fd114, 0d0000000000000000;
	neg.f64 	%fd115, %fd114;
	selp.f64 	%fd116, %fd115, %fd114, %p55;
	setp.lt.f64 	%p56, %fd113, %fd116;
	selp.f64 	%fd179, %fd113, %fd116, %p56;
	add.s32 	%r71, %r71, 1024;
$L__BB15_15:
	setp.eq.s32 	%p57, %r25, 0;
	@%p57 bra 	$L__BB15_22;
	and.b32  	%r36, %r24, 3;
	setp.lt.u32 	%p58, %r25, 4;
	@%p58 bra 	$L__BB15_18;
	mul.wide.s32 	%rd11, %r71, 8;
	add.s64 	%rd12, %rd1, %rd11;
	ld.global.f64 	%fd118, [%rd12];
	setp.lt.f64 	%p59, %fd118, 0d0000000000000000;
	neg.f64 	%fd119, %fd118;
	selp.f64 	%fd120, %fd119, %fd118, %p59;
	setp.lt.f64 	%p60, %fd179, %fd120;
	selp.f64 	%fd121, %fd179, %fd120, %p60;
	ld.global.f64 	%fd122, [%rd12+1024];
	setp.lt.f64 	%p61, %fd122, 0d0000000000000000;
	neg.f64 	%fd123, %fd122;
	selp.f64 	%fd124, %fd123, %fd122, %p61;
	setp.lt.f64 	%p62, %fd121, %fd124;
	selp.f64 	%fd125, %fd121, %fd124, %p62;
	ld.global.f64 	%fd126, [%rd12+2048];
	setp.lt.f64 	%p63, %fd126, 0d0000000000000000;
	neg.f64 	%fd127, %fd126;
	selp.f64 	%fd128, %fd127, %fd126, %p63;
	setp.lt.f64 	%p64, %fd125, %fd128;
	selp.f64 	%fd129, %fd125, %fd128, %p64;
	ld.global.f64 	%fd130, [%rd12+3072];
	setp.lt.f64 	%p65, %fd130, 0d0000000000000000;
	neg.f64 	%fd131, %fd130;
	selp.f64 	%fd132, %fd131, %fd130, %p65;
	setp.lt.f64 	%p66, %fd129, %fd132;
	selp.f64 	%fd179, %fd129, %fd132, %p66;
	add.s32 	%r71, %r71, 512;
$L__BB15_18:
	setp.eq.s32 	%p67, %r36, 0;
	@%p67 bra 	$L__BB15_22;
	mul.wide.s32 	%rd13, %r71, 8;
	add.s64 	%rd4, %rd1, %rd13;
	ld.global.f64 	%fd133, [%rd4];
	setp.lt.f64 	%p68, %fd133, 0d0000000000000000;
	neg.f64 	%fd134, %fd133;
	selp.f64 	%fd135, %fd134, %fd133, %p68;
	setp.lt.f64 	%p69, %fd179, %fd135;
	selp.f64 	%fd179, %fd179, %fd135, %p69;
	setp.eq.s32 	%p70, %r36, 1;
	@%p70 bra 	$L__BB15_22;
	ld.global.f64 	%fd136, [%rd4+1024];
	setp.lt.f64 	%p71, %fd136, 0d0000000000000000;
	neg.f64 	%fd137, %fd136;
	selp.f64 	%fd138, %fd137, %fd136, %p71;
	setp.lt.f64 	%p72, %fd179, %fd138;
	selp.f64 	%fd179, %fd179, %fd138, %p72;
	setp.eq.s32 	%p73, %r36, 2;
	@%p73 bra 	$L__BB15_22;
	ld.global.f64 	%fd139, [%rd4+2048];
	setp.lt.f64 	%p74, %fd139, 0d0000000000000000;
	neg.f64 	%fd140, %fd139;
	selp.f64 	%fd141, %fd140, %fd139, %p74;
	setp.lt.f64 	%p75, %fd179, %fd141;
	selp.f64 	%fd179, %fd179, %fd141, %p75;
$L__BB15_22:
	add.s32 	%r68, %r68, %r3;
	setp.lt.s32 	%p76, %r68, %r43;
	add.s32 	%r67, %r67, 1;
	@%p76 bra 	$L__BB15_8;
$L__BB15_23:
	setp.gt.u32 	%p81, %r1, 63;
	st.shared.f64 	[%r6], %fd179;
	bar.sync 	0;
	@%p81 bra 	$L__BB15_25;
	ld.shared.f64 	%fd147, [%r6];
	ld.shared.f64 	%fd148, [%r6+512];
	setp.lt.f64 	%p82, %fd147, %fd148;
	selp.f64 	%fd149, %fd147, %fd148, %p82;
	st.shared.f64 	[%r6], %fd149;
$L__BB15_25:
	setp.gt.u32 	%p83, %r1, 31;
	bar.sync 	0;
	@%p83 bra 	$L__BB15_27;
	ld.volatile.shared.f64 	%fd150, [%r6];
	ld.volatile.shared.f64 	%fd151, [%r6+256];
	setp.lt.f64 	%p84, %fd150, %fd151;
	selp.f64 	%fd152, %fd150, %fd151, %p84;
	st.volatile.shared.f64 	[%r6], %fd152;
	ld.volatile.shared.f64 	%fd153, [%r6];
	ld.volatile.shared.f64 	%fd154, [%r6+128];
	setp.lt.f64 	%p85, %fd153, %fd154;
	selp.f64 	%fd155, %fd153, %fd154, %p85;
	st.volatile.shared.f64 	[%r6], %fd155;
	ld.volatile.shared.f64 	%fd156, [%r6];
	ld.volatile.shared.f64 	%fd157, [%r6+64];
	setp.lt.f64 	%p86, %fd156, %fd157;
	selp.f64 	%fd158, %fd156, %fd157, %p86;
	st.volatile.shared.f64 	[%r6], %fd158;
	ld.volatile.shared.f64 	%fd159, [%r6];
	ld.volatile.shared.f64 	%fd160, [%r6+32];
	setp.lt.f64 	%p87, %fd159, %fd160;
	selp.f64 	%fd161, %fd159, %fd160, %p87;
	st.volatile.shared.f64 	[%r6], %fd161;
	ld.volatile.shared.f64 	%fd162, [%r6];
	ld.volatile.shared.f64 	%fd163, [%r6+16];
	setp.lt.f64 	%p88, %fd162, %fd163;
	selp.f64 	%fd164, %fd162, %fd163, %p88;
	st.volatile.shared.f64 	[%r6], %fd164;
	ld.volatile.shared.f64 	%fd165, [%r6];
	ld.volatile.shared.f64 	%fd166, [%r6+8];
	setp.lt.f64 	%p89, %fd165, %fd166;
	selp.f64 	%fd167, %fd165, %fd166, %p89;
	st.volatile.shared.f64 	[%r6], %fd167;
$L__BB15_27:
	setp.ne.s32 	%p90, %r1, 0;
	bar.sync 	0;
	@%p90 bra 	$L__BB15_29;
	ld.shared.f64 	%fd168, [_ZZ13_minabs_64_21iPdiiS_E6buffer];
	mul.wide.s32 	%rd16, %r65, 8;
	add.s64 	%rd17, %rd3, %rd16;
	st.global.f64 	[%rd17], %fd168;
$L__BB15_29:
	add.s32 	%r65, %r65, %r7;
	setp.lt.s32 	%p91, %r65, %r45;
	add.s32 	%r64, %r64, 1;
	@%p91 bra 	$L__BB15_2;
$L__BB15_30:
	ret;

}
	// .globl	_Z14_countnz_32_21iPfiiS_
.visible .entry _Z14_countnz_32_21iPfiiS_(
	.param .u32 _Z14_countnz_32_21iPfiiS__param_0,
	.param .u64 .ptr .align 1 _Z14_countnz_32_21iPfiiS__param_1,
	.param .u32 _Z14_countnz_32_21iPfiiS__param_2,
	.param .u32 _Z14_countnz_32_21iPfiiS__param_3,
	.param .u64 .ptr .align 1 _Z14_countnz_32_21iPfiiS__param_4
)
{
	.reg .pred 	%p<53>;
	.reg .b32 	%r<74>;
	.reg .b32 	%f<149>;
	.reg .b64 	%rd<19>;
	// demoted variable
	.shared .align 4 .b8 _ZZ14_countnz_32_21iPfiiS_E6buffer[512];
	ld.param.u32 	%r42, [_Z14_countnz_32_21iPfiiS__param_0];
	ld.param.u64 	%rd5, [_Z14_countnz_32_21iPfiiS__param_1];
	ld.param.u32 	%r43, [_Z14_countnz_32_21iPfiiS__param_2];
	ld.param.u32 	%r44, [_Z14_countnz_32_21iPfiiS__param_3];
	cvta.to.global.u64 	%rd1, %rd5;
	mov.u32 	%r1, %tid.x;
	mov.u32 	%r65, %ctaid.x;
	setp.ge.s32 	%p1, %r65, %r44;
	@%p1 bra 	$L__BB16_30;
	mul.lo.s32 	%r3, %r44, %r43;
	shl.b32 	%r4, %r44, 7;
	mul.lo.s32 	%r5, %r44, %r1;
	shl.b32 	%r46, %r1, 2;
	mov.u32 	%r47, _ZZ14_countnz_32_21iPfiiS_E6buffer;
	add.s32 	%r6, %r47, %r46;
	mov.u32 	%r7, %ntid.x;
	mul.lo.s32 	%r48, %r43, %r65;
	add.s32 	%r8, %r48, %r43;
	mul.lo.s32 	%r9, %r7, %r43;
	add.s32 	%r49, %r1, %r48;
	add.s32 	%r10, %r49, 128;
	not.b32 	%r12, %r48;
	add.s64 	%rd2, %rd1, 4096;
	mov.b32 	%r64, 0;
$L__BB16_2:
	setp.ne.s32 	%p2, %r43, 1;
	mov.f32 	%f147, 0f00000000;
	@%p2 bra 	$L__BB16_6;
	add.s32 	%r66, %r65, %r5;
	setp.ge.s32 	%p46, %r66, %r42;
	@%p46 bra 	$L__BB16_23;
	mov.f32 	%f147, 0f00000000;
$L__BB16_5:
	mul.wide.s32 	%rd13, %r66, 4;
	add.s64 	%rd14, %rd1, %rd13;
	ld.global.f32 	%f113, [%rd14];
	setp.neu.f32 	%p47, %f113, 0f00000000;
	selp.f32 	%f114, 0f3F800000, 0f00000000, %p47;
	add.f32 	%f147, %f147, %f114;
	add.s32 	%r66, %r66, %r4;
	setp.lt.s32 	%p48, %r66, %r42;
	@%p48 bra 	$L__BB16_5;
	bra.uni 	$L__BB16_23;
$L__BB16_6:
	setp.lt.s32 	%p3, %r42, 1;
	@%p3 bra 	$L__BB16_23;
	mov.f32 	%f147, 0f00000000;
	mov.b32 	%r67, 0;
	mul.lo.s32 	%r51, %r9, %r64;
	add.s32 	%r52, %r8, %r51;
	add.s32 	%r54, %r10, %r51;
	mov.u32 	%r68, %r67;
$L__BB16_8:
	setp.ge.s32 	%p4, %r1, %r43;
	add.s32 	%r53, %r52, %r68;
	add.s32 	%r55, %r54, %r68;
	max.s32 	%r20, %r53, %r55;
	add.s32 	%r56, %r1, %r51;
	mad.lo.s32 	%r21, %r3, %r67, %r56;
	sub.s32 	%r57, %r12, %r21;
	add.s32 	%r22, %r20, %r57;
	shr.u32 	%r58, %r22, 7;
	add.s32 	%r23, %r58, 1;
	and.b32  	%r24, %r23, 15;
	add.s32 	%r71, %r55, -128;
	@%p4 bra 	$L__BB16_22;
	setp.lt.u32 	%p5, %r22, 1920;
	@%p5 bra 	$L__BB16_12;
	add.s32 	%r59, %r12, %r20;
	sub.s32 	%r60, %r59, %r21;
	shr.u32 	%r61, %r60, 7;
	add.s32 	%r62, %r61, 1;
	and.b32  	%r63, %r62, 67108848;
	neg.s32 	%r69, %r63;
$L__BB16_11:
	.pragma "nounroll";
	mul.wide.s32 	%rd6, %r71, 4;
	add.s64 	%rd7, %rd2, %rd6;
	ld.global.f32 	%f22, [%rd7+-4096];
	setp.neu.f32 	%p6, %f22, 0f00000000;
	selp.f32 	%f23, 0f3F800000, 0f00000000, %p6;
	add.f32 	%f24, %f147, %f23;
	ld.global.f32 	%f25, [%rd7+-3584];
	setp.neu.f32 	%p7, %f25, 0f00000000;
	selp.f32 	%f26, 0f3F800000, 0f00000000, %p7;
	add.f32 	%f27, %f24, %f26;
	ld.global.f32 	%f28, [%rd7+-3072];
	setp.neu.f32 	%p8, %f28, 0f00000000;
	selp.f32 	%f29, 0f3F800000, 0f00000000, %p8;
	add.f32 	%f30, %f27, %f29;
	ld.global.f32 	%f31, [%rd7+-2560];
	setp.neu.f32 	%p9, %f31, 0f00000000;
	selp.f32 	%f32, 0f3F800000, 0f00000000, %p9;
	add.f32 	%f33, %f30, %f32;
	ld.global.f32 	%f34, [%rd7+-2048];
	setp.neu.f32 	%p10, %f34, 0f00000000;
	selp.f32 	%f35, 0f3F800000, 0f00000000, %p10;
	add.f32 	%f36, %f33, %f35;
	ld.global.f32 	%f37, [%rd7+-1536];
	setp.neu.f32 	%p11, %f37, 0f00000000;
	selp.f32 	%f38, 0f3F800000, 0f00000000, %p11;
	add.f32 	%f39, %f36, %f38;
	ld.global.f32 	%f40, [%rd7+-1024];
	setp.neu.f32 	%p12, %f40, 0f00000000;
	selp.f32 	%f41, 0f3F800000, 0f00000000, %p12;
	add.f32 	%f42, %f39, %f41;
	ld.global.f32 	%f43, [%rd7+-512];
	setp.neu.f32 	%p13, %f43, 0f00000000;
	selp.f32 	%f44, 0f3F800000, 0f00000000, %p13;
	add.f32 	%f45, %f42, %f44;
	ld.global.f32 	%f46, [%rd7];
	setp.neu.f32 	%p14, %f46, 0f00000000;
	selp.f32 	%f47, 0f3F800000, 0f00000000, %p14;
	add.f32 	%f48, %f45, %f47;
	ld.global.f32 	%f49, [%rd7+512];
	setp.neu.f32 	%p15, %f49, 0f00000000;
	selp.f32 	%f50, 0f3F800000, 0f00000000, %p15;
	add.f32 	%f51, %f48, %f50;
	ld.global.f32 	%f52, [%rd7+1024];
	setp.neu.f32 	%p16, %f52, 0f00000000;
	selp.f32 	%f53, 0f3F800000, 0f00000000, %p16;
	add.f32 	%f54, %f51, %f53;
	ld.global.f32 	%f55, [%rd7+1536];
	setp.neu.f32 	%p17, %f55, 0f00000000;
	selp.f32 	%f56, 0f3F800000, 0f00000000, %p17;
	add.f32 	%f57, %f54, %f56;
	ld.global.f32 	%f58, [%rd7+2048];
	setp.neu.f32 	%p18, %f58, 0f00000000;
	selp.f32 	%f59, 0f3F800000, 0f00000000, %p18;
	add.f32 	%f60, %f57, %f59;
	ld.global.f32 	%f61, [%rd7+2560];
	setp.neu.f32 	%p19, %f61, 0f00000000;
	selp.f32 	%f62, 0f3F800000, 0f00000000, %p19;
	add.f32 	%f63, %f60, %f62;
	ld.global.f32 	%f64, [%rd7+3072];
	setp.neu.f32 	%p20, %f64, 0f00000000;
	selp.f32 	%f65, 0f3F800000, 0f00000000, %p20;
	add.f32 	%f66, %f63, %f65;
	ld.global.f32 	%f67, [%rd7+3584];
	setp.neu.f32 	%p21, %f67, 0f00000000;
	selp.f32 	%f68, 0f3F800000, 0f00000000, %p21;
	add.f32 	%f147, %f66, %f68;
	add.s32 	%r71, %r71, 2048;
	add.s32 	%r69, %r69, 16;
	setp.ne.s32 	%p22, %r69, 0;
	@%p22 bra 	$L__BB16_11;
$L__BB16_12:
	setp.eq.s32 	%p23, %r24, 0;
	@%p23 bra 	$L__BB16_22;
	setp.lt.u32 	%p24, %r24, 8;
	@%p24 bra 	$L__BB16_15;
	mul.wide.s32 	%rd8, %r71, 4;
	add.s64 	%rd9, %rd1, %rd8;
	ld.global.f32 	%f70, [%rd9];
	setp.neu.f32 	%p25, %f70, 0f00000000;
	selp.f32 	%f71, 0f3F800000, 0f00000000, %p25;
	add.f32 	%f72, %f147, %f71;
	ld.global.f32 	%f73, [%rd9+512];
	setp.neu.f32 	%p26, %f73, 0f00000000;
	selp.f32 	%f74, 0f3F800000, 0f00000000, %p26;
	add.f32 	%f75, %f72, %f74;
	ld.global.f32 	%f76, [%rd9+1024];
	setp.neu.f32 	%p27, %f76, 0f00000000;
	selp.f32 	%f77, 0f3F800000, 0f00000000, %p27;
	add.f32 	%f78, %f75, %f77;
	ld.global.f32 	%f79, [%rd9+1536];
	setp.neu.f32 	%p28, %f79, 0f00000000;
	selp.f32 	%f80, 0f3F800000, 0f00000000, %p28;
	add.f32 	%f81, %f78, %f80;
	ld.global.f32 	%f82, [%rd9+2048];
	setp.neu.f32 	%p29, %f82, 0f00000000;
	selp.f32 	%f83, 0f3F800000, 0f00000000, %p29;
	add.f32 	%f84, %f81, %f83;
	ld.global.f32 	%f85, [%rd9+2560];
	setp.neu.f32 	%p30, %f85, 0f00000000;
	selp.f32 	%f86, 0f3F800000, 0f00000000, %p30;
	add.f32 	%f87, %f84, %f86;
	ld.global.f32 	%f88, [%rd9+3072];
	setp.neu.f32 	%p31, %f88, 0f00000000;
	selp.f32 	%f89, 0f3F800000, 0f00000000, %p31;
	add.f32 	%f90, %f87, %f89;
	ld.global.f32 	%f91, [%rd9+3584];
	setp.neu.f32 	%p32, %f91, 0f00000000;
	selp.f32 	%f92, 0f3F800000, 0f00000000, %p32;
	add.f32 	%f147, %f90, %f92;
	add.s32 	%r71, %r71, 1024;
$L__BB16_15:
	and.b32  	%r34, %r23, 7;
	setp.eq.s32 	%p33, %r34, 0;
	@%p33 bra 	$L__BB16_22;
	and.b32  	%r35, %r23, 3;
	setp.lt.u32 	%p34, %r34, 4;
	@%p34 bra 	$L__BB16_18;
	mul.wide.s32 	%rd10, %r71, 4;
	add.s64 	%rd11, %rd1, %rd10;
	ld.global.f32 	%f94, [%rd11];
	setp.neu.f32 	%p35, %f94, 0f00000000;
	selp.f32 	%f95, 0f3F800000, 0f00000000, %p35;
	add.f32 	%f96, %f147, %f95;
	ld.global.f32 	%f97, [%rd11+512];
	setp.neu.f32 	%p36, %f97, 0f00000000;
	selp.f32 	%f98, 0f3F800000, 0f00000000, %p36;
	add.f32 	%f99, %f96, %f98;
	ld.global.f32 	%f100, [%rd11+1024];
	setp.neu.f32 	%p37, %f100, 0f00000000;
	selp.f32 	%f101, 0f3F800000, 0f00000000, %p37;
	add.f32 	%f102, %f99, %f101;
	ld.global.f32 	%f103, [%rd11+1536];
	setp.neu.f32 	%p38, %f103, 0f00000000;
	selp.f32 	%f104, 0f3F800000, 0f00000000, %p38;
	add.f32 	%f147, %f102, %f104;
	add.s32 	%r71, %r71, 512;
$L__BB16_18:
	setp.eq.s32 	%p39, %r35, 0;
	@%p39 bra 	$L__BB16_22;
	mul.wide.s32 	%rd12, %r71, 4;
	add.s64 	%rd3, %rd1, %rd12;
	ld.global.f32 	%f105, [%rd3];
	setp.neu.f32 	%p40, %f105, 0f00000000;
	selp.f32 	%f106, 0f3F800000, 0f00000000, %p40;
	add.f32 	%f147, %f147, %f106;
	setp.eq.s32 	%p41, %r35, 1;
	@%p41 bra 	$L__BB16_22;
	ld.global.f32 	%f107, [%rd3+512];
	setp.neu.f32 	%p42, %f107, 0f00000000;
	selp.f32 	%f108, 0f3F800000, 0f00000000, %p42;
	add.f32 	%f147, %f147, %f108;
	setp.eq.s32 	%p43, %r35, 2;
	@%p43 bra 	$L__BB16_22;
	ld.global.f32 	%f109, [%rd3+1024];
	setp.neu.f32 	%p44, %f109, 0f00000000;
	selp.f32 	%f110, 0f3F800000, 0f00000000, %p44;
	add.f32 	%f147, %f147, %f110;
$L__BB16_22:
	add.s32 	%r68, %r68, %r3;
	setp.lt.s32 	%p45, %r68, %r42;
	add.s32 	%r67, %r67, 1;
	@%p45 bra 	$L__BB16_8;
$L__BB16_23:
	setp.gt.u32 	%p49, %r1, 63;
	st.shared.f32 	[%r6], %f147;
	bar.sync 	0;
	@%p49 bra 	$L__BB16_25;
	ld.shared.f32 	%f115, [%r6];
	ld.shared.f32 	%f116, [%r6+256];
	add.f32 	%f117, %f115, %f116;
	st.shared.f32 	[%r6], %f117;
$L__BB16_25:
	setp.gt.u32 	%p50, %r1, 31;
	bar.sync 	0;
	@%p50 bra 	$L__BB16_27;
	ld.volatile.shared.f32 	%f118, [%r6];
	ld.volatile.shared.f32 	%f119, [%r6+128];
	add.f32 	%f120, %f118, %f119;
	st.volatile.shared.f32 	[%r6], %f120;
	ld.volatile.shared.f32 	%f121, [%r6];
	ld.volatile.shared.f32 	%f122, [%r6+64];
	add.f32 	%f123, %f121, %f122;
	st.volatile.shared.f32 	[%r6], %f123;
	ld.volatile.shared.f32 	%f124, [%r6];
	ld.volatile.shared.f32 	%f125, [%r6+32];
	add.f32 	%f126, %f124, %f125;
	st.volatile.shared.f32 	[%r6], %f126;
	ld.volatile.shared.f32 	%f127, [%r6];
	ld.volatile.shared.f32 	%f128, [%r6+16];
	add.f32 	%f129, %f127, %f128;
	st.volatile.shared.f32 	[%r6], %f129;
	ld.volatile.shared.f32 	%f130, [%r6];
	ld.volatile.shared.f32 	%f131, [%r6+8];
	add.f32 	%f132, %f130, %f131;
	st.volatile.shared.f32 	[%r6], %f132;
	ld.volatile.shared.f32 	%f133, [%r6];
	ld.volatile.shared.f32 	%f134, [%r6+4];
	add.f32 	%f135, %f133, %f134;
	st.volatile.shared.f32 	[%r6], %f135;
$L__BB16_27:
	setp.ne.s32 	%p51, %r1, 0;
	bar.sync 	0;
	@%p51 bra 	$L__BB16_29;
	ld.param.u64 	%rd18, [_Z14_countnz_32_21iPfiiS__param_4];
	ld.shared.f32 	%f136, [_ZZ14_countnz_32_21iPfiiS_E6buffer];
	cvta.to.global.u64 	%rd15, %rd18;
	mul.wide.s32 	%rd16, %r65, 4;
	add.s64 	%rd17, %rd15, %rd16;
	st.global.f32 	[%rd17], %f136;
$L__BB16_29:
	add.s32 	%r65, %r65, %r7;
	setp.lt.s32 	%p52, %r65, %r44;
	add.s32 	%r64, %r64, 1;
	@%p52 bra 	$L__BB16_2;
$L__BB16_30:
	ret;

}
	// .globl	_Z14_countnz_64_21iPdiiS_
.visible .entry _Z14_countnz_64_21iPdiiS_(
	.param .u32 _Z14_countnz_64_21iPdiiS__param_0,
	.param .u64 .ptr .align 1 _Z14_countnz_64_21iPdiiS__param_1,
	.param .u32 _Z14_countnz_64_21iPdiiS__param_2,
	.param .u32 _Z14_countnz_64_21iPdiiS__param_3,
	.param .u64 .ptr .align 1 _Z14_countnz_64_21iPdiiS__param_4
)
{
	.reg .pred 	%p<53>;
	.reg .b32 	%r<74>;
	.reg .b64 	%rd<19>;
	.reg .b64 	%fd<149>;
	// demoted variable
	.shared .align 8 .b8 _ZZ14_countnz_64_21iPdiiS_E6buffer[1024];
	ld.param.u32 	%r41, [_Z14_countnz_64_21iPdiiS__param_0];
	ld.param.u64 	%rd5, [_Z14_countnz_64_21iPdiiS__param_1];
	ld.param.u32 	%r42, [_Z14_countnz_64_21iPdiiS__param_2];
	ld.param.u32 	%r43, [_Z14_countnz_64_21iPdiiS__param_3];
	cvta.to.global.u64 	%rd1, %rd5;
	mov.u32 	%r1, %tid.x;
	mov.u32 	%r65, %ctaid.x;
	setp.ge.s32 	%p1, %r65, %r43;
	@%p1 bra 	$L__BB17_30;
	mul.lo.s32 	%r3, %r43, %r42;
	shl.b32 	%r4, %r43, 7;
	mul.lo.s32 	%r5, %r43, %r1;
	shl.b32 	%r45, %r1, 3;
	mov.u32 	%r46, _ZZ14_countnz_64_21iPdiiS_E6buffer;
	add.s32 	%r6, %r46, %r45;
	mov.u32 	%r7, %ntid.x;
	mul.lo.s32 	%r47, %r42, %r65;
	add.s32 	%r8, %r47, %r42;
	add.s32 	%r48, %r1, %r47;
	add.s32 	%r9, %r48, 128;
	not.b32 	%r11, %r47;
	add.s64 	%rd2, %rd1, 8192;
	mov.b32 	%r64, 0;
$L__BB17_2:
	setp.ne.s32 	%p2, %r42, 1;
	mov.f64 	%fd147, 0d0000000000000000;
	@%p2 bra 	$L__BB17_6;
	add.s32 	%r66, %r65, %r5;
	setp.ge.s32 	%p46, %r66, %r41;
	@%p46 bra 	$L__BB17_23;
	mov.f64 	%fd147, 0d0000000000000000;
$L__BB17_5:
	mul.wide.s32 	%rd13, %r66, 8;
	add.s64 	%rd14, %rd1, %rd13;
	ld.global.f64 	%fd113, [%rd14];
	setp.neu.f64 	%p47, %fd113, 0d0000000000000000;
	selp.f64 	%fd114, 0d3FF0000000000000, 0d0000000000000000, %p47;
	add.f64 	%fd147, %fd147, %fd114;
	add.s32 	%r66, %r66, %r4;
	setp.lt.s32 	%p48, %r66, %r41;
	@%p48 bra 	$L__BB17_5;
	bra.uni 	$L__BB17_23;
$L__BB17_6:
	setp.lt.s32 	%p3, %r41, 1;
	@%p3 bra 	$L__BB17_23;
	mov.f64 	%fd147, 0d0000000000000000;
	mov.b32 	%r67, 0;
	mov.u32 	%r68, %r67;
$L__BB17_8:
	setp.ge.s32 	%p4, %r1, %r42;
	mul.lo.s32 	%r50, %r7, %r42;
	mul.lo.s32 	%r51, %r50, %r64;
	add.s32 	%r52, %r8, %r51;
	add.s32 	%r53, %r52, %r68;
	add.s32 	%r54, %r9, %r51;
	add.s32 	%r55, %r54, %r68;
	max.s32 	%r19, %r53, %r55;
	add.s32 	%r56, %r1, %r51;
	mad.lo.s32 	%r20, %r3, %r67, %r56;
	sub.s32 	%r57, %r11, %r20;
	add.s32 	%r21, %r19, %r57;
	shr.u32 	%r58, %r21, 7;
	add.s32 	%r22, %r58, 1;
	add.s32 	%r71, %r55, -128;
	@%p4 bra 	$L__BB17_22;
	setp.lt.u32 	%p5, %r21, 1920;
	@%p5 bra 	$L__BB17_12;
	add.s32 	%r59, %r11, %r19;
	sub.s32 	%r60, %r59, %r20;
	shr.u32 	%r61, %r60, 7;
	add.s32 	%r62, %r61, 1;
	and.b32  	%r63, %r62, 67108848;
	neg.s32 	%r69, %r63;
$L__BB17_11:
	.pragma "nounroll";
	mul.wide.s32 	%rd6, %r71, 8;
	add.s64 	%rd7, %rd2, %rd6;
	ld.global.f64 	%fd22, [%rd7+-8192];
	setp.neu.f64 	%p6, %fd22, 0d0000000000000000;
	selp.f64 	%fd23, 0d3FF0000000000000, 0d0000000000000000, %p6;
	add.f64 	%fd24, %fd147, %fd23;
	ld.global.f64 	%fd25, [%rd7+-7168];
	setp.neu.f64 	%p7, %fd25, 0d0000000000000000;
	selp.f64 	%fd26, 0d3FF0000000000000, 0d0000000000000000, %p7;
	add.f64 	%fd27, %fd24, %fd26;
	ld.global.f64 	%fd28, [%rd7+-6144];
	setp.neu.f64 	%p8, %fd28, 0d0000000000000000;
	selp.f64 	%fd29, 0d3FF0000000000000, 0d0000000000000000, %p8;
	add.f64 	%fd30, %fd27, %fd29;
	ld.global.f64 	%fd31, [%rd7+-5120];
	setp.neu.f64 	%p9, %fd31, 0d0000000000000000;
	selp.f64 	%fd32, 0d3FF0000000000000, 0d0000000000000000, %p9;
	add.f64 	%fd33, %fd30, %fd32;
	ld.global.f64 	%fd34, [%rd7+-4096];
	setp.neu.f64 	%p10, %fd34, 0d0000000000000000;
	selp.f64 	%fd35, 0d3FF0000000000000, 0d0000000000000000, %p10;
	add.f64 	%fd36, %fd33, %fd35;
	ld.global.f64 	%fd37, [%rd7+-3072];
	setp.neu.f64 	%p11, %fd37, 0d0000000000000000;
	selp.f64 	%fd38, 0d3FF0000000000000, 0d0000000000000000, %p11;
	add.f64 	%fd39, %fd36, %fd38;
	ld.global.f64 	%fd40, [%rd7+-2048];
	setp.neu.f64 	%p12, %fd40, 0d0000000000000000;
	selp.f64 	%fd41, 0d3FF0000000000000, 0d0000000000000000, %p12;
	add.f64 	%fd42, %fd39, %fd41;
	ld.global.f64 	%fd43, [%rd7+-1024];
	setp.neu.f64 	%p13, %fd43, 0d0000000000000000;
	selp.f64 	%fd44, 0d3FF0000000000000, 0d0000000000000000, %p13;
	add.f64 	%fd45, %fd42, %fd44;
	ld.global.f64 	%fd46, [%rd7];
	setp.neu.f64 	%p14, %fd46, 0d0000000000000000;
	selp.f64 	%fd47, 0d3FF0000000000000, 0d0000000000000000, %p14;
	add.f64 	%fd48, %fd45, %fd47;
	ld.global.f64 	%fd49, [%rd7+1024];
	setp.neu.f64 	%p15, %fd49, 0d0000000000000000;
	selp.f64 	%fd50, 0d3FF0000000000000, 0d0000000000000000, %p15;
	add.f64 	%fd51, %fd48, %fd50;
	ld.global.f64 	%fd52, [%rd7+2048];
	setp.neu.f64 	%p16, %fd52, 0d0000000000000000;
	selp.f64 	%fd53, 0d3FF0000000000000, 0d0000000000000000, %p16;
	add.f64 	%fd54, %fd51, %fd53;
	ld.global.f64 	%fd55, [%rd7+3072];
	setp.neu.f64 	%p17, %fd55, 0d0000000000000000;
	selp.f64 	%fd56, 0d3FF0000000000000, 0d0000000000000000, %p17;
	add.f64 	%fd57, %fd54, %fd56;
	ld.global.f64 	%fd58, [%rd7+4096];
	setp.neu.f64 	%p18, %fd58, 0d0000000000000000;
	selp.f64 	%fd59, 0d3FF0000000000000, 0d0000000000000000, %p18;
	add.f64 	%fd60, %fd57, %fd59;
	ld.global.f64 	%fd61, [%rd7+5120];
	setp.neu.f64 	%p19, %fd61, 0d0000000000000000;
	selp.f64 	%fd62, 0d3FF0000000000000, 0d0000000000000000, %p19;
	add.f64 	%fd63, %fd60, %fd62;
	ld.global.f64 	%fd64, [%rd7+6144];
	setp.neu.f64 	%p20, %fd64, 0d0000000000000000;
	selp.f64 	%fd65, 0d3FF0000000000000, 0d0000000000000000, %p20;
	add.f64 	%fd66, %fd63, %fd65;
	ld.global.f64 	%fd67, [%rd7+7168];
	setp.neu.f64 	%p21, %fd67, 0d0000000000000000;
	selp.f64 	%fd68, 0d3FF0000000000000, 0d0000000000000000, %p21;
	add.f64 	%fd147, %fd66, %fd68;
	add.s32 	%r71, %r71, 2048;
	add.s32 	%r69, %r69, 16;
	setp.ne.s32 	%p22, %r69, 0;
	@%p22 bra 	$L__BB17_11;
$L__BB17_12:
	and.b32  	%r30, %r22, 15;
	setp.eq.s32 	%p23, %r30, 0;
	@%p23 bra 	$L__BB17_22;
	setp.lt.u32 	%p24, %r30, 8;
	@%p24 bra 	$L__BB17_15;
	mul.wide.s32 	%rd8, %r71, 8;
	add.s64 	%rd9, %rd1, %rd8;
	ld.global.f64 	%fd70, [%rd9];
	setp.neu.f64 	%p25, %fd70, 0d0000000000000000;
	selp.f64 	%fd71, 0d3FF0000000000000, 0d0000000000000000, %p25;
	add.f64 	%fd72, %fd147, %fd71;
	ld.global.f64 	%fd73, [%rd9+1024];
	setp.neu.f64 	%p26, %fd73, 0d0000000000000000;
	selp.f64 	%fd74, 0d3FF0000000000000, 0d0000000000000000, %p26;
	add.f64 	%fd75, %fd72, %fd74;
	ld.global.f64 	%fd76, [%rd9+2048];
	setp.neu.f64 	%p27, %fd76, 0d0000000000000000;
	selp.f64 	%fd77, 0d3FF0000000000000, 0d0000000000000000, %p27;
	add.f64 	%fd78, %fd75, %fd77;
	ld.global.f64 	%fd79, [%rd9+3072];
	setp.neu.f64 	%p28, %fd79, 0d0000000000000000;
	selp.f64 	%fd80, 0d3FF0000000000000, 0d0000000000000000, %p28;
	add.f64 	%fd81, %fd78, %fd80;
	ld.global.f64 	%fd82, [%rd9+4096];
	setp.neu.f64 	%p29, %fd82, 0d0000000000000000;
	selp.f64 	%fd83, 0d3FF0000000000000, 0d0000000000000000, %p29;
	add.f64 	%fd84, %fd81, %fd83;
	ld.global.f64 	%fd85, [%rd9+5120];
	setp.neu.f64 	%p30, %fd85, 0d0000000000000000;
	selp.f64 	%fd86, 0d3FF0000000000000, 0d0000000000000000, %p30;
	add.f64 	%fd87, %fd84, %fd86;
	ld.global.f64 	%fd88, [%rd9+6144];
	setp.neu.f64 	%p31, %fd88, 0d0000000000000000;
	selp.f64 	%fd89, 0d3FF0000000000000, 0d0000000000000000, %p31;
	add.f64 	%fd90, %fd87, %fd89;
	ld.global.f64 	%fd91, [%rd9+7168];
	setp.neu.f64 	%p32, %fd91, 0d0000000000000000;
	selp.f64 	%fd92, 0d3FF0000000000000, 0d0000000000000000, %p32;
	add.f64 	%fd147, %fd90, %fd92;
	add.s32 	%r71, %r71, 1024;
$L__BB17_15:
	and.b32  	%r33, %r22, 7;
	setp.eq.s32 	%p33, %r33, 0;
	@%p33 bra 	$L__BB17_22;
	and.b32  	%r34, %r22, 3;
	setp.lt.u32 	%p34, %r33, 4;
	@%p34 bra 	$L__BB17_18;
	mul.wide.s32 	%rd10, %r71, 8;
	add.s64 	%rd11, %rd1, %rd10;
	ld.global.f64 	%fd94, [%rd11];
	setp.neu.f64 	%p35, %fd94, 0d0000000000000000;
	selp.f64 	%fd95, 0d3FF0000000000000, 0d0000000000000000, %p35;
	add.f64 	%fd96, %fd147, %fd95;
	ld.global.f64 	%fd97, [%rd11+1024];
	setp.neu.f64 	%p36, %fd97, 0d0000000000000000;
	selp.f64 	%fd98, 0d3FF0000000000000, 0d0000000000000000, %p36;
	add.f64 	%fd99, %fd96, %fd98;
	ld.global.f64 	%fd100, [%rd11+2048];
	setp.neu.f64 	%p37, %fd100, 0d0000000000000000;
	selp.f64 	%fd101, 0d3FF0000000000000, 0d0000000000000000, %p37;
	add.f64 	%fd102, %fd99, %fd101;
	ld.global.f64 	%fd103, [%rd11+3072];
	setp.neu.f64 	%p38, %fd103, 0d0000000000000000;
	selp.f64 	%fd104, 0d3FF0000000000000, 0d0000000000000000, %p38;
	add.f64 	%fd147, %fd102, %fd104;
	add.s32 	%r71, %r71, 512;
$L__BB17_18:
	setp.eq.s32 	%p39, %r34, 0;
	@%p39 bra 	$L__BB17_22;
	mul.wide.s32 	%rd12, %r71, 8;
	add.s64 	%rd3, %rd1, %rd12;
	ld.global.f64 	%fd105, [%rd3];
	setp.neu.f64 	%p40, %fd105, 0d0000000000000000;
	selp.f64 	%fd106, 0d3FF0000000000000, 0d0000000000000000, %p40;
	add.f64 	%fd147, %fd147, %fd106;
	setp.eq.s32 	%p41, %r34, 1;
	@%p41 bra 	$L__BB17_22;
	ld.global.f64 	%fd107, [%rd3+1024];
	setp.neu.f64 	%p42, %fd107, 0d0000000000000000;
	selp.f64 	%fd108, 0d3FF0000000000000, 0d0000000000000000, %p42;
	add.f64 	%fd147, %fd147, %fd108;
	setp.eq.s32 	%p43, %r34, 2;
	@%p43 bra 	$L__BB17_22;
	ld.global.f64 	%fd109, [%rd3+2048];
	setp.neu.f64 	%p44, %fd109, 0d0000000000000000;
	selp.f64 	%fd110, 0d3FF0000000000000, 0d0000000000000000, %p44;
	add.f64 	%fd147, %fd147, %fd110;
$L__BB17_22:
	add.s32 	%r68, %r68, %r3;
	setp.lt.s32 	%p45, %r68, %r41;
	add.s32 	%r67, %r67, 1;
	@%p45 bra 	$L__BB17_8;
$L__BB17_23:
	setp.gt.u32 	%p49, %r1, 63;
	st.shared.f64 	[%r6], %fd147;
	bar.sync 	0;
	@%p49 bra 	$L__BB17_25;
	ld.shared.f64 	%fd115, [%r6];
	ld.shared.f64 	%fd116, [%r6+512];
	add.f64 	%fd117, %fd115, %fd116;
	st.shared.f64 	[%r6], %fd117;
$L__BB17_25:
	setp.gt.u32 	%p50, %r1, 31;
	bar.sync 	0;
	@%p50 bra 	$L__BB17_27;
	ld.volatile.shared.f64 	%fd118, [%r6];
	ld.volatile.shared.f64 	%fd119, [%r6+256];
	add.f64 	%fd120, %fd118, %fd119;
	st.volatile.shared.f64 	[%r6], %fd120;
	ld.volatile.shared.f64 	%fd121, [%r6];
	ld.volatile.shared.f64 	%fd122, [%r6+128];
	add.f64 	%fd123, %fd121, %fd122;
	st.volatile.shared.f64 	[%r6], %fd123;
	ld.volatile.shared.f64 	%fd124, [%r6];
	ld.volatile.shared.f64 	%fd125, [%r6+64];
	add.f64 	%fd126, %fd124, %fd125;
	st.volatile.shared.f64 	[%r6], %fd126;
	ld.volatile.shared.f64 	%fd127, [%r6];
	ld.volatile.shared.f64 	%fd128, [%r6+32];
	add.f64 	%fd129, %fd127, %fd128;
	st.volatile.shared.f64 	[%r6], %fd129;
	ld.volatile.shared.f64 	%fd130, [%r6];
	ld.volatile.shared.f64 	%fd131, [%r6+16];
	add.f64 	%fd132, %fd130, %fd131;
	st.volatile.shared.f64 	[%r6], %fd132;
	ld.volatile.shared.f64 	%fd133, [%r6];
	ld.volatile.shared.f64 	%fd134, [%r6+8];
	add.f64 	%fd135, %fd133, %fd134;
	st.volatile.shared.f64 	[%r6], %fd135;
$L__BB17_27:
	setp.ne.s32 	%p51, %r1, 0;
	bar.sync 	0;
	@%p51 bra 	$L__BB17_29;
	ld.param.u64 	%rd18, [_Z14_countnz_64_21iPdiiS__param_4];
	ld.shared.f64 	%fd136, [_ZZ14_countnz_64_21iPdiiS_E6buffer];
	cvta.to.global.u64 	%rd15, %rd18;
	mul.wide.s32 	%rd16, %r65, 8;
	add.s64 	%rd17, %rd15, %rd16;
	st.global.f64 	[%rd17], %fd136;
$L__BB17_29:
	add.s32 	%r65, %r65, %r7;
	setp.lt.s32 	%p52, %r65, %r43;
	add.s32 	%r64, %r64, 1;
	@%p52 bra 	$L__BB17_2;
$L__BB17_30:
	ret;

}


// ===== COMPILED SASS (sm_100) =====

	.target	sm_100

	.elftype	@"ET_EXEC"


//--------------------- .note.nv.tkinfo           --------------------------
	.section	.note.nv.tkinfo,"",@"SHT_NOTE"
	.sectionflags	@"SHF_NOTE_NV_TKINFO"
	.tkinfo
        /*0018*/ 	.word	0x00000002
        /*0030*/ 	.string	""
        /*0030*/ 	.string	"ptxas"
        /*0030*/ 	.string	"Cuda compilation tools, release 13.0, V13.0.88"
        /*0030*/ 	.string	"Build cuda_13.0.r13.0/compiler.36424714_0"
        /*0030*/ 	.string	"-arch sm_100 -m 64 "



//--------------------- .note.nv.cuinfo           --------------------------
	.section	.note.nv.cuinfo,"",@"SHT_NOTE"
	.sectionflags	@"SHF_NOTE_NV_CUINFO"
        /*0018*/ 	.short	0x0002
        /*001a*/ 	.short	0x0064
        /*001c*/ 	.short	0x0082
	.zero		2


//--------------------- .nv.info                  --------------------------
	.section	.nv.info,"",@"SHT_CUDA_INFO"
	.align	4


	//----- nvinfo : EIATTR_REGCOUNT
	.align		4
        /*0000*/ 	.byte	0x04, 0x2f
        /*0002*/ 	.short	(.L_1 - .L_0)
	.align		4
.L_0:
        /*0004*/ 	.word	index@(_Z10_sum_32_21iPfiiS_)
        /*0008*/ 	.word	0x00000020


	//----- nvinfo : EIATTR_FRAME_SIZE
	.align		4
.L_1:
        /*000c*/ 	.byte	0x04, 0x11
        /*000e*/ 	.short	(.L_3 - .L_2)
	.align		4
.L_2:
        /*0010*/ 	.word	index@(_Z10_sum_32_21iPfiiS_)
        /*0014*/ 	.word	0x00000000


	//----- nvinfo : EIATTR_REGCOUNT
	.align		4
.L_3:
        /*0018*/ 	.byte	0x04, 0x2f
        /*001a*/ 	.short	(.L_5 - .L_4)
	.align		4
.L_4:
        /*001c*/ 	.word	index@(_Z10_sum_64_21iPdiiS_)
        /*0020*/ 	.word	0x0000001f


	//----- nvinfo : EIATTR_FRAME_SIZE
	.align		4
.L_5:
        /*0024*/ 	.byte	0x04, 0x11
        /*0026*/ 	.short	(.L_7 - .L_6)
	.align		4
.L_6:
        /*0028*/ 	.word	index@(_Z10_sum_64_21iPdiiS_)
        /*002c*/ 	.word	0x00000000


	//----- nvinfo : EIATTR_REGCOUNT
	.align		4
.L_7:
        /*0030*/ 	.byte	0x04, 0x2f
        /*0032*/ 	.short	(.L_9 - .L_8)
	.align		4
.L_8:
        /*0034*/ 	.word	index@(_Z11_prod_32_21iPfiiS_)
        /*0038*/ 	.word	0x00000020


	//----- nvinfo : EIATTR_FRAME_SIZE
	.align		4
.L_9:
        /*003c*/ 	.byte	0x04, 0x11
        /*003e*/ 	.short	(.L_11 - .L_10)
	.align		4
.L_10:
        /*0040*/ 	.word	index@(_Z11_prod_32_21iPfiiS_)
        /*0044*/ 	.word	0x00000000


	//----- nvinfo : EIATTR_REGCOUNT
	.align		4
.L_11:
        /*0048*/ 	.byte	0x04, 0x2f
        /*004a*/ 	.short	(.L_13 - .L_12)
	.align		4
.L_12:
        /*004c*/ 	.word	index@(_Z11_prod_64_21iPdiiS_)
        /*0050*/ 	.word	0x0000001f


	//----- nvinfo : EIATTR_FRAME_SIZE
	.align		4
.L_13:
        /*0054*/ 	.byte	0x04, 0x11
        /*0056*/ 	.short	(.L_15 - .L_14)
	.align		4
.L_14:
        /*0058*/ 	.word	index@(_Z11_prod_64_21iPdiiS_)
        /*005c*/ 	.word	0x00000000


	//----- nvinfo : EIATTR_REGCOUNT
	.align		4
.L_15:
        /*0060*/ 	.byte	0x04, 0x2f
        /*0062*/ 	.short	(.L_17 - .L_16)
	.align		4
.L_16:
        /*0064*/ 	.word	index@(_Z14_maximum_32_21iPfiiS_)
        /*0068*/ 	.word	0x0000001f


	//----- nvinfo : EIATTR_FRAME_SIZE
	.align		4
.L_17:
        /*006c*/ 	.byte	0x04, 0x11
        /*006e*/ 	.short	(.L_19 - .L_18)
	.align		4
.L_18:
        /*0070*/ 	.word	index@(_Z14_maximum_32_21iPfiiS_)
        /*0074*/ 	.word	0x00000000


	//----- nvinfo : EIATTR_REGCOUNT
	.align		4
.L_19:
        /*0078*/ 	.byte	0x04, 0x2f
        /*007a*/ 	.short	(.L_21 - .L_20)
	.align		4
.L_20:
        /*007c*/ 	.word	index@(_Z14_maximum_64_21iPdiiS_)
        /*0080*/ 	.word	0x0000001f


	//----- nvinfo : EIATTR_FRAME_SIZE
	.align		4
.L_21:
        /*0084*/ 	.byte	0x04, 0x11
        /*0086*/ 	.short	(.L_23 - .L_22)
	.align		4
.L_22:
        /*0088*/ 	.word	index@(_Z14_maximum_64_21iPdiiS_)
        /*008c*/ 	.word	0x00000000


	//----- nvinfo : EIATTR_REGCOUNT
	.align		4
.L_23:
        /*0090*/ 	.byte	0x04, 0x2f
        /*0092*/ 	.short	(.L_25 - .L_24)
	.align		4
.L_24:
        /*0094*/ 	.word	index@(_Z14_minimum_32_21iPfiiS_)
        /*0098*/ 	.word	0x0000001f


	//----- nvinfo : EIATTR_FRAME_SIZE
	.align		4
.L_25:
        /*009c*/ 	.byte	0x04, 0x11
        /*009e*/ 	.short	(.L_27 - .L_26)
	.align		4
.L_26:
        /*00a0*/ 	.word	index@(_Z14_minimum_32_21iPfiiS_)
        /*00a4*/ 	.word	0x00000000


	//----- nvinfo : EIATTR_REGCOUNT
	.align		4
.L_27:
        /*00a8*/ 	.byte	0x04, 0x2f
        /*00aa*/ 	.short	(.L_29 - .L_28)
	.align		4
.L_28:
        /*00ac*/ 	.word	index@(_Z14_minimum_64_21iPdiiS_)
        /*00b0*/ 	.word	0x0000001f


	//----- nvinfo : EIATTR_FRAME_SIZE
	.align		4
.L_29:
        /*00b4*/ 	.byte	0x04, 0x11
        /*00b6*/ 	.short	(.L_31 - .L_30)
	.align		4
.L_30:
        /*00b8*/ 	.word	index@(_Z14_minimum_64_21iPdiiS_)
        /*00bc*/ 	.word	0x00000000


	//----- nvinfo : EIATTR_REGCOUNT
	.align		4
.L_31:
        /*00c0*/ 	.byte	0x04, 0x2f
        /*00c2*/ 	.short	(.L_33 - .L_32)
	.align		4
.L_32:
        /*00c4*/ 	.word	index@(_Z13_sumabs_32_21iPfiiS_)
        /*00c8*/ 	.word	0x0000001f


	//----- nvinfo : EIATTR_FRAME_SIZE
	.align		4
.L_33:
        /*00cc*/ 	.byte	0x04, 0x11
        /*00ce*/ 	.short	(.L_35 - .L_34)
	.align		4
.L_34:
        /*00d0*/ 	.word	index@(_Z13_sumabs_32_21iPfiiS_)
        /*00d4*/ 	.word	0x00000000


	//----- nvinfo : EIATTR_REGCOUNT
	.align		4
.L_35:
        /*00d8*/ 	.byte	0x04, 0x2f
        /*00da*/ 	.short	(.L_37 - .L_36)
	.align		4
.L_36:
        /*00dc*/ 	.word	index@(_Z13_sumabs_64_21iPdiiS_)
        /*00e0*/ 	.word	0x00000020


	//----- nvinfo : EIATTR_FRAME_SIZE
	.align		4
.L_37:
        /*00e4*/ 	.byte	0x04, 0x11
        /*00e6*/ 	.short	(.L_39 - .L_38)
	.align		4
.L_38:
        /*00e8*/ 	.word	index@(_Z13_sumabs_64_21iPdiiS_)
        /*00ec*/ 	.word	0x00000000


	//----- nvinfo : EIATTR_REGCOUNT
	.align		4
.L_39:
        /*00f0*/ 	.byte	0x04, 0x2f
        /*00f2*/ 	.short	(.L_41 - .L_40)
	.align		4
.L_40:
        /*00f4*/ 	.word	index@(_Z14_sumabs2_32_21iPfiiS_)
        /*00f8*/ 	.word	0x0000001f


	//----- nvinfo : EIATTR_FRAME_SIZE
	.align		4
.L_41:
        /*00fc*/ 	.byte	0x04, 0x11
        /*00fe*/ 	.short	(.L_43 - .L_42)
	.align		4
.L_42:
        /*0100*/ 	.word	index@(_Z14_sumabs2_32_21iPfiiS_)
        /*0104*/ 	.word	0x00000000


	//----- nvinfo : EIATTR_REGCOUNT
	.align		4
.L_43:
        /*0108*/ 	.byte	0x04, 0x2f
        /*010a*/ 	.short	(.L_45 - .L_44)
	.align		4
.L_44:
        /*010c*/ 	.word	index@(_Z14_sumabs2_64_21iPdiiS_)
        /*0110*/ 	.word	0x0000001f


	//----- nvinfo : EIATTR_FRAME_SIZE
	.align		4
.L_45:
        /*0114*/ 	.byte	0x04, 0x11
        /*0116*/ 	.short	(.L_47 - .L_46)
	.align		4
.L_46:
        /*0118*/ 	.word	index@(_Z14_sumabs2_64_21iPdiiS_)
        /*011c*/ 	.word	0x00000000


	//----- nvinfo : EIATTR_REGCOUNT
	.align		4
.L_47:
        /*0120*/ 	.byte	0x04, 0x2f
        /*0122*/ 	.short	(.L_49 - .L_48)
	.align		4
.L_48:
        /*0124*/ 	.word	index@(_Z13_maxabs_32_21iPfiiS_)
        /*0128*/ 	.word	0x0000001f


	//----- nvinfo : EIATTR_FRAME_SIZE
	.align		4
.L_49:
        /*012c*/ 	.byte	0x04, 0x11
        /*012e*/ 	.short	(.L_51 - .L_50)
	.align		4
.L_50:
        /*0130*/ 	.word	index@(_Z13_maxabs_32_21iPfiiS_)
        /*0134*/ 	.word	0x00000000


	//----- nvinfo : EIATTR_REGCOUNT
	.align		4
.L_51:
        /*0138*/ 	.byte	0x04, 0x2f
        /*013a*/ 	.short	(.L_53 - .L_52)
	.align		4
.L_52:
        /*013c*/ 	.word	index@(_Z13_maxabs_64_21iPdiiS_)
        /*0140*/ 	.word	0x0000001f


	//----- nvinfo : EIATTR_FRAME_SIZE
	.align		4
.L_53:
        /*0144*/ 	.byte	0x04, 0x11
        /*0146*/ 	.short	(.L_55 - .L_54)
	.align		4
.L_54:
        /*0148*/ 	.word	index@(_Z13_maxabs_64_21iPdiiS_)
        /*014c*/ 	.word	0x00000000


	//----- nvinfo : EIATTR_REGCOUNT
	.align		4
.L_55:
        /*0150*/ 	.byte	0x04, 0x2f
        /*0152*/ 	.short	(.L_57 - .L_56)
	.align		4
.L_56:
        /*0154*/ 	.word	index@(_Z13_minabs_32_21iPfiiS_)
        /*0158*/ 	.word	0x0000001f


	//----- nvinfo : EIATTR_FRAME_SIZE
	.align		4
.L_57:
        /*015c*/ 	.byte	0x04, 0x11
        /*015e*/ 	.short	(.L_59 - .L_58)
	.align		4
.L_58:
        /*0160*/ 	.word	index@(_Z13_minabs_32_21iPfiiS_)
        /*0164*/ 	.word	0x00000000


	//----- nvinfo : EIATTR_REGCOUNT
	.align		4
.L_59:
        /*0168*/ 	.byte	0x04, 0x2f
        /*016a*/ 	.short	(.L_61 - .L_60)
	.align		4
.L_60:
        /*016c*/ 	.word	index@(_Z13_minabs_64_21iPdiiS_)
        /*0170*/ 	.word	0x0000001f


	//----- nvinfo : EIATTR_FRAME_SIZE
	.align		4
.L_61:
        /*0174*/ 	.byte	0x04, 0x11
        /*0176*/ 	.short	(.L_63 - .L_62)
	.align		4
.L_62:
        /*0178*/ 	.word	index@(_Z13_minabs_64_21iPdiiS_)
        /*017c*/ 	.word	0x00000000


	//----- nvinfo : EIATTR_REGCOUNT
	.align		4
.L_63:
        /*0180*/ 	.byte	0x04, 0x2f
        /*0182*/ 	.short	(.L_65 - .L_64)
	.align		4
.L_64:
        /*0184*/ 	.word	index@(_Z14_countnz_32_21iPfiiS_)
        /*0188*/ 	.word	0x0000001f


	//----- nvinfo : EIATTR_FRAME_SIZE
	.align		4
.L_65:
        /*018c*/ 	.byte	0x04, 0x11
        /*018e*/ 	.short	(.L_67 - .L_66)
	.align		4
.L_66:
        /*0190*/ 	.word	index@(_Z14_countnz_32_21iPfiiS_)
        /*0194*/ 	.word	0x00000000


	//----- nvinfo : EIATTR_REGCOUNT
	.align		4
.L_67:
        /*0198*/ 	.byte	0x04, 0x2f
        /*019a*/ 	.short	(.L_69 - .L_68)
	.align		4
.L_68:
        /*019c*/ 	.word	index@(_Z14_countnz_64_21iPdiiS_)
        /*01a0*/ 	.word	0x00000020


	//----- nvinfo : EIATTR_FRAME_SIZE
	.align		4
.L_69:
        /*01a4*/ 	.byte	0x04, 0x11
        /*01a6*/ 	.short	(.L_71 - .L_70)
	.align		4
.L_70:
        /*01a8*/ 	.word	index@(_Z14_countnz_64_21iPdiiS_)
        /*01ac*/ 	.word	0x00000000


	//----- nvinfo : EIATTR_MIN_STACK_SIZE
	.align		4
.L_71:
        /*01b0*/ 	.byte	0x04, 0x12
        /*01b2*/ 	.short	(.L_73 - .L_72)
	.align		4
.L_72:
        /*01b4*/ 	.word	index@(_Z14_countnz_64_21iPdiiS_)
        /*01b8*/ 	.word	0x00000000


	//----- nvinfo : EIATTR_MIN_STACK_SIZE
	.align		4
.L_73:
        /*01bc*/ 	.byte	0x04, 0x12
        /*01be*/ 	.short	(.L_75 - .L_74)
	.align		4
.L_74:
        /*01c0*/ 	.word	index@(_Z14_countnz_32_21iPfiiS_)
        /*01c4*/ 	.word	0x00000000


	//----- nvinfo : EIATTR_MIN_STACK_SIZE
	.align		4
.L_75:
        /*01c8*/ 	.byte	0x04, 0x12
        /*01ca*/ 	.short	(.L_77 - .L_76)
	.align		4
.L_76:
        /*01cc*/ 	.word	index@(_Z13_minabs_64_21iPdiiS_)
        /*01d0*/ 	.word	0x00000000


	//----- nvinfo : EIATTR_MIN_STACK_SIZE
	.align		4
.L_77:
        /*01d4*/ 	.byte	0x04, 0x12
        /*01d6*/ 	.short	(.L_79 - .L_78)
	.align		4
.L_78:
        /*01d8*/ 	.word	index@(_Z13_minabs_32_21iPfiiS_)
        /*01dc*/ 	.word	0x00000000


	//----- nvinfo : EIATTR_MIN_STACK_SIZE
	.align		4
.L_79:
        /*01e0*/ 	.byte	0x04, 0x12
        /*01e2*/ 	.short	(.L_81 - .L_80)
	.align		4
.L_80:
        /*01e4*/ 	.word	index@(_Z13_maxabs_64_21iPdiiS_)
        /*01e8*/ 	.word	0x00000000


	//----- nvinfo : EIATTR_MIN_STACK_SIZE
	.align		4
.L_81:
        /*01ec*/ 	.byte	0x04, 0x12
        /*01ee*/ 	.short	(.L_83 - .L_82)
	.align		4
.L_82:
        /*01f0*/ 	.word	index@(_Z13_maxabs_32_21iPfiiS_)
        /*01f4*/ 	.word	0x00000000


	//----- nvinfo : EIATTR_MIN_STACK_SIZE
	.align		4
.L_83:
        /*01f8*/ 	.byte	0x04, 0x12
        /*01fa*/ 	.short	(.L_85 - .L_84)
	.align		4
.L_84:
        /*01fc*/ 	.word	index@(_Z14_sumabs2_64_21iPdiiS_)
        /*0200*/ 	.word	0x00000000


	//----- nvinfo : EIATTR_MIN_STACK_SIZE
	.align		4
.L_85:
        /*0204*/ 	.byte	0x04, 0x12
        /*0206*/ 	.short	(.L_87 - .L_86)
	.align		4
.L_86:
        /*0208*/ 	.word	index@(_Z14_sumabs2_32_21iPfiiS_)
        /*020c*/ 	.word	0x00000000


	//----- nvinfo : EIATTR_MIN_STACK_SIZE
	.align		4
.L_87:
        /*0210*/ 	.byte	0x04, 0x12
        /*0212*/ 	.short	(.L_89 - .L_88)
	.align		4
.L_88:
        /*0214*/ 	.word	index@(_Z13_sumabs_64_21iPdiiS_)
        /*0218*/ 	.word	0x00000000


	//----- nvinfo : EIATTR_MIN_STACK_SIZE
	.align		4
.L_89:
        /*021c*/ 	.byte	0x04, 0x12
        /*021e*/ 	.short	(.L_91 - .L_90)
	.align		4
.L_90:
        /*0220*/ 	.word	index@(_Z13_sumabs_32_21iPfiiS_)
        /*0224*/ 	.word	0x00000000


	//----- nvinfo : EIATTR_MIN_STACK_SIZE
	.align		4
.L_91:
        /*0228*/ 	.byte	0x04, 0x12
        /*022a*/ 	.short	(.L_93 - .L_92)
	.align		4
.L_92:
        /*022c*/ 	.word	index@(_Z14_minimum_64_21iPdiiS_)
        /*0230*/ 	.word	0x00000000


	//----- nvinfo : EIATTR_MIN_STACK_SIZE
	.align		4
.L_93:
        /*0234*/ 	.byte	0x04, 0x12
        /*0236*/ 	.short	(.L_95 - .L_94)
	.align		4
.L_94:
        /*0238*/ 	.word	index@(_Z14_minimum_32_21iPfiiS_)
        /*023c*/ 	.word	0x00000000


	//----- nvinfo : EIATTR_MIN_STACK_SIZE
	.align		4
.L_95:
        /*0240*/ 	.byte	0x04, 0x12
        /*0242*/ 	.short	(.L_97 - .L_96)
	.align		4
.L_96:
        /*0244*/ 	.word	index@(_Z14_maximum_64_21iPdiiS_)
        /*0248*/ 	.word	0x00000000


	//----- nvinfo : EIATTR_MIN_STACK_SIZE
	.align		4
.L_97:
        /*024c*/ 	.byte	0x04, 0x12
        /*024e*/ 	.short	(.L_99 - .L_98)
	.align		4
.L_98:
        /*0250*/ 	.word	index@(_Z14_maximum_32_21iPfiiS_)
        /*0254*/ 	.word	0x00000000


	//----- nvinfo : EIATTR_MIN_STACK_SIZE
	.align		4
.L_99:
        /*0258*/ 	.byte	0x04, 0x12
        /*025a*/ 	.short	(.L_101 - .L_100)
	.align		4
.L_100:
        /*025c*/ 	.word	index@(_Z11_prod_64_21iPdiiS_)
        /*0260*/ 	.word	0x00000000


	//----- nvinfo : EIATTR_MIN_STACK_SIZE
	.align		4
.L_101:
        /*0264*/ 	.byte	0x04, 0x12
        /*0266*/ 	.short	(.L_103 - .L_102)
	.align		4
.L_102:
        /*0268*/ 	.word	index@(_Z11_prod_32_21iPfiiS_)
        /*026c*/ 	.word	0x00000000


	//----- nvinfo : EIATTR_MIN_STACK_SIZE
	.align		4
.L_103:
        /*0270*/ 	.byte	0x04, 0x12
        /*0272*/ 	.short	(.L_105 - .L_104)
	.align		4
.L_104:
        /*0274*/ 	.word	index@(_Z10_sum_64_21iPdiiS_)
        /*0278*/ 	.word	0x00000000


	//----- nvinfo : EIATTR_MIN_STACK_SIZE
	.align		4
.L_105:
        /*027c*/ 	.byte	0x04, 0x12
        /*027e*/ 	.short	(.L_107 - .L_106)
	.align		4
.L_106:
        /*0280*/ 	.word	index@(_Z10_sum_32_21iPfiiS_)
        /*0284*/ 	.word	0x00000000
.L_107:


//--------------------- .nv.compat                --------------------------
	.section	.nv.compat,"",@"SHT_CUDA_COMPAT_INFO"
	.align	4
        /*0000*/ 	.byte	0x02, 0x09, 0x00, 0x00, 0x02, 0x02, 0x01, 0x00, 0x02, 0x05, 0x05, 0x00, 0x03, 0x07, 0x01, 0x01
        /*0010*/ 	.byte	0x02, 0x03, 0x00, 0x00, 0x02, 0x06, 0x01, 0x00, 0x04, 0x0b, 0x08, 0x00, 0x01, 0x00, 0x00, 0x00
        /*0020*/ 	.byte	0x00, 0x00, 0x00, 0x00


//--------------------- .nv.info._Z14_countnz_64_21iPdiiS_ --------------------------
	.section	.nv.info._Z14_countnz_64_21iPdiiS_,"",@"SHT_CUDA_INFO"
	.sectionflags	@""
	.align	4


	//----- nvinfo : EIATTR_CUDA_API_VERSION
	.align		4
        /*0000*/ 	.byte	0x04, 0x37
        /*0002*/ 	.short	(.L_109 - .L_108)
.L_108:
        /*0004*/ 	.word	0x00000082


	//----- nvinfo : EIATTR_KPARAM_INFO
	.align		4
.L_109:
        /*0008*/ 	.byte	0x04, 0x17
        /*000a*/ 	.short	(.L_111 - .L_110)
.L_110:
        /*000c*/ 	.word	0x00000000
        /*0010*/ 	.short	0x0004
        /*0012*/ 	.short	0x0018
        /*0014*/ 	.byte	0x00, 0xf5, 0x21, 0x00


	//----- nvinfo : EIATTR_KPARAM_INFO
	.align		4
.L_111:
        /*0018*/ 	.byte	0x04, 0x17
        /*001a*/ 	.short	(.L_113 - .L_112)
.L_112:
        /*001c*/ 	.word	0x00000000
        /*0020*/ 	.short	0x0003
        /*0022*/ 	.short	0x0014
        /*0024*/ 	.byte	0x00, 0xf0, 0x11, 0x00


	//----- nvinfo : EIATTR_KPARAM_INFO
	.align		4
.L_113:
        /*0028*/ 	.byte	0x04, 0x17
        /*002a*/ 	.short	(.L_115 - .L_114)
.L_114:
        /*002c*/ 	.word	0x00000000
        /*0030*/ 	.short	0x0002
        /*0032*/ 	.short	0x0010
        /*0034*/ 	.byte	0x00, 0xf0, 0x11, 0x00


	//----- nvinfo : EIATTR_KPARAM_INFO
	.align		4
.L_115:
        /*0038*/ 	.byte	0x04, 0x17
        /*003a*/ 	.short	(.L_117 - .L_116)
.L_116:
        /*003c*/ 	.word	0x00000000
        /*0040*/ 	.short	0x0001
        /*0042*/ 	.short	0x0008
        /*0044*/ 	.byte	0x00, 0xf5, 0x21, 0x00


	//----- nvinfo : EIATTR_KPARAM_INFO
	.align		4
.L_117:
        /*0048*/ 	.byte	0x04, 0x17
        /*004a*/ 	.short	(.L_119 - .L_118)
.L_118:
        /*004c*/ 	.word	0x00000000
        /*0050*/ 	.short	0x0000
        /*0052*/ 	.short	0x0000
        /*0054*/ 	.byte	0x00, 0xf0, 0x11, 0x00


	//----- nvinfo : EIATTR_SPARSE_MMA_MASK
	.align		4
.L_119:
        /*0058*/ 	.byte	0x03, 0x50
        /*005a*/ 	.short	0x0000


	//----- nvinfo : EIATTR_MAXREG_COUNT
	.align		4
        /*005c*/ 	.byte	0x03, 0x1b
        /*005e*/ 	.short	0x00ff


	//----- nvinfo : EIATTR_NUM_BARRIERS
	.align		4
        /*0060*/ 	.byte	0x02, 0x4c
        /*0062*/ 	.byte	0x01
	.zero		1


	//----- nvinfo : EIATTR_MERCURY_ISA_VERSION
	.align		4
        /*0064*/ 	.byte	0x03, 0x5f
        /*0066*/ 	.short	0x0101


	//----- nvinfo : EIATTR_VRC_CTA_INIT_COUNT
	.align		4
        /*0068*/ 	.byte	0x02, 0x4a
	.zero		1
	.zero		1


	//----- nvinfo : EIATTR_EXIT_INSTR_OFFSETS
	.align		4
        /*006c*/ 	.byte	0x04, 0x1c
        /*006e*/ 	.short	(.L_121 - .L_120)


	//   ....[0]....
.L_120:
        /*0070*/ 	.word	0x00000040


	//   ....[1]....
        /*0074*/ 	.word	0x000013a0


	//----- nvinfo : EIATTR_CRS_STACK_SIZE
	.align		4
.L_121:
        /*0078*/ 	.byte	0x04, 0x1e
        /*007a*/ 	.short	(.L_123 - .L_122)
.L_122:
        /*007c*/ 	.word	0x00000000


	//----- nvinfo : EIATTR_CBANK_PARAM_SIZE
	.align		4
.L_123:
        /*0080*/ 	.byte	0x03, 0x19
        /*0082*/ 	.short	0x0020


	//----- nvinfo : EIATTR_PARAM_CBANK
	.align		4
        /*0084*/ 	.byte	0x04, 0x0a
        /*0086*/ 	.short	(.L_125 - .L_124)
	.align		4
.L_124:
        /*0088*/ 	.word	index@(.nv.constant0._Z14_countnz_64_21iPdiiS_)
        /*008c*/ 	.short	0x0380
        /*008e*/ 	.short	0x0020


	//----- nvinfo : EIATTR_SW_WAR
	.align		4
.L_125:
        /*0090*/ 	.byte	0x04, 0x36
        /*0092*/ 	.short	(.L_127 - .L_126)
.L_126:
        /*0094*/ 	.word	0x00000008
.L_127:


//--------------------- .nv.info._Z14_countnz_32_21iPfiiS_ --------------------------
	.section	.nv.info._Z14_countnz_32_21iPfiiS_,"",@"SHT_CUDA_INFO"
	.sectionflags	@""
	.align	4


	//----- nvinfo : EIATTR_CUDA_API_VERSION
	.align		4
        /*0000*/ 	.byte	0x04, 0x37
        /*0002*/ 	.short	(.L_129 - .L_128)
.L_128:
        /*0004*/ 	.word	0x00000082


	//----- nvinfo : EIATTR_KPARAM_INFO
	.align		4
.L_129:
        /*0008*/ 	.byte	0x04, 0x17
        /*000a*/ 	.short	(.L_131 - .L_130)
.L_130:
        /*000c*/ 	.word	0x00000000
        /*0010*/ 	.short	0x0004
        /*0012*/ 	.short	0x0018
        /*0014*/ 	.byte	0x00, 0xf5, 0x21, 0x00


	//----- nvinfo : EIATTR_KPARAM_INFO
	.align		4
.L_131:
        /*0018*/ 	.byte	0x04, 0x17
        /*001a*/ 	.short	(.L_133 - .L_132)
.L_132:
        /*001c*/ 	.word	0x00000000
        /*0020*/ 	.short	0x0003
        /*0022*/ 	.short	0x0014
        /*0024*/ 	.byte	0x00, 0xf0, 0x11, 0x00


	//----- nvinfo : EIATTR_KPARAM_INFO
	.align		4
.L_133:
        /*0028*/ 	.byte	0x04, 0x17
        /*002a*/ 	.short	(.L_135 - .L_134)
.L_134:
        /*002c*/ 	.word	0x00000000
        /*0030*/ 	.short	0x0002
        /*0032*/ 	.short	0x0010
        /*0034*/ 	.byte	0x00, 0xf0, 0x11, 0x00


	//----- nvinfo : EIATTR_KPARAM_INFO
	.align		4
.L_135:
        /*0038*/ 	.byte	0x04, 0x17
        /*003a*/ 	.short	(.L_137 - .L_136)
.L_136:
        /*003c*/ 	.word	0x00000000
        /*0040*/ 	.short	0x0001
        /*0042*/ 	.short	0x0008
        /*0044*/ 	.byte	0x00, 0xf5, 0x21, 0x00


	//----- nvinfo : EIATTR_KPARAM_INFO
	.align		4
.L_137:
        /*0048*/ 	.byte	0x04, 0x17
        /*004a*/ 	.short	(.L_139 - .L_138)
.L_138:
        /*004c*/ 	.word	0x00000000
        /*0050*/ 	.short	0x0000
        /*0052*/ 	.short	0x0000
        /*0054*/ 	.byte	0x00, 0xf0, 0x11, 0x00


	//----- nvinfo : EIATTR_SPARSE_MMA_MASK
	.align		4
.L_139:
        /*0058*/ 	.byte	0x03, 0x50
        /*005a*/ 	.short	0x0000


	//----- nvinfo : EIATTR_MAXREG_COUNT
	.align		4
        /*005c*/ 	.byte	0x03, 0x1b
        /*005e*/ 	.short	0x00ff


	//----- nvinfo : EIATTR_NUM_BARRIERS
	.align		4
        /*0060*/ 	.byte	0x02, 0x4c
        /*0062*/ 	.byte	0x01
	.zero		1


	//----- nvinfo : EIATTR_MERCURY_ISA_VERSION
	.align		4
        /*0064*/ 	.byte	0x03, 0x5f
        /*0066*/ 	.short	0x0101


	//----- nvinfo : EIATTR_VRC_CTA_INIT_COUNT
	.align		4
        /*0068*/ 	.byte	0x02, 0x4a
	.zero		1
	.zero		1


	//----- nvinfo : EIATTR_EXIT_INSTR_OFFSETS
	.align		4
        /*006c*/ 	.byte	0x04, 0x1c
        /*006e*/ 	.short	(.L_141 - .L_140)


	//   ....[0]....
.L_140:
        /*0070*/ 	.word	0x00000040


	//   ....[1]....
        /*0074*/ 	.word	0x00001030


	//----- nvinfo : EIATTR_CRS_STACK_SIZE
	.align		4
.L_141:
        /*0078*/ 	.byte	0x04, 0x1e
        /*007a*/ 	.short	(.L_143 - .L_142)
.L_142:
        /*007c*/ 	.word	0x00000000


	//----- nvinfo : EIATTR_CBANK_PARAM_SIZE
	.align		4
.L_143:
        /*0080*/ 	.byte	0x03, 0x19
        /*0082*/ 	.short	0x0020


	//----- nvinfo : EIATTR_PARAM_CBANK
	.align		4
        /*0084*/ 	.byte	0x04, 0x0a
        /*0086*/ 	.short	(.L_145 - .L_144)
	.align		4
.L_144:
        /*0088*/ 	.word	index@(.nv.constant0._Z14_countnz_32_21iPfiiS_)
        /*008c*/ 	.short	0x0380
        /*008e*/ 	.short	0x0020


	//----- nvinfo : EIATTR_SW_WAR
	.align		4
.L_145:
        /*0090*/ 	.byte	0x04, 0x36
        /*0092*/ 	.short	(.L_147 - .L_146)
.L_146:
        /*0094*/ 	.word	0x00000008
.L_147:


//--------------------- .nv.info._Z13_minabs_64_21iPdiiS_ --------------------------
	.section	.nv.info._Z13_minabs_64_21iPdiiS_,"",@"SHT_CUDA_INFO"
	.sectionflags	@""
	.align	4


	//----- nvinfo : EIATTR_CUDA_API_VERSION
	.align		4
        /*0000*/ 	.byte	0x04, 0x37
        /*0002*/ 	.short	(.L_149 - .L_148)
.L_148:
        /*0004*/ 	.word	0x00000082


	//----- nvinfo : EIATTR_KPARAM_INFO
	.align		4
.L_149:
        /*0008*/ 	.byte	0x04, 0x17
        /*000a*/ 	.short	(.L_151 - .L_150)
.L_150:
        /*000c*/ 	.word	0x00000000
        /*0010*/ 	.short	0x0004
        /*0012*/ 	.short	0x0018
        /*0014*/ 	.byte	0x00, 0xf5, 0x21, 0x00


	//----- nvinfo : EIATTR_KPARAM_INFO
	.align		4
.L_151:
        /*0018*/ 	.byte	0x04, 0x17
        /*001a*/ 	.short	(.L_153 - .L_152)
.L_152:
        /*001c*/ 	.word	0x00000000
        /*0020*/ 	.short	0x0003
        /*0022*/ 	.short	0x0014
        /*0024*/ 	.byte	0x00, 0xf0, 0x11, 0x00


	//----- nvinfo : EIATTR_KPARAM_INFO
	.align		4
.L_153:
        /*0028*/ 	.byte	0x04, 0x17
        /*002a*/ 	.short	(.L_155 - .L_154)
.L_154:
        /*002c*/ 	.word	0x00000000
        /*0030*/ 	.short	0x0002
        /*0032*/ 	.short	0x0010
        /*0034*/ 	.byte	0x00, 0xf0, 0x11, 0x00


	//----- nvinfo : EIATTR_KPARAM_INFO
	.align		4
.L_155:
        /*0038*/ 	.byte	0x04, 0x17
        /*003a*/ 	.short	(.L_157 - .L_156)
.L_156:
        /*003c*/ 	.word	0x00000000
        /*0040*/ 	.short	0x0001
        /*0042*/ 	.short	0x0008
        /*0044*/ 	.byte	0x00, 0xf5, 0x21, 0x00


	//----- nvinfo : EIATTR_KPARAM_INFO
	.align		4
.L_157:
        /*0048*/ 	.byte	0x04, 0x17
        /*004a*/ 	.short	(.L_159 - .L_158)
.L_158:
        /*004c*/ 	.word	0x00000000
        /*0050*/ 	.short	0x0000
        /*0052*/ 	.short	0x0000
        /*0054*/ 	.byte	0x00, 0xf0, 0x11, 0x00


	//----- nvinfo : EIATTR_SPARSE_MMA_MASK
	.align		4
.L_159:
        /*0058*/ 	.byte	0x03, 0x50
        /*005a*/ 	.short	0x0000


	//----- nvinfo : EIATTR_MAXREG_COUNT
	.align		4
        /*005c*/ 	.byte	0x03, 0x1b
        /*005e*/ 	.short	0x00ff


	//----- nvinfo : EIATTR_NUM_BARRIERS
	.align		4
        /*0060*/ 	.byte	0x02, 0x4c
        /*0062*/ 	.byte	0x01
	.zero		1


	//----- nvinfo : EIATTR_MERCURY_ISA_VERSION
	.align		4
        /*0064*/ 	.byte	0x03, 0x5f
        /*0066*/ 	.short	0x0101


	//----- nvinfo : EIATTR_VRC_CTA_INIT_COUNT
	.align		4
        /*0068*/ 	.byte	0x02, 0x4a
	.zero		1
	.zero		1


	//----- nvinfo : EIATTR_EXIT_INSTR_OFFSETS
	.align		4
        /*006c*/ 	.byte	0x04, 0x1c
        /*006e*/ 	.short	(.L_161 - .L_160)


	//   ....[0]....
.L_160:
        /*0070*/ 	.word	0x00000040


	//   ....[1]....
        /*0074*/ 	.word	0x00001b60


	//----- nvinfo : EIATTR_CRS_STACK_SIZE
	.align		4
.L_161:
        /*0078*/ 	.byte	0x04, 0x1e
        /*007a*/ 	.short	(.L_163 - .L_162)
.L_162:
        /*007c*/ 	.word	0x00000000


	//----- nvinfo : EIATTR_CBANK_PARAM_SIZE
	.align		4
.L_163:
        /*0080*/ 	.byte	0x03, 0x19
        /*0082*/ 	.short	0x0020


	//----- nvinfo : EIATTR_PARAM_CBANK
	.align		4
        /*0084*/ 	.byte	0x04, 0x0a
        /*0086*/ 	.short	(.L_165 - .L_164)
	.align		4
.L_164:
        /*0088*/ 	.word	index@(.nv.constant0._Z13_minabs_64_21iPdiiS_)
        /*008c*/ 	.short	0x0380
        /*008e*/ 	.short	0x0020


	//----- nvinfo : EIATTR_SW_WAR
	.align		4
.L_165:
        /*0090*/ 	.byte	0x04, 0x36
        /*0092*/ 	.short	(.L_167 - .L_166)
.L_166:
        /*0094*/ 	.word	0x00000008
.L_167:


//--------------------- .nv.info._Z13_minabs_32_21iPfiiS_ --------------------------
	.section	.nv.info._Z13_minabs_32_21iPfiiS_,"",@"SHT_CUDA_INFO"
	.sectionflags	@""
	.align	4


	//----- nvinfo : EIATTR_CUDA_API_VERSION
	.align		4
        /*0000*/ 	.byte	0x04, 0x37
        /*0002*/ 	.short	(.L_169 - .L_168)
.L_168:
        /*0004*/ 	.word	0x00000082


	//----- nvinfo : EIATTR_KPARAM_INFO
	.align		4
.L_169:
        /*0008*/ 	.byte	0x04, 0x17
        /*000a*/ 	.short	(.L_171 - .L_170)
.L_170:
        /*000c*/ 	.word	0x00000000
        /*0010*/ 	.short	0x0004
        /*0012*/ 	.short	0x0018
        /*0014*/ 	.byte	0x00, 0xf5, 0x21, 0x00


	//----- nvinfo : EIATTR_KPARAM_INFO
	.align		4
.L_171:
        /*0018*/ 	.byte	0x04, 0x17
        /*001a*/ 	.short	(.L_173 - .L_172)
.L_172:
        /*001c*/ 	.word	0x00000000
        /*0020*/ 	.short	0x0003
        /*0022*/ 	.short	0x0014
        /*0024*/ 	.byte	0x00, 0xf0, 0x11, 0x00


	//----- nvinfo : EIATTR_KPARAM_INFO
	.align		4
.L_173:
        /*0028*/ 	.byte	0x04, 0x17
        /*002a*/ 	.short	(.L_175 - .L_174)
.L_174:
        /*002c*/ 	.word	0x00000000
        /*0030*/ 	.short	0x0002
        /*0032*/ 	.short	0x0010
        /*0034*/ 	.byte	0x00, 0xf0, 0x11, 0x00


	//----- nvinfo : EIATTR_KPARAM_INFO
	.align		4
.L_175:
        /*0038*/ 	.byte	0x04, 0x17
        /*003a*/ 	.short	(.L_177 - .L_176)
.L_176:
        /*003c*/ 	.word	0x00000000
        /*0040*/ 	.short	0x0001
        /*0042*/ 	.short	0x0008
        /*0044*/ 	.byte	0x00, 0xf5, 0x21, 0x00


	//----- nvinfo : EIATTR_KPARAM_INFO
	.align		4
.L_177:
        /*0048*/ 	.byte	0x04, 0x17
        /*004a*/ 	.short	(.L_179 - .L_178)
.L_178:
        /*004c*/ 	.word	0x00000000
        /*0050*/ 	.short	0x0000
        /*0052*/ 	.short	0x0000
        /*0054*/ 	.byte	0x00, 0xf0, 0x11, 0x00


	//----- nvinfo : EIATTR_SPARSE_MMA_MASK
	.align		4
.L_179:
        /*0058*/ 	.byte	0x03, 0x50
        /*005a*/ 	.short	0x0000


	//----- nvinfo : EIATTR_MAXREG_COUNT
	.align		4
        /*005c*/ 	.byte	0x03, 0x1b
        /*005e*/ 	.short	0x00ff


	//----- nvinfo : EIATTR_NUM_BARRIERS
	.align		4
        /*0060*/ 	.byte	0x02, 0x4c
        /*0062*/ 	.byte	0x01
	.zero		1


	//----- nvinfo : EIATTR_MERCURY_ISA_VERSION
	.align		4
        /*0064*/ 	.byte	0x03, 0x5f
        /*0066*/ 	.short	0x0101


	//----- nvinfo : EIATTR_VRC_CTA_INIT_COUNT
	.align		4
        /*0068*/ 	.byte	0x02, 0x4a
	.zero		1
	.zero		1


	//----- nvinfo : EIATTR_EXIT_INSTR_OFFSETS
	.align		4
        /*006c*/ 	.byte	0x04, 0x1c
        /*006e*/ 	.short	(.L_181 - .L_180)


	//   ....[0]....
.L_180:
        /*0070*/ 	.word	0x00000040


	//   ....[1]....
        /*0074*/ 	.word	0x000014b0


	//----- nvinfo : EIATTR_CRS_STACK_SIZE
	.align		4
.L_181:
        /*0078*/ 	.byte	0x04, 0x1e
        /*007a*/ 	.short	(.L_183 - .L_182)
.L_182:
        /*007c*/ 	.word	0x00000000


	//----- nvinfo : EIATTR_CBANK_PARAM_SIZE
	.align		4
.L_183:
        /*0080*/ 	.byte	0x03, 0x19
        /*0082*/ 	.short	0x0020


	//----- nvinfo : EIATTR_PARAM_CBANK
	.align		4
        /*0084*/ 	.byte	0x04, 0x0a
        /*0086*/ 	.short	(.L_185 - .L_184)
	.align		4
.L_184:
        /*0088*/ 	.word	index@(.nv.constant0._Z13_minabs_32_21iPfiiS_)
        /*008c*/ 	.short	0x0380
        /*008e*/ 	.short	0x0020


	//----- nvinfo : EIATTR_SW_WAR
	.align		4
.L_185:
        /*0090*/ 	.byte	0x04, 0x36
        /*0092*/ 	.short	(.L_187 - .L_186)
.L_186:
        /*0094*/ 	.word	0x00000008
.L_187:


//--------------------- .nv.info._Z13_maxabs_64_21iPdiiS_ --------------------------
	.section	.nv.info._Z13_maxabs_64_21iPdiiS_,"",@"SHT_CUDA_INFO"
	.sectionflags	@""
	.align	4


	//----- nvinfo : EIATTR_CUDA_API_VERSION
	.align		4
        /*0000*/ 	.byte	0x04, 0x37
        /*0002*/ 	.short	(.L_189 - .L_188)
.L_188:
        /*0004*/ 	.word	0x00000082


	//----- nvinfo : EIATTR_KPARAM_INFO
	.align		4
.L_189:
        /*0008*/ 	.byte	0x04, 0x17
        /*000a*/ 	.short	(.L_191 - .L_190)
.L_190:
        /*000c*/ 	.word	0x00000000
        /*0010*/ 	.short	0x0004
        /*0012*/ 	.short	0x0018
        /*0014*/ 	.byte	0x00, 0xf5, 0x21, 0x00


	//----- nvinfo : EIATTR_KPARAM_INFO
	.align		4
.L_191:
        /*0018*/ 	.byte	0x04, 0x17
        /*001a*/ 	.short	(.L_193 - .L_192)
.L_192:
        /*001c*/ 	.word	0x00000000
        /*0020*/ 	.short	0x0003
        /*0022*/ 	.short	0x0014
        /*0024*/ 	.byte	0x00, 0xf0, 0x11, 0x00


	//----- nvinfo : EIATTR_KPARAM_INFO
	.align		4
.L_193:
        /*0028*/ 	.byte	0x04, 0x17
        /*002a*/ 	.short	(.L_195 - .L_194)
.L_194:
        /*002c*/ 	.word	0x00000000
        /*0030*/ 	.short	0x0002
        /*0032*/ 	.short	0x0010
        /*0034*/ 	.byte	0x00, 0xf0, 0x11, 0x00


	//----- nvinfo : EIATTR_KPARAM_INFO
	.align		4
.L_195:
        /*0038*/ 	.byte	0x04, 0x17
        /*003a*/ 	.short	(.L_197 - .L_196)
.L_196:
        /*003c*/ 	.word	0x00000000
        /*0040*/ 	.short	0x0001
        /*0042*/ 	.short	0x0008
        /*0044*/ 	.byte	0x00, 0xf5, 0x21, 0x00


	//----- nvinfo : EIATTR_KPARAM_INFO
	.align		4
.L_197:
        /*0048*/ 	.byte	0x04, 0x17
        /*004a*/ 	.short	(.L_199 - .L_198)
.L_198:
        /*004c*/ 	.word	0x00000000
        /*0050*/ 	.short	0x0000
        /*0052*/ 	.short	0x0000
        /*0054*/ 	.byte	0x00, 0xf0, 0x11, 0x00


	//----- nvinfo : EIATTR_SPARSE_MMA_MASK
	.align		4
.L_199:
        /*0058*/ 	.byte	0x03, 0x50
        /*005a*/ 	.short	0x0000


	//----- nvinfo : EIATTR_MAXREG_COUNT
	.align		4
        /*005c*/ 	.byte	0x03, 0x1b
        /*005e*/ 	.short	0x00ff


	//----- nvinfo : EIATTR_NUM_BARRIERS
	.align		4
        /*0060*/ 	.byte	0x02, 0x4c
        /*0062*/ 	.byte	0x01
	.zero		1


	//----- nvinfo : EIATTR_MERCURY_ISA_VERSION
	.align		4
        /*0064*/ 	.byte	0x03, 0x5f
        /*0066*/ 	.short	0x0101


	//----- nvinfo : EIATTR_VRC_CTA_INIT_COUNT
	.align		4
        /*0068*/ 	.byte	0x02, 0x4a
	.zero		1
	.zero		1


	//----- nvinfo : EIATTR_EXIT_INSTR_OFFSETS
	.align		4
        /*006c*/ 	.byte	0x04, 0x1c
        /*006e*/ 	.short	(.L_201 - .L_200)


	//   ....[0]....
.L_200:
        /*0070*/ 	.word	0x00000040


	//   ....[1]....
        /*0074*/ 	.word	0x00001b30


	//----- nvinfo : EIATTR_CRS_STACK_SIZE
	.align		4
.L_201:
        /*0078*/ 	.byte	0x04, 0x1e
        /*007a*/ 	.short	(.L_203 - .L_202)
.L_202:
        /*007c*/ 	.word	0x00000000


	//----- nvinfo : EIATTR_CBANK_PARAM_SIZE
	.align		4
.L_203:
        /*0080*/ 	.byte	0x03, 0x19
        /*0082*/ 	.short	0x0020


	//----- nvinfo : EIATTR_PARAM_CBANK
	.align		4
        /*0084*/ 	.byte	0x04, 0x0a
        /*0086*/ 	.short	(.L_205 - .L_204)
	.align		4
.L_204:
        /*0088*/ 	.word	index@(.nv.constant0._Z13_maxabs_64_21iPdiiS_)
        /*008c*/ 	.short	0x0380
        /*008e*/ 	.short	0x0020


	//----- nvinfo : EIATTR_SW_WAR
	.align		4
.L_205:
        /*0090*/ 	.byte	0x04, 0x36
        /*0092*/ 	.short	(.L_207 - .L_206)
.L_206:
        /*0094*/ 	.word	0x00000008
.L_207:


//--------------------- .nv.info._Z13_maxabs_32_21iPfiiS_ --------------------------
	.section	.nv.info._Z13_maxabs_32_21iPfiiS_,"",@"SHT_CUDA_INFO"
	.sectionflags	@""
	.align	4


	//----- nvinfo : EIATTR_CUDA_API_VERSION
	.align		4
        /*0000*/ 	.byte	0x04, 0x37
        /*0002*/ 	.short	(.L_209 - .L_208)
.L_208:
        /*0004*/ 	.word	0x00000082


	//----- nvinfo : EIATTR_KPARAM_INFO
	.align		4
.L_209:
        /*0008*/ 	.byte	0x04, 0x17
        /*000a*/ 	.short	(.L_211 - .L_210)
.L_210:
        /*000c*/ 	.word	0x00000000
        /*0010*/ 	.short	0x0004
        /*0012*/ 	.short	0x0018
        /*0014*/ 	.byte	0x00, 0xf5, 0x21, 0x00


	//----- nvinfo : EIATTR_KPARAM_INFO
	.align		4
.L_211:
        /*0018*/ 	.byte	0x04, 0x17
        /*001a*/ 	.short	(.L_213 - .L_212)
.L_212:
        /*001c*/ 	.word	0x00000000
        /*0020*/ 	.short	0x0003
        /*0022*/ 	.short	0x0014
        /*0024*/ 	.byte	0x00, 0xf0, 0x11, 0x00


	//----- nvinfo : EIATTR_KPARAM_INFO
	.align		4
.L_213:
        /*0028*/ 	.byte	0x04, 0x17
        /*002a*/ 	.short	(.L_215 - .L_214)
.L_214:
        /*002c*/ 	.word	0x00000000
        /*0030*/ 	.short	0x0002
        /*0032*/ 	.short	0x0010
        /*0034*/ 	.byte	0x00, 0xf0, 0x11, 0x00


	//----- nvinfo : EIATTR_KPARAM_INFO
	.align		4
.L_215:
        /*0038*/ 	.byte	0x04, 0x17
        /*003a*/ 	.short	(.L_217 - .L_216)
.L_216:
        /*003c*/ 	.word	0x00000000
        /*0040*/ 	.short	0x0001
        /*0042*/ 	.short	0x0008
        /*0044*/ 	.byte	0x00, 0xf5, 0x21, 0x00


	//----- nvinfo : EIATTR_KPARAM_INFO
	.align		4
.L_217:
        /*0048*/ 	.byte	0x04, 0x17
        /*004a*/ 	.short	(.L_219 - .L_218)
.L_218:
        /*004c*/ 	.word	0x00000000
        /*0050*/ 	.short	0x0000
        /*0052*/ 	.short	0x0000
        /*0054*/ 	.byte	0x00, 0xf0, 0x11, 0x00


	//----- nvinfo : EIATTR_SPARSE_MMA_MASK
	.align		4
.L_219:
        /*0058*/ 	.byte	0x03, 0x50
        /*005a*/ 	.short	0x0000


	//----- nvinfo : EIATTR_MAXREG_COUNT
	.align		4
        /*005c*/ 	.byte	0x03, 0x1b
        /*005e*/ 	.short	0x00ff


	//----- nvinfo : EIATTR_NUM_BARRIERS
	.align		4
        /*0060*/ 	.byte	0x02, 0x4c
        /*0062*/ 	.byte	0x01
	.zero		1


	//----- nvinfo : EIATTR_MERCURY_ISA_VERSION
	.align		4
        /*0064*/ 	.byte	0x03, 0x5f
        /*0066*/ 	.short	0x0101


	//----- nvinfo : EIATTR_VRC_CTA_INIT_COUNT
	.align		4
        /*0068*/ 	.byte	0x02, 0x4a
	.zero		1
	.zero		1


	//----- nvinfo : EIATTR_EXIT_INSTR_OFFSETS
	.align		4
        /*006c*/ 	.byte	0x04, 0x1c
        /*006e*/ 	.short	(.L_221 - .L_220)


	//   ....[0]....
.L_220:
        /*0070*/ 	.word	0x00000040


	//   ....[1]....
        /*0074*/ 	.word	0x000014b0


	//----- nvinfo : EIATTR_CRS_STACK_SIZE
	.align		4
.L_221:
        /*0078*/ 	.byte	0x04, 0x1e
        /*007a*/ 	.short	(.L_223 - .L_222)
.L_222:
        /*007c*/ 	.word	0x00000000


	//----- nvinfo : EIATTR_CBANK_PARAM_SIZE
	.align		4
.L_223:
        /*0080*/ 	.byte	0x03, 0x19
        /*0082*/ 	.short	0x0020


	//----- nvinfo : EIATTR_PARAM_CBANK
	.align		4
        /*0084*/ 	.byte	0x04, 0x0a
        /*0086*/ 	.short	(.L_225 - .L_224)
	.align		4
.L_224:
        /*0088*/ 	.word	index@(.nv.constant0._Z13_maxabs_32_21iPfiiS_)
        /*008c*/ 	.short	0x0380
        /*008e*/ 	.short	0x0020


	//----- nvinfo : EIATTR_SW_WAR
	.align		4
.L_225:
        /*0090*/ 	.byte	0x04, 0x36
        /*0092*/ 	.short	(.L_227 - .L_226)
.L_226:
        /*0094*/ 	.word	0x00000008
.L_227:


//--------------------- .nv.info._Z14_sumabs2_64_21iPdiiS_ --------------------------
	.section	.nv.info._Z14_sumabs2_64_21iPdiiS_,"",@"SHT_CUDA_INFO"
	.sectionflags	@""
	.align	4


	//----- nvinfo : EIATTR_CUDA_API_VERSION
	.align		4
        /*0000*/ 	.byte	0x04, 0x37
        /*0002*/ 	.short	(.L_229 - .L_228)
.L_228:
        /*0004*/ 	.word	0x00000082


	//----- nvinfo : EIATTR_KPARAM_INFO
	.align		4
.L_229:
        /*0008*/ 	.byte	0x04, 0x17
        /*000a*/ 	.short	(.L_231 - .L_230)
.L_230:
        /*000c*/ 	.word	0x00000000
        /*0010*/ 	.short	0x0004
        /*0012*/ 	.short	0x0018
        /*0014*/ 	.byte	0x00, 0xf5, 0x21, 0x00


	//----- nvinfo : EIATTR_KPARAM_INFO
	.align		4
.L_231:
        /*0018*/ 	.byte	0x04, 0x17
        /*001a*/ 	.short	(.L_233 - .L_232)
.L_232:
        /*001c*/ 	.word	0x00000000
        /*0020*/ 	.short	0x0003
        /*0022*/ 	.short	0x0014
        /*0024*/ 	.byte	0x00, 0xf0, 0x11, 0x00


	//----- nvinfo : EIATTR_KPARAM_INFO
	.align		4
.L_233:
        /*0028*/ 	.byte	0x04, 0x17
        /*002a*/ 	.short	(.L_235 - .L_234)
.L_234:
        /*002c*/ 	.word	0x00000000
        /*0030*/ 	.short	0x0002
        /*0032*/ 	.short	0x0010
        /*0034*/ 	.byte	0x00, 0xf0, 0x11, 0x00


	//----- nvinfo : EIATTR_KPARAM_INFO
	.align		4
.L_235:
        /*0038*/ 	.byte	0x04, 0x17
        /*003a*/ 	.short	(.L_237 - .L_236)
.L_236:
        /*003c*/ 	.word	0x00000000
        /*0040*/ 	.short	0x0001
        /*0042*/ 	.short	0x0008
        /*0044*/ 	.byte	0x00, 0xf5, 0x21, 0x00


	//----- nvinfo : EIATTR_KPARAM_INFO
	.align		4
.L_237:
        /*0048*/ 	.byte	0x04, 0x17
        /*004a*/ 	.short	(.L_239 - .L_238)
.L_238:
        /*004c*/ 	.word	0x00000000
        /*0050*/ 	.short	0x0000
        /*0052*/ 	.short	0x0000
        /*0054*/ 	.byte	0x00, 0xf0, 0x11, 0x00


	//----- nvinfo : EIATTR_SPARSE_MMA_MASK
	.align		4
.L_239:
        /*0058*/ 	.byte	0x03, 0x50
        /*005a*/ 	.short	0x0000


	//----- nvinfo : EIATTR_MAXREG_COUNT
	.align		4
        /*005c*/ 	.byte	0x03, 0x1b
        /*005e*/ 	.short	0x00ff


	//----- nvinfo : EIATTR_NUM_BARRIERS
	.align		4
        /*0060*/ 	.byte	0x02, 0x4c
        /*0062*/ 	.byte	0x01
	.zero		1


	//----- nvinfo : EIATTR_MERCURY_ISA_VERSION
	.align		4
        /*0064*/ 	.byte	0x03, 0x5f
        /*0066*/ 	.short	0x0101


	//----- nvinfo : EIATTR_VRC_CTA_INIT_COUNT
	.align		4
        /*0068*/ 	.byte	0x02, 0x4a
	.zero		1
	.zero		1


	//----- nvinfo : EIATTR_EXIT_INSTR_OFFSETS
	.align		4
        /*006c*/ 	.byte	0x04, 0x1c
        /*006e*/ 	.short	(.L_241 - .L_240)


	//   ....[0]....
.L_240:
        /*0070*/ 	.word	0x00000040


	//   ....[1]....
        /*0074*/ 	.word	0x00000e10


	//----- nvinfo : EIATTR_CRS_STACK_SIZE
	.align		4
.L_241:
        /*0078*/ 	.byte	0x04, 0x1e
        /*007a*/ 	.short	(.L_243 - .L_242)
.L_242:
        /*007c*/ 	.word	0x00000000


	//----- nvinfo : EIATTR_CBANK_PARAM_SIZE
	.align		4
.L_243:
        /*0080*/ 	.byte	0x03, 0x19
        /*0082*/ 	.short	0x0020


	//----- nvinfo : EIATTR_PARAM_CBANK
	.align		4
        /*0084*/ 	.byte	0x04, 0x0a
        /*0086*/ 	.short	(.L_245 - .L_244)
	.align		4
.L_244:
        /*0088*/ 	.word	index@(.nv.constant0._Z14_sumabs2_64_21iPdiiS_)
        /*008c*/ 	.short	0x0380
        /*008e*/ 	.short	0x0020


	//----- nvinfo : EIATTR_SW_WAR
	.align		4
.L_245:
        /*0090*/ 	.byte	0x04, 0x36
        /*0092*/ 	.short	(.L_247 - .L_246)
.L_246:
        /*0094*/ 	.word	0x00000008
.L_247:


//--------------------- .nv.info._Z14_sumabs2_32_21iPfiiS_ --------------------------
	.section	.nv.info._Z14_sumabs2_32_21iPfiiS_,"",@"SHT_CUDA_INFO"
	.sectionflags	@""
	.align	4


	//----- nvinfo : EIATTR_CUDA_API_VERSION
	.align		4
        /*0000*/ 	.byte	0x04, 0x37
        /*0002*/ 	.short	(.L_249 - .L_248)
.L_248:
        /*0004*/ 	.word	0x00000082


	//----- nvinfo : EIATTR_KPARAM_INFO
	.align		4
.L_249:
        /*0008*/ 	.byte	0x04, 0x17
        /*000a*/ 	.short	(.L_251 - .L_250)
.L_250:
        /*000c*/ 	.word	0x00000000
        /*0010*/ 	.short	0x0004
        /*0012*/ 	.short	0x0018
        /*0014*/ 	.byte	0x00, 0xf5, 0x21, 0x00


	//----- nvinfo : EIATTR_KPARAM_INFO
	.align		4
.L_251:
        /*0018*/ 	.byte	0x04, 0x17
        /*001a*/ 	.short	(.L_253 - .L_252)
.L_252:
        /*001c*/ 	.word	0x00000000
        /*0020*/ 	.short	0x0003
        /*0022*/ 	.short	0x0014
        /*0024*/ 	.byte	0x00, 0xf0, 0x11, 0x00


	//----- nvinfo : EIATTR_KPARAM_INFO
	.align		4
.L_253:
        /*0028*/ 	.byte	0x04, 0x17
        /*002a*/ 	.short	(.L_255 - .L_254)
.L_254:
        /*002c*/ 	.word	0x00000000
        /*0030*/ 	.short	0x0002
        /*0032*/ 	.short	0x0010
        /*0034*/ 	.byte	0x00, 0xf0, 0x11, 0x00


	//----- nvinfo : EIATTR_KPARAM_INFO
	.align		4
.L_255:
        /*0038*/ 	.byte	0x04, 0x17
        /*003a*/ 	.short	(.L_257 - .L_256)
.L_256:
        /*003c*/ 	.word	0x00000000
        /*0040*/ 	.short	0x0001
        /*0042*/ 	.short	0x0008
        /*0044*/ 	.byte	0x00, 0xf5, 0x21, 0x00


	//----- nvinfo : EIATTR_KPARAM_INFO
	.align		4
.L_257:
        /*0048*/ 	.byte	0x04, 0x17
        /*004a*/ 	.short	(.L_259 - .L_258)
.L_258:
        /*004c*/ 	.word	0x00000000
        /*0050*/ 	.short	0x0000
        /*0052*/ 	.short	0x0000
        /*0054*/ 	.byte	0x00, 0xf0, 0x11, 0x00


	//----- nvinfo : EIATTR_SPARSE_MMA_MASK
	.align		4
.L_259:
        /*0058*/ 	.byte	0x03, 0x50
        /*005a*/ 	.short	0x0000


	//----- nvinfo : EIATTR_MAXREG_COUNT
	.align		4
        /*005c*/ 	.byte	0x03, 0x1b
        /*005e*/ 	.short	0x00ff


	//----- nvinfo : EIATTR_NUM_BARRIERS
	.align		4
        /*0060*/ 	.byte	0x02, 0x4c
        /*0062*/ 	.byte	0x01
	.zero		1


	//----- nvinfo : EIATTR_MERCURY_ISA_VERSION
	.align		4
        /*0064*/ 	.byte	0x03, 0x5f
        /*0066*/ 	.short	0x0101


	//----- nvinfo : EIATTR_VRC_CTA_INIT_COUNT
	.align		4
        /*0068*/ 	.byte	0x02, 0x4a
	.zero		1
	.zero		1


	//----- nvinfo : EIATTR_EXIT_INSTR_OFFSETS
	.align		4
        /*006c*/ 	.byte	0x04, 0x1c
        /*006e*/ 	.short	(.L_261 - .L_260)


	//   ....[0]....
.L_260:
        /*0070*/ 	.word	0x00000040


	//   ....[1]....
        /*0074*/ 	.word	0x00000e30


	//----- nvinfo : EIATTR_CRS_STACK_SIZE
	.align		4
.L_261:
        /*0078*/ 	.byte	0x04, 0x1e
        /*007a*/ 	.short	(.L_263 - .L_262)
.L_262:
        /*007c*/ 	.word	0x00000000


	//----- nvinfo : EIATTR_CBANK_PARAM_SIZE
	.align		4
.L_263:
        /*0080*/ 	.byte	0x03, 0x19
        /*0082*/ 	.short	0x0020


	//----- nvinfo : EIATTR_PARAM_CBANK
	.align		4
        /*0084*/ 	.byte	0x04, 0x0a
        /*0086*/ 	.short	(.L_265 - .L_264)
	.align		4
.L_264:
        /*0088*/ 	.word	index@(.nv.constant0._Z14_sumabs2_32_21iPfiiS_)
        /*008c*/ 	.short	0x0380
        /*008e*/ 	.short	0x0020


	//----- nvinfo : EIATTR_SW_WAR
	.align		4
.L_265:
        /*0090*/ 	.byte	0x04, 0x36
        /*0092*/ 	.short	(.L_267 - .L_266)
.L_266:
        /*0094*/ 	.word	0x00000008
.L_267:


//--------------------- .nv.info._Z13_sumabs_64_21iPdiiS_ --------------------------
	.section	.nv.info._Z13_sumabs_64_21iPdiiS_,"",@"SHT_CUDA_INFO"
	.sectionflags	@""
	.align	4


	//----- nvinfo : EIATTR_CUDA_API_VERSION
	.align		4
        /*0000*/ 	.byte	0x04, 0x37
        /*0002*/ 	.short	(.L_269 - .L_268)
.L_268:
        /*0004*/ 	.word	0x00000082


	//----- nvinfo : EIATTR_KPARAM_INFO
	.align		4
.L_269:
        /*0008*/ 	.byte	0x04, 0x17
        /*000a*/ 	.short	(.L_271 - .L_270)
.L_270:
        /*000c*/ 	.word	0x00000000
        /*0010*/ 	.short	0x0004
        /*0012*/ 	.short	0x0018
        /*0014*/ 	.byte	0x00, 0xf5, 0x21, 0x00


	//----- nvinfo : EIATTR_KPARAM_INFO
	.align		4
.L_271:
        /*0018*/ 	.byte	0x04, 0x17
        /*001a*/ 	.short	(.L_273 - .L_272)
.L_272:
        /*001c*/ 	.word	0x00000000
        /*0020*/ 	.short	0x0003
        /*0022*/ 	.short	0x0014
        /*0024*/ 	.byte	0x00, 0xf0, 0x11, 0x00


	//----- nvinfo : EIATTR_KPARAM_INFO
	.align		4
.L_273:
        /*0028*/ 	.byte	0x04, 0x17
        /*002a*/ 	.short	(.L_275 - .L_274)
.L_274:
        /*002c*/ 	.word	0x00000000
        /*0030*/ 	.short	0x0002
        /*0032*/ 	.short	0x0010
        /*0034*/ 	.byte	0x00, 0xf0, 0x11, 0x00


	//----- nvinfo : EIATTR_KPARAM_INFO
	.align		4
.L_275:
        /*0038*/ 	.byte	0x04, 0x17
        /*003a*/ 	.short	(.L_277 - .L_276)
.L_276:
        /*003c*/ 	.word	0x00000000
        /*0040*/ 	.short	0x0001
        /*0042*/ 	.short	0x0008
        /*0044*/ 	.byte	0x00, 0xf5, 0x21, 0x00


	//----- nvinfo : EIATTR_KPARAM_INFO
	.align		4
.L_277:
        /*0048*/ 	.byte	0x04, 0x17
        /*004a*/ 	.short	(.L_279 - .L_278)
.L_278:
        /*004c*/ 	.word	0x00000000
        /*0050*/ 	.short	0x0000
        /*0052*/ 	.short	0x0000
        /*0054*/ 	.byte	0x00, 0xf0, 0x11, 0x00


	//----- nvinfo : EIATTR_SPARSE_MMA_MASK
	.align		4
.L_279:
        /*0058*/ 	.byte	0x03, 0x50
        /*005a*/ 	.short	0x0000


	//----- nvinfo : EIATTR_MAXREG_COUNT
	.align		4
        /*005c*/ 	.byte	0x03, 0x1b
        /*005e*/ 	.short	0x00ff


	//----- nvinfo : EIATTR_NUM_BARRIERS
	.align		4
        /*0060*/ 	.byte	0x02, 0x4c
        /*0062*/ 	.byte	0x01
	.zero		1


	//----- nvinfo : EIATTR_MERCURY_ISA_VERSION
	.align		4
        /*0064*/ 	.byte	0x03, 0x5f
        /*0066*/ 	.short	0x0101


	//----- nvinfo : EIATTR_VRC_CTA_INIT_COUNT
	.align		4
        /*0068*/ 	.byte	0x02, 0x4a
	.zero		1
	.zero		1


	//----- nvinfo : EIATTR_EXIT_INSTR_OFFSETS
	.align		4
        /*006c*/ 	.byte	0x04, 0x1c
        /*006e*/ 	.short	(.L_281 - .L_280)


	//   ....[0]....
.L_280:
        /*0070*/ 	.word	0x00000040


	//   ....[1]....
        /*0074*/ 	.word	0x00001630


	//----- nvinfo : EIATTR_CRS_STACK_SIZE
	.align		4
.L_281:
        /*0078*/ 	.byte	0x04, 0x1e
        /*007a*/ 	.short	(.L_283 - .L_282)
.L_282:
        /*007c*/ 	.word	0x00000000


	//----- nvinfo : EIATTR_CBANK_PARAM_SIZE
	.align		4
.L_283:
        /*0080*/ 	.byte	0x03, 0x19
        /*0082*/ 	.short	0x0020


	//----- nvinfo : EIATTR_PARAM_CBANK
	.align		4
        /*0084*/ 	.byte	0x04, 0x0a
        /*0086*/ 	.short	(.L_285 - .L_284)
	.align		4
.L_284:
        /*0088*/ 	.word	index@(.nv.constant0._Z13_sumabs_64_21iPdiiS_)
        /*008c*/ 	.short	0x0380
        /*008e*/ 	.short	0x0020


	//----- nvinfo : EIATTR_SW_WAR
	.align		4
.L_285:
        /*0090*/ 	.byte	0x04, 0x36
        /*0092*/ 	.short	(.L_287 - .L_286)
.L_286:
        /*0094*/ 	.word	0x00000008
.L_287:


//--------------------- .nv.info._Z13_sumabs_32_21iPfiiS_ --------------------------
	.section	.nv.info._Z13_sumabs_32_21iPfiiS_,"",@"SHT_CUDA_INFO"
	.sectionflags	@""
	.align	4


	//----- nvinfo : EIATTR_CUDA_API_VERSION
	.align		4
        /*0000*/ 	.byte	0x04, 0x37
        /*0002*/ 	.short	(.L_289 - .L_288)
.L_288:
        /*0004*/ 	.word	0x00000082


	//----- nvinfo : EIATTR_KPARAM_INFO
	.align		4
.L_289:
        /*0008*/ 	.byte	0x04, 0x17
        /*000a*/ 	.short	(.L_291 - .L_290)
.L_290:
        /*000c*/ 	.word	0x00000000
        /*0010*/ 	.short	0x0004
        /*0012*/ 	.short	0x0018
        /*0014*/ 	.byte	0x00, 0xf5, 0x21, 0x00


	//----- nvinfo : EIATTR_KPARAM_INFO
	.align		4
.L_291:
        /*0018*/ 	.byte	0x04, 0x17
        /*001a*/ 	.short	(.L_293 - .L_292)
.L_292:
        /*001c*/ 	.word	0x00000000
        /*0020*/ 	.short	0x0003
        /*0022*/ 	.short	0x0014
        /*0024*/ 	.byte	0x00, 0xf0, 0x11, 0x00


	//----- nvinfo : EIATTR_KPARAM_INFO
	.align		4
.L_293:
        /*0028*/ 	.byte	0x04, 0x17
        /*002a*/ 	.short	(.L_295 - .L_294)
.L_294:
        /*002c*/ 	.word	0x00000000
        /*0030*/ 	.short	0x0002
        /*0032*/ 	.short	0x0010
        /*0034*/ 	.byte	0x00, 0xf0, 0x11, 0x00


	//----- nvinfo : EIATTR_KPARAM_INFO
	.align		4
.L_295:
        /*0038*/ 	.byte	0x04, 0x17
        /*003a*/ 	.short	(.L_297 - .L_296)
.L_296:
        /*003c*/ 	.word	0x00000000
        /*0040*/ 	.short	0x0001
        /*0042*/ 	.short	0x0008
        /*0044*/ 	.byte	0x00, 0xf5, 0x21, 0x00


	//----- nvinfo : EIATTR_KPARAM_INFO
	.align		4
.L_297:
        /*0048*/ 	.byte	0x04, 0x17
        /*004a*/ 	.short	(.L_299 - .L_298)
.L_298:
        /*004c*/ 	.word	0x00000000
        /*0050*/ 	.short	0x0000
        /*0052*/ 	.short	0x0000
        /*0054*/ 	.byte	0x00, 0xf0, 0x11, 0x00


	//----- nvinfo : EIATTR_SPARSE_MMA_MASK
	.align		4
.L_299:
        /*0058*/ 	.byte	0x03, 0x50
        /*005a*/ 	.short	0x0000


	//----- nvinfo : EIATTR_MAXREG_COUNT
	.align		4
        /*005c*/ 	.byte	0x03, 0x1b
        /*005e*/ 	.short	0x00ff


	//----- nvinfo : EIATTR_NUM_BARRIERS
	.align		4
        /*0060*/ 	.byte	0x02, 0x4c
        /*0062*/ 	.byte	0x01
	.zero		1


	//----- nvinfo : EIATTR_MERCURY_ISA_VERSION
	.align		4
        /*0064*/ 	.byte	0x03, 0x5f
        /*0066*/ 	.short	0x0101


	//----- nvinfo : EIATTR_VRC_CTA_INIT_COUNT
	.align		4
        /*0068*/ 	.byte	0x02, 0x4a
	.zero		1
	.zero		1


	//----- nvinfo : EIATTR_EXIT_INSTR_OFFSETS
	.align		4
        /*006c*/ 	.byte	0x04, 0x1c
        /*006e*/ 	.short	(.L_301 - .L_300)


	//   ....[0]....
.L_300:
        /*0070*/ 	.word	0x00000040


	//   ....[1]....
        /*0074*/ 	.word	0x00001230


	//----- nvinfo : EIATTR_CRS_STACK_SIZE
	.align		4
.L_301:
        /*0078*/ 	.byte	0x04, 0x1e
        /*007a*/ 	.short	(.L_303 - .L_302)
.L_302:
        /*007c*/ 	.word	0x00000000


	//----- nvinfo : EIATTR_CBANK_PARAM_SIZE
	.align		4
.L_303:
        /*0080*/ 	.byte	0x03, 0x19
        /*0082*/ 	.short	0x0020


	//----- nvinfo : EIATTR_PARAM_CBANK
	.align		4
        /*0084*/ 	.byte	0x04, 0x0a
        /*0086*/ 	.short	(.L_305 - .L_304)
	.align		4
.L_304:
        /*0088*/ 	.word	index@(.nv.constant0._Z13_sumabs_32_21iPfiiS_)
        /*008c*/ 	.short	0x0380
        /*008e*/ 	.short	0x0020


	//----- nvinfo : EIATTR_SW_WAR
	.align		4
.L_305:
        /*0090*/ 	.byte	0x04, 0x36
        /*0092*/ 	.short	(.L_307 - .L_306)
.L_306:
        /*0094*/ 	.word	0x00000008
.L_307:


//--------------------- .nv.info._Z14_minimum_64_21iPdiiS_ --------------------------
	.section	.nv.info._Z14_minimum_64_21iPdiiS_,"",@"SHT_CUDA_INFO"
	.sectionflags	@""
	.align	4


	//----- nvinfo : EIATTR_CUDA_API_VERSION
	.align		4
        /*0000*/ 	.byte	0x04, 0x37
        /*0002*/ 	.short	(.L_309 - .L_308)
.L_308:
        /*0004*/ 	.word	0x00000082


	//----- nvinfo : EIATTR_KPARAM_INFO
	.align		4
.L_309:
        /*0008*/ 	.byte	0x04, 0x17
        /*000a*/ 	.short	(.L_311 - .L_310)
.L_310:
        /*000c*/ 	.word	0x00000000
        /*0010*/ 	.short	0x0004
        /*0012*/ 	.short	0x0018
        /*0014*/ 	.byte	0x00, 0xf5, 0x21, 0x00


	//----- nvinfo : EIATTR_KPARAM_INFO
	.align		4
.L_311:
        /*0018*/ 	.byte	0x04, 0x17
        /*001a*/ 	.short	(.L_313 - .L_312)
.L_312:
        /*001c*/ 	.word	0x00000000
        /*0020*/ 	.short	0x0003
        /*0022*/ 	.short	0x0014
        /*0024*/ 	.byte	0x00, 0xf0, 0x11, 0x00


	//----- nvinfo : EIATTR_KPARAM_INFO
	.align		4
.L_313:
        /*0028*/ 	.byte	0x04, 0x17
        /*002a*/ 	.short	(.L_315 - .L_314)
.L_314:
        /*002c*/ 	.word	0x00000000
        /*0030*/ 	.short	0x0002
        /*0032*/ 	.short	0x0010
        /*0034*/ 	.byte	0x00, 0xf0, 0x11, 0x00


	//----- nvinfo : EIATTR_KPARAM_INFO
	.align		4
.L_315:
        /*0038*/ 	.byte	0x04, 0x17
        /*003a*/ 	.short	(.L_317 - .L_316)
.L_316:
        /*003c*/ 	.word	0x00000000
        /*0040*/ 	.short	0x0001
        /*0042*/ 	.short	0x0008
        /*0044*/ 	.byte	0x00, 0xf5, 0x21, 0x00


	//----- nvinfo : EIATTR_KPARAM_INFO
	.align		4
.L_317:
        /*0048*/ 	.byte	0x04, 0x17
        /*004a*/ 	.short	(.L_319 - .L_318)
.L_318:
        /*004c*/ 	.word	0x00000000
        /*0050*/ 	.short	0x0000
        /*0052*/ 	.short	0x0000
        /*0054*/ 	.byte	0x00, 0xf0, 0x11, 0x00


	//----- nvinfo : EIATTR_SPARSE_MMA_MASK
	.align		4
.L_319:
        /*0058*/ 	.byte	0x03, 0x50
        /*005a*/ 	.short	0x0000


	//----- nvinfo : EIATTR_MAXREG_COUNT
	.align		4
        /*005c*/ 	.byte	0x03, 0x1b
        /*005e*/ 	.short	0x00ff


	//----- nvinfo : EIATTR_NUM_BARRIERS
	.align		4
        /*0060*/ 	.byte	0x02, 0x4c
        /*0062*/ 	.byte	0x01
	.zero		1


	//----- nvinfo : EIATTR_MERCURY_ISA_VERSION
	.align		4
        /*0064*/ 	.byte	0x03, 0x5f
        /*0066*/ 	.short	0x0101


	//----- nvinfo : EIATTR_VRC_CTA_INIT_COUNT
	.align		4
        /*0068*/ 	.byte	0x02, 0x4a
	.zero		1
	.zero		1


	//----- nvinfo : EIATTR_EXIT_INSTR_OFFSETS
	.align		4
        /*006c*/ 	.byte	0x04, 0x1c
        /*006e*/ 	.short	(.L_321 - .L_320)


	//   ....[0]....
.L_320:
        /*0070*/ 	.word	0x00000040


	//   ....[1]....
        /*0074*/ 	.word	0x00001340


	//----- nvinfo : EIATTR_CRS_STACK_SIZE
	.align		4
.L_321:
        /*0078*/ 	.byte	0x04, 0x1e
        /*007a*/ 	.short	(.L_323 - .L_322)
.L_322:
        /*007c*/ 	.word	0x00000000


	//----- nvinfo : EIATTR_CBANK_PARAM_SIZE
	.align		4
.L_323:
        /*0080*/ 	.byte	0x03, 0x19
        /*0082*/ 	.short	0x0020


	//----- nvinfo : EIATTR_PARAM_CBANK
	.align		4
        /*0084*/ 	.byte	0x04, 0x0a
        /*0086*/ 	.short	(.L_325 - .L_324)
	.align		4
.L_324:
        /*0088*/ 	.word	index@(.nv.constant0._Z14_minimum_64_21iPdiiS_)
        /*008c*/ 	.short	0x0380
        /*008e*/ 	.short	0x0020


	//----- nvinfo : EIATTR_SW_WAR
	.align		4
.L_325:
        /*0090*/ 	.byte	0x04, 0x36
        /*0092*/ 	.short	(.L_327 - .L_326)
.L_326:
        /*0094*/ 	.word	0x00000008
.L_327:


//--------------------- .nv.info._Z14_minimum_32_21iPfiiS_ --------------------------
	.section	.nv.info._Z14_minimum_32_21iPfiiS_,"",@"SHT_CUDA_INFO"
	.sectionflags	@""
	.align	4


	//----- nvinfo : EIATTR_CUDA_API_VERSION
	.align		4
        /*0000*/ 	.byte	0x04, 0x37
        /*0002*/ 	.short	(.L_329 - .L_328)
.L_328:
        /*0004*/ 	.word	0x00000082


	//----- nvinfo : EIATTR_KPARAM_INFO
	.align		4
.L_329:
        /*0008*/ 	.byte	0x04, 0x17
        /*000a*/ 	.short	(.L_331 - .L_330)
.L_330:
        /*000c*/ 	.word	0x00000000
        /*0010*/ 	.short	0x0004
        /*0012*/ 	.short	0x0018
        /*0014*/ 	.byte	0x00, 0xf5, 0x21, 0x00


	//----- nvinfo : EIATTR_KPARAM_INFO
	.align		4
.L_331:
        /*0018*/ 	.byte	0x04, 0x17
        /*001a*/ 	.short	(.L_333 - .L_332)
.L_332:
        /*001c*/ 	.word	0x00000000
        /*0020*/ 	.short	0x0003
        /*0022*/ 	.short	0x0014
        /*0024*/ 	.byte	0x00, 0xf0, 0x11, 0x00


	//----- nvinfo : EIATTR_KPARAM_INFO
	.align		4
.L_333:
        /*0028*/ 	.byte	0x04, 0x17
        /*002a*/ 	.short	(.L_335 - .L_334)
.L_334:
        /*002c*/ 	.word	0x00000000
        /*0030*/ 	.short	0x0002
        /*0032*/ 	.short	0x0010
        /*0034*/ 	.byte	0x00, 0xf0, 0x11, 0x00


	//----- nvinfo : EIATTR_KPARAM_INFO
	.align		4
.L_335:
        /*0038*/ 	.byte	0x04, 0x17
        /*003a*/ 	.short	(.L_337 - .L_336)
.L_336:
        /*003c*/ 	.word	0x00000000
        /*0040*/ 	.short	0x0001
        /*0042*/ 	.short	0x0008
        /*0044*/ 	.byte	0x00, 0xf5, 0x21, 0x00


	//----- nvinfo : EIATTR_KPARAM_INFO
	.align		4
.L_337:
        /*0048*/ 	.byte	0x04, 0x17
        /*004a*/ 	.short	(.L_339 - .L_338)
.L_338:
        /*004c*/ 	.word	0x00000000
        /*0050*/ 	.short	0x0000
        /*0052*/ 	.short	0x0000
        /*0054*/ 	.byte	0x00, 0xf0, 0x11, 0x00


	//----- nvinfo : EIATTR_SPARSE_MMA_MASK
	.align		4
.L_339:
        /*0058*/ 	.byte	0x03, 0x50
        /*005a*/ 	.short	0x0000


	//----- nvinfo : EIATTR_MAXREG_COUNT
	.align		4
        /*005c*/ 	.byte	0x03, 0x1b
        /*005e*/ 	.short	0x00ff


	//----- nvinfo : EIATTR_NUM_BARRIERS
	.align		4
        /*0060*/ 	.byte	0x02, 0x4c
        /*0062*/ 	.byte	0x01
	.zero		1


	//----- nvinfo : EIATTR_MERCURY_ISA_VERSION
	.align		4
        /*0064*/ 	.byte	0x03, 0x5f
        /*0066*/ 	.short	0x0101


	//----- nvinfo : EIATTR_VRC_CTA_INIT_COUNT
	.align		4
        /*0068*/ 	.byte	0x02, 0x4a
	.zero		1
	.zero		1


	//----- nvinfo : EIATTR_EXIT_INSTR_OFFSETS
	.align		4
        /*006c*/ 	.byte	0x04, 0x1c
        /*006e*/ 	.short	(.L_341 - .L_340)


	//   ....[0]....
.L_340:
        /*0070*/ 	.word	0x00000040


	//   ....[1]....
        /*0074*/ 	.word	0x000010a0


	//----- nvinfo : EIATTR_CRS_STACK_SIZE
	.align		4
.L_341:
        /*0078*/ 	.byte	0x04, 0x1e
        /*007a*/ 	.short	(.L_343 - .L_342)
.L_342:
        /*007c*/ 	.word	0x00000000


	//----- nvinfo : EIATTR_CBANK_PARAM_SIZE
	.align		4
.L_343:
        /*0080*/ 	.byte	0x03, 0x19
        /*0082*/ 	.short	0x0020


	//----- nvinfo : EIATTR_PARAM_CBANK
	.align		4
        /*0084*/ 	.byte	0x04, 0x0a
        /*0086*/ 	.short	(.L_345 - .L_344)
	.align		4
.L_344:
        /*0088*/ 	.word	index@(.nv.constant0._Z14_minimum_32_21iPfiiS_)
        /*008c*/ 	.short	0x0380
        /*008e*/ 	.short	0x0020


	//----- nvinfo : EIATTR_SW_WAR
	.align		4
.L_345:
        /*0090*/ 	.byte	0x04, 0x36
        /*0092*/ 	.short	(.L_347 - .L_346)
.L_346:
        /*0094*/ 	.word	0x00000008
.L_347:


//--------------------- .nv.info._Z14_maximum_64_21iPdiiS_ --------------------------
	.section	.nv.info._Z14_maximum_64_21iPdiiS_,"",@"SHT_CUDA_INFO"
	.sectionflags	@""
	.align	4


	//----- nvinfo : EIATTR_CUDA_API_VERSION
	.align		4
        /*0000*/ 	.byte	0x04, 0x37
        /*0002*/ 	.short	(.L_349 - .L_348)
.L_348:
        /*0004*/ 	.word	0x00000082


	//----- nvinfo : EIATTR_KPARAM_INFO
	.align		4
.L_349:
        /*0008*/ 	.byte	0x04, 0x17
        /*000a*/ 	.short	(.L_351 - .L_350)
.L_350:
        /*000c*/ 	.word	0x00000000
        /*0010*/ 	.short	0x0004
        /*0012*/ 	.short	0x0018
        /*0014*/ 	.byte	0x00, 0xf5, 0x21, 0x00


	//----- nvinfo : EIATTR_KPARAM_INFO
	.align		4
.L_351:
        /*0018*/ 	.byte	0x04, 0x17
        /*001a*/ 	.short	(.L_353 - .L_352)
.L_352:
        /*001c*/ 	.word	0x00000000
        /*0020*/ 	.short	0x0003
        /*0022*/ 	.short	0x0014
        /*0024*/ 	.byte	0x00, 0xf0, 0x11, 0x00


	//----- nvinfo : EIATTR_KPARAM_INFO
	.align		4
.L_353:
        /*0028*/ 	.byte	0x04, 0x17
        /*002a*/ 	.short	(.L_355 - .L_354)
.L_354:
        /*002c*/ 	.word	0x00000000
        /*0030*/ 	.short	0x0002
        /*0032*/ 	.short	0x0010
        /*0034*/ 	.byte	0x00, 0xf0, 0x11, 0x00


	//----- nvinfo : EIATTR_KPARAM_INFO
	.align		4
.L_355:
        /*0038*/ 	.byte	0x04, 0x17
        /*003a*/ 	.short	(.L_357 - .L_356)
.L_356:
        /*003c*/ 	.word	0x00000000
        /*0040*/ 	.short	0x0001
        /*0042*/ 	.short	0x0008
        /*0044*/ 	.byte	0x00, 0xf5, 0x21, 0x00


	//----- nvinfo : EIATTR_KPARAM_INFO
	.align		4
.L_357:
        /*0048*/ 	.byte	0x04, 0x17
        /*004a*/ 	.short	(.L_359 - .L_358)
.L_358:
        /*004c*/ 	.word	0x00000000
        /*0050*/ 	.short	0x0000
        /*0052*/ 	.short	0x0000
        /*0054*/ 	.byte	0x00, 0xf0, 0x11, 0x00


	//----- nvinfo : EIATTR_SPARSE_MMA_MASK
	.align		4
.L_359:
        /*0058*/ 	.byte	0x03, 0x50
        /*005a*/ 	.short	0x0000


	//----- nvinfo : EIATTR_MAXREG_COUNT
	.align		4
        /*005c*/ 	.byte	0x03, 0x1b
        /*005e*/ 	.short	0x00ff


	//----- nvinfo : EIATTR_NUM_BARRIERS
	.align		4
        /*0060*/ 	.byte	0x02, 0x4c
        /*0062*/ 	.byte	0x01
	.zero		1


	//----- nvinfo : EIATTR_MERCURY_ISA_VERSION
	.align		4
        /*0064*/ 	.byte	0x03, 0x5f
        /*0066*/ 	.short	0x0101


	//----- nvinfo : EIATTR_VRC_CTA_INIT_COUNT
	.align		4
        /*0068*/ 	.byte	0x02, 0x4a
	.zero		1
	.zero		1


	//----- nvinfo : EIATTR_EXIT_INSTR_OFFSETS
	.align		4
        /*006c*/ 	.byte	0x04, 0x1c
        /*006e*/ 	.short	(.L_361 - .L_360)


	//   ....[0]....
.L_360:
        /*0070*/ 	.word	0x00000040


	//   ....[1]....
        /*0074*/ 	.word	0x00001340


	//----- nvinfo : EIATTR_CRS_STACK_SIZE
	.align		4
.L_361:
        /*0078*/ 	.byte	0x04, 0x1e
        /*007a*/ 	.short	(.L_363 - .L_362)
.L_362:
        /*007c*/ 	.word	0x00000000


	//----- nvinfo : EIATTR_CBANK_PARAM_SIZE
	.align		4
.L_363:
        /*0080*/ 	.byte	0x03, 0x19
        /*0082*/ 	.short	0x0020


	//----- nvinfo : EIATTR_PARAM_CBANK
	.align		4
        /*0084*/ 	.byte	0x04, 0x0a
        /*0086*/ 	.short	(.L_365 - .L_364)
	.align		4
.L_364:
        /*0088*/ 	.word	index@(.nv.constant0._Z14_maximum_64_21iPdiiS_)
        /*008c*/ 	.short	0x0380
        /*008e*/ 	.short	0x0020


	//----- nvinfo : EIATTR_SW_WAR
	.align		4
.L_365:
        /*0090*/ 	.byte	0x04, 0x36
        /*0092*/ 	.short	(.L_367 - .L_366)
.L_366:
        /*0094*/ 	.word	0x00000008
.L_367:


//--------------------- .nv.info._Z14_maximum_32_21iPfiiS_ --------------------------
	.section	.nv.info._Z14_maximum_32_21iPfiiS_,"",@"SHT_CUDA_INFO"
	.sectionflags	@""
	.align	4


	//----- nvinfo : EIATTR_CUDA_API_VERSION
	.align		4
        /*0000*/ 	.byte	0x04, 0x37
        /*0002*/ 	.short	(.L_369 - .L_368)
.L_368:
        /*0004*/ 	.word	0x00000082


	//----- nvinfo : EIATTR_KPARAM_INFO
	.align		4
.L_369:
        /*0008*/ 	.byte	0x04, 0x17
        /*000a*/ 	.short	(.L_371 - .L_370)
.L_370:
        /*000c*/ 	.word	0x00000000
        /*0010*/ 	.short	0x0004
        /*0012*/ 	.short	0x0018
        /*0014*/ 	.byte	0x00, 0xf5, 0x21, 0x00


	//----- nvinfo : EIATTR_KPARAM_INFO
	.align		4
.L_371:
        /*0018*/ 	.byte	0x04, 0x17
        /*001a*/ 	.short	(.L_373 - .L_372)
.L_372:
        /*001c*/ 	.word	0x00000000
        /*0020*/ 	.short	0x0003
        /*0022*/ 	.short	0x0014
        /*0024*/ 	.byte	0x00, 0xf0, 0x11, 0x00


	//----- nvinfo : EIATTR_KPARAM_INFO
	.align		4
.L_373:
        /*0028*/ 	.byte	0x04, 0x17
        /*002a*/ 	.short	(.L_375 - .L_374)
.L_374:
        /*002c*/ 	.word	0x00000000
        /*0030*/ 	.short	0x0002
        /*0032*/ 	.short	0x0010
        /*0034*/ 	.byte	0x00, 0xf0, 0x11, 0x00


	//----- nvinfo : EIATTR_KPARAM_INFO
	.align		4
.L_375:
        /*0038*/ 	.byte	0x04, 0x17
        /*003a*/ 	.short	(.L_377 - .L_376)
.L_376:
        /*003c*/ 	.word	0x00000000
        /*0040*/ 	.short	0x0001
        /*0042*/ 	.short	0x0008
        /*0044*/ 	.byte	0x00, 0xf5, 0x21, 0x00


	//----- nvinfo : EIATTR_KPARAM_INFO
	.align		4
.L_377:
        /*0048*/ 	.byte	0x04, 0x17
        /*004a*/ 	.short	(.L_379 - .L_378)
.L_378:
        /*004c*/ 	.word	0x00000000
        /*0050*/ 	.short	0x0000
        /*0052*/ 	.short	0x0000
        /*0054*/ 	.byte	0x00, 0xf0, 0x11, 0x00


	//----- nvinfo : EIATTR_SPARSE_MMA_MASK
	.align		4
.L_379:
        /*0058*/ 	.byte	0x03, 0x50
        /*005a*/ 	.short	0x0000


	//----- nvinfo : EIATTR_MAXREG_COUNT
	.align		4
        /*005c*/ 	.byte	0x03, 0x1b
        /*005e*/ 	.short	0x00ff


	//----- nvinfo : EIATTR_NUM_BARRIERS
	.align		4
        /*0060*/ 	.byte	0x02, 0x4c
        /*0062*/ 	.byte	0x01
	.zero		1


	//----- nvinfo : EIATTR_MERCURY_ISA_VERSION
	.align		4
        /*0064*/ 	.byte	0x03, 0x5f
        /*0066*/ 	.short	0x0101


	//----- nvinfo : EIATTR_VRC_CTA_INIT_COUNT
	.align		4
        /*0068*/ 	.byte	0x02, 0x4a
	.zero		1
	.zero		1


	//----- nvinfo : EIATTR_EXIT_INSTR_OFFSETS
	.align		4
        /*006c*/ 	.byte	0x04, 0x1c
        /*006e*/ 	.short	(.L_381 - .L_380)


	//   ....[0]....
.L_380:
        /*0070*/ 	.word	0x00000040


	//   ....[1]....
        /*0074*/ 	.word	0x000010a0


	//----- nvinfo : EIATTR_CRS_STACK_SIZE
	.align		4
.L_381:
        /*0078*/ 	.byte	0x04, 0x1e
        /*007a*/ 	.short	(.L_383 - .L_382)
.L_382:
        /*007c*/ 	.word	0x00000000


	//----- nvinfo : EIATTR_CBANK_PARAM_SIZE
	.align		4
.L_383:
        /*0080*/ 	.byte	0x03, 0x19
        /*0082*/ 	.short	0x0020


	//----- nvinfo : EIATTR_PARAM_CBANK
	.align		4
        /*0084*/ 	.byte	0x04, 0x0a
        /*0086*/ 	.short	(.L_385 - .L_384)
	.align		4
.L_384:
        /*0088*/ 	.word	index@(.nv.constant0._Z14_maximum_32_21iPfiiS_)
        /*008c*/ 	.short	0x0380
        /*008e*/ 	.short	0x0020


	//----- nvinfo : EIATTR_SW_WAR
	.align		4
.L_385:
        /*0090*/ 	.byte	0x04, 0x36
        /*0092*/ 	.short	(.L_387 - .L_386)
.L_386:
        /*0094*/ 	.word	0x00000008
.L_387:


//--------------------- .nv.info._Z11_prod_64_21iPdiiS_ --------------------------
	.section	.nv.info._Z11_prod_64_21iPdiiS_,"",@"SHT_CUDA_INFO"
	.sectionflags	@""
	.align	4


	//----- nvinfo : EIATTR_CUDA_API_VERSION
	.align		4
        /*0000*/ 	.byte	0x04, 0x37
        /*0002*/ 	.short	(.L_389 - .L_388)
.L_388:
        /*0004*/ 	.word	0x00000082


	//----- nvinfo : EIATTR_KPARAM_INFO
	.align		4
.L_389:
        /*0008*/ 	.byte	0x04, 0x17
        /*000a*/ 	.short	(.L_391 - .L_390)
.L_390:
        /*000c*/ 	.word	0x00000000
        /*0010*/ 	.short	0x0004
        /*0012*/ 	.short	0x0018
        /*0014*/ 	.byte	0x00, 0xf5, 0x21, 0x00


	//----- nvinfo : EIATTR_KPARAM_INFO
	.align		4
.L_391:
        /*0018*/ 	.byte	0x04, 0x17
        /*001a*/ 	.short	(.L_393 - .L_392)
.L_392:
        /*001c*/ 	.word	0x00000000
        /*0020*/ 	.short	0x0003
        /*0022*/ 	.short	0x0014
        /*0024*/ 	.byte	0x00, 0xf0, 0x11, 0x00


	//----- nvinfo : EIATTR_KPARAM_INFO
	.align		4
.L_393:
        /*0028*/ 	.byte	0x04, 0x17
        /*002a*/ 	.short	(.L_395 - .L_394)
.L_394:
        /*002c*/ 	.word	0x00000000
        /*0030*/ 	.short	0x0002
        /*0032*/ 	.short	0x0010
        /*0034*/ 	.byte	0x00, 0xf0, 0x11, 0x00


	//----- nvinfo : EIATTR_KPARAM_INFO
	.align		4
.L_395:
        /*0038*/ 	.byte	0x04, 0x17
        /*003a*/ 	.short	(.L_397 - .L_396)
.L_396:
        /*003c*/ 	.word	0x00000000
        /*0040*/ 	.short	0x0001
        /*0042*/ 	.short	0x0008
        /*0044*/ 	.byte	0x00, 0xf5, 0x21, 0x00


	//----- nvinfo : EIATTR_KPARAM_INFO
	.align		4
.L_397:
        /*0048*/ 	.byte	0x04, 0x17
        /*004a*/ 	.short	(.L_399 - .L_398)
.L_398:
        /*004c*/ 	.word	0x00000000
        /*0050*/ 	.short	0x0000
        /*0052*/ 	.short	0x0000
        /*0054*/ 	.byte	0x00, 0xf0, 0x11, 0x00


	//----- nvinfo : EIATTR_SPARSE_MMA_MASK
	.align		4
.L_399:
        /*0058*/ 	.byte	0x03, 0x50
        /*005a*/ 	.short	0x0000


	//----- nvinfo : EIATTR_MAXREG_COUNT
	.align		4
        /*005c*/ 	.byte	0x03, 0x1b
        /*005e*/ 	.short	0x00ff


	//----- nvinfo : EIATTR_NUM_BARRIERS
	.align		4
        /*0060*/ 	.byte	0x02, 0x4c
        /*0062*/ 	.byte	0x01
	.zero		1


	//----- nvinfo : EIATTR_MERCURY_ISA_VERSION
	.align		4
        /*0064*/ 	.byte	0x03, 0x5f
        /*0066*/ 	.short	0x0101


	//----- nvinfo : EIATTR_VRC_CTA_INIT_COUNT
	.align		4
        /*0068*/ 	.byte	0x02, 0x4a
	.zero		1
	.zero		1


	//----- nvinfo : EIATTR_EXIT_INSTR_OFFSETS
	.align		4
        /*006c*/ 	.byte	0x04, 0x1c
        /*006e*/ 	.short	(.L_401 - .L_400)


	//   ....[0]....
.L_400:
        /*0070*/ 	.word	0x00000040


	//   ....[1]....
        /*0074*/ 	.word	0x00000e40


	//----- nvinfo : EIATTR_CRS_STACK_SIZE
	.align		4
.L_401:
        /*0078*/ 	.byte	0x04, 0x1e
        /*007a*/ 	.short	(.L_403 - .L_402)
.L_402:
        /*007c*/ 	.word	0x00000000


	//----- nvinfo : EIATTR_CBANK_PARAM_SIZE
	.align		4
.L_403:
        /*0080*/ 	.byte	0x03, 0x19
        /*0082*/ 	.short	0x0020


	//----- nvinfo : EIATTR_PARAM_CBANK
	.align		4
        /*0084*/ 	.byte	0x04, 0x0a
        /*0086*/ 	.short	(.L_405 - .L_404)
	.align		4
.L_404:
        /*0088*/ 	.word	index@(.nv.constant0._Z11_prod_64_21iPdiiS_)
        /*008c*/ 	.short	0x0380
        /*008e*/ 	.short	0x0020


	//----- nvinfo : EIATTR_SW_WAR
	.align		4
.L_405:
        /*0090*/ 	.byte	0x04, 0x36
        /*0092*/ 	.short	(.L_407 - .L_406)
.L_406:
        /*0094*/ 	.word	0x00000008
.L_407:


//--------------------- .nv.info._Z11_prod_32_21iPfiiS_ --------------------------
	.section	.nv.info._Z11_prod_32_21iPfiiS_,"",@"SHT_CUDA_INFO"
	.sectionflags	@""
	.align	4


	//----- nvinfo : EIATTR_CUDA_API_VERSION
	.align		4
        /*0000*/ 	.byte	0x04, 0x37
        /*0002*/ 	.short	(.L_409 - .L_408)
.L_408:
        /*0004*/ 	.word	0x00000082


	//----- nvinfo : EIATTR_KPARAM_INFO
	.align		4
.L_409:
        /*0008*/ 	.byte	0x04, 0x17
        /*000a*/ 	.short	(.L_411 - .L_410)
.L_410:
        /*000c*/ 	.word	0x00000000
        /*0010*/ 	.short	0x0004
        /*0012*/ 	.short	0x0018
        /*0014*/ 	.byte	0x00, 0xf5, 0x21, 0x00


	//----- nvinfo : EIATTR_KPARAM_INFO
	.align		4
.L_411:
        /*0018*/ 	.byte	0x04, 0x17
        /*001a*/ 	.short	(.L_413 - .L_412)
.L_412:
        /*001c*/ 	.word	0x00000000
        /*0020*/ 	.short	0x0003
        /*0022*/ 	.short	0x0014
        /*0024*/ 	.byte	0x00, 0xf0, 0x11, 0x00


	//----- nvinfo : EIATTR_KPARAM_INFO
	.align		4
.L_413:
        /*0028*/ 	.byte	0x04, 0x17
        /*002a*/ 	.short	(.L_415 - .L_414)
.L_414:
        /*002c*/ 	.word	0x00000000
        /*0030*/ 	.short	0x0002
        /*0032*/ 	.short	0x0010
        /*0034*/ 	.byte	0x00, 0xf0, 0x11, 0x00


	//----- nvinfo : EIATTR_KPARAM_INFO
	.align		4
.L_415:
        /*0038*/ 	.byte	0x04, 0x17
        /*003a*/ 	.short	(.L_417 - .L_416)
.L_416:
        /*003c*/ 	.word	0x00000000
        /*0040*/ 	.short	0x0001
        /*0042*/ 	.short	0x0008
        /*0044*/ 	.byte	0x00, 0xf5, 0x21, 0x00


	//----- nvinfo : EIATTR_KPARAM_INFO
	.align		4
.L_417:
        /*0048*/ 	.byte	0x04, 0x17
        /*004a*/ 	.short	(.L_419 - .L_418)
.L_418:
        /*004c*/ 	.word	0x00000000
        /*0050*/ 	.short	0x0000
        /*0052*/ 	.short	0x0000
        /*0054*/ 	.byte	0x00, 0xf0, 0x11, 0x00


	//----- nvinfo : EIATTR_SPARSE_MMA_MASK
	.align		4
.L_419:
        /*0058*/ 	.byte	0x03, 0x50
        /*005a*/ 	.short	0x0000


	//----- nvinfo : EIATTR_MAXREG_COUNT
	.align		4
        /*005c*/ 	.byte	0x03, 0x1b
        /*005e*/ 	.short	0x00ff


	//----- nvinfo : EIATTR_NUM_BARRIERS
	.align		4
        /*0060*/ 	.byte	0x02, 0x4c
        /*0062*/ 	.byte	0x01
	.zero		1


	//----- nvinfo : EIATTR_MERCURY_ISA_VERSION
	.align		4
        /*0064*/ 	.byte	0x03, 0x5f
        /*0066*/ 	.short	0x0101


	//----- nvinfo : EIATTR_VRC_CTA_INIT_COUNT
	.align		4
        /*0068*/ 	.byte	0x02, 0x4a
	.zero		1
	.zero		1


	//----- nvinfo : EIATTR_EXIT_INSTR_OFFSETS
	.align		4
        /*006c*/ 	.byte	0x04, 0x1c
        /*006e*/ 	.short	(.L_421 - .L_420)


	//   ....[0]....
.L_420:
        /*0070*/ 	.word	0x00000040


	//   ....[1]....
        /*0074*/ 	.word	0x00000e40


	//----- nvinfo : EIATTR_CRS_STACK_SIZE
	.align		4
.L_421:
        /*0078*/ 	.byte	0x04, 0x1e
        /*007a*/ 	.short	(.L_423 - .L_422)
.L_422:
        /*007c*/ 	.word	0x00000000


	//----- nvinfo : EIATTR_CBANK_PARAM_SIZE
	.align		4
.L_423:
        /*0080*/ 	.byte	0x03, 0x19
        /*0082*/ 	.short	0x0020


	//----- nvinfo : EIATTR_PARAM_CBANK
	.align		4
        /*0084*/ 	.byte	0x04, 0x0a
        /*0086*/ 	.short	(.L_425 - .L_424)
	.align		4
.L_424:
        /*0088*/ 	.word	index@(.nv.constant0._Z11_prod_32_21iPfiiS_)
        /*008c*/ 	.short	0x0380
        /*008e*/ 	.short	0x0020


	//----- nvinfo : EIATTR_SW_WAR
	.align		4
.L_425:
        /*0090*/ 	.byte	0x04, 0x36
        /*0092*/ 	.short	(.L_427 - .L_426)
.L_426:
        /*0094*/ 	.word	0x00000008
.L_427:


//--------------------- .nv.info._Z10_sum_64_21iPdiiS_ --------------------------
	.section	.nv.info._Z10_sum_64_21iPdiiS_,"",@"SHT_CUDA_INFO"
	.sectionflags	@""
	.align	4


	//----- nvinfo : EIATTR_CUDA_API_VERSION
	.align		4
        /*0000*/ 	.byte	0x04, 0x37
        /*0002*/ 	.short	(.L_429 - .L_428)
.L_428:
        /*0004*/ 	.word	0x00000082


	//----- nvinfo : EIATTR_KPARAM_INFO
	.align		4
.L_429:
        /*0008*/ 	.byte	0x04, 0x17
        /*000a*/ 	.short	(.L_431 - .L_430)
.L_430:
        /*000c*/ 	.word	0x00000000
        /*0010*/ 	.short	0x0004
        /*0012*/ 	.short	0x0018
        /*0014*/ 	.byte	0x00, 0xf5, 0x21, 0x00


	//----- nvinfo : EIATTR_KPARAM_INFO
	.align		4
.L_431:
        /*0018*/ 	.byte	0x04, 0x17
        /*001a*/ 	.short	(.L_433 - .L_432)
.L_432:
        /*001c*/ 	.word	0x00000000
        /*0020*/ 	.short	0x0003
        /*0022*/ 	.short	0x0014
        /*0024*/ 	.byte	0x00, 0xf0, 0x11, 0x00


	//----- nvinfo : EIATTR_KPARAM_INFO
	.align		4
.L_433:
        /*0028*/ 	.byte	0x04, 0x17
        /*002a*/ 	.short	(.L_435 - .L_434)
.L_434:
        /*002c*/ 	.word	0x00000000
        /*0030*/ 	.short	0x0002
        /*0032*/ 	.short	0x0010
        /*0034*/ 	.byte	0x00, 0xf0, 0x11, 0x00


	//----- nvinfo : EIATTR_KPARAM_INFO
	.align		4
.L_435:
        /*0038*/ 	.byte	0x04, 0x17
        /*003a*/ 	.short	(.L_437 - .L_436)
.L_436:
        /*003c*/ 	.word	0x00000000
        /*0040*/ 	.short	0x0001
        /*0042*/ 	.short	0x0008
        /*0044*/ 	.byte	0x00, 0xf5, 0x21, 0x00


	//----- nvinfo : EIATTR_KPARAM_INFO
	.align		4
.L_437:
        /*0048*/ 	.byte	0x04, 0x17
        /*004a*/ 	.short	(.L_439 - .L_438)
.L_438:
        /*004c*/ 	.word	0x00000000
        /*0050*/ 	.short	0x0000
        /*0052*/ 	.short	0x0000
        /*0054*/ 	.byte	0x00, 0xf0, 0x11, 0x00


	//----- nvinfo : EIATTR_SPARSE_MMA_MASK
	.align		4
.L_439:
        /*0058*/ 	.byte	0x03, 0x50
        /*005a*/ 	.short	0x0000


	//----- nvinfo : EIATTR_MAXREG_COUNT
	.align		4
        /*005c*/ 	.byte	0x03, 0x1b
        /*005e*/ 	.short	0x00ff


	//----- nvinfo : EIATTR_NUM_BARRIERS
	.align		4
        /*0060*/ 	.byte	0x02, 0x4c
        /*0062*/ 	.byte	0x01
	.zero		1


	//----- nvinfo : EIATTR_MERCURY_ISA_VERSION
	.align		4
        /*0064*/ 	.byte	0x03, 0x5f
        /*0066*/ 	.short	0x0101


	//----- nvinfo : EIATTR_VRC_CTA_INIT_COUNT
	.align		4
        /*0068*/ 	.byte	0x02, 0x4a
	.zero		1
	.zero		1


	//----- nvinfo : EIATTR_EXIT_INSTR_OFFSETS
	.align		4
        /*006c*/ 	.byte	0x04, 0x1c
        /*006e*/ 	.short	(.L_441 - .L_440)


	//   ....[0]....
.L_440:
        /*0070*/ 	.word	0x00000040


	//   ....[1]....
        /*0074*/ 	.word	0x00000e10


	//----- nvinfo : EIATTR_CRS_STACK_SIZE
	.align		4
.L_441:
        /*0078*/ 	.byte	0x04, 0x1e
        /*007a*/ 	.short	(.L_443 - .L_442)
.L_442:
        /*007c*/ 	.word	0x00000000


	//----- nvinfo : EIATTR_CBANK_PARAM_SIZE
	.align		4
.L_443:
        /*0080*/ 	.byte	0x03, 0x19
        /*0082*/ 	.short	0x0020


	//----- nvinfo : EIATTR_PARAM_CBANK
	.align		4
        /*0084*/ 	.byte	0x04, 0x0a
        /*0086*/ 	.short	(.L_445 - .L_444)
	.align		4
.L_444:
        /*0088*/ 	.word	index@(.nv.constant0._Z10_sum_64_21iPdiiS_)
        /*008c*/ 	.short	0x0380
        /*008e*/ 	.short	0x0020


	//----- nvinfo : EIATTR_SW_WAR
	.align		4
.L_445:
        /*0090*/ 	.byte	0x04, 0x36
        /*0092*/ 	.short	(.L_447 - .L_446)
.L_446:
        /*0094*/ 	.word	0x00000008
.L_447:


//--------------------- .nv.info._Z10_sum_32_21iPfiiS_ --------------------------
	.section	.nv.info._Z10_sum_32_21iPfiiS_,"",@"SHT_CUDA_INFO"
	.sectionflags	@""
	.align	4


	//----- nvinfo : EIATTR_CUDA_API_VERSION
	.align		4
        /*0000*/ 	.byte	0x04, 0x37
        /*0002*/ 	.short	(.L_449 - .L_448)
.L_448:
        /*0004*/ 	.word	0x00000082


	//----- nvinfo : EIATTR_KPARAM_INFO
	.align		4
.L_449:
        /*0008*/ 	.byte	0x04, 0x17
        /*000a*/ 	.short	(.L_451 - .L_450)
.L_450:
        /*000c*/ 	.word	0x00000000
        /*0010*/ 	.short	0x0004
        /*0012*/ 	.short	0x0018
        /*0014*/ 	.byte	0x00, 0xf5, 0x21, 0x00


	//----- nvinfo : EIATTR_KPARAM_INFO
	.align		4
.L_451:
        /*0018*/ 	.byte	0x04, 0x17
        /*001a*/ 	.short	(.L_453 - .L_452)
.L_452:
        /*001c*/ 	.word	0x00000000
        /*0020*/ 	.short	0x0003
        /*0022*/ 	.short	0x0014
        /*0024*/ 	.byte	0x00, 0xf0, 0x11, 0x00


	//----- nvinfo : EIATTR_KPARAM_INFO
	.align		4
.L_453:
        /*0028*/ 	.byte	0x04, 0x17
        /*002a*/ 	.short	(.L_455 - .L_454)
.L_454:
        /*002c*/ 	.word	0x00000000
        /*0030*/ 	.short	0x0002
        /*0032*/ 	.short	0x0010
        /*0034*/ 	.byte	0x00, 0xf0, 0x11, 0x00


	//----- nvinfo : EIATTR_KPARAM_INFO
	.align		4
.L_455:
        /*0038*/ 	.byte	0x04, 0x17
        /*003a*/ 	.short	(.L_457 - .L_456)
.L_456:
        /*003c*/ 	.word	0x00000000
        /*0040*/ 	.short	0x0001
        /*0042*/ 	.short	0x0008
        /*0044*/ 	.byte	0x00, 0xf5, 0x21, 0x00


	//----- nvinfo : EIATTR_KPARAM_INFO
	.align		4
.L_457:
        /*0048*/ 	.byte	0x04, 0x17
        /*004a*/ 	.short	(.L_459 - .L_458)
.L_458:
        /*004c*/ 	.word	0x00000000
        /*0050*/ 	.short	0x0000
        /*0052*/ 	.short	0x0000
        /*0054*/ 	.byte	0x00, 0xf0, 0x11, 0x00


	//----- nvinfo : EIATTR_SPARSE_MMA_MASK
	.align		4
.L_459:
        /*0058*/ 	.byte	0x03, 0x50
        /*005a*/ 	.short	0x0000


	//----- nvinfo : EIATTR_MAXREG_COUNT
	.align		4
        /*005c*/ 	.byte	0x03, 0x1b
        /*005e*/ 	.short	0x00ff


	//----- nvinfo : EIATTR_NUM_BARRIERS
	.align		4
        /*0060*/ 	.byte	0x02, 0x4c
        /*0062*/ 	.byte	0x01
	.zero		1


	//----- nvinfo : EIATTR_MERCURY_ISA_VERSION
	.align		4
        /*0064*/ 	.byte	0x03, 0x5f
        /*0066*/ 	.short	0x0101


	//----- nvinfo : EIATTR_VRC_CTA_INIT_COUNT
	.align		4
        /*0068*/ 	.byte	0x02, 0x4a
	.zero		1
	.zero		1


	//----- nvinfo : EIATTR_EXIT_INSTR_OFFSETS
	.align		4
        /*006c*/ 	.byte	0x04, 0x1c
        /*006e*/ 	.short	(.L_461 - .L_460)


	//   ....[0]....
.L_460:
        /*0070*/ 	.word	0x00000040


	//   ....[1]....
        /*0074*/ 	.word	0x00000e40


	//----- nvinfo : EIATTR_CRS_STACK_SIZE
	.align		4
.L_461:
        /*0078*/ 	.byte	0x04, 0x1e
        /*007a*/ 	.short	(.L_463 - .L_462)
.L_462:
        /*007c*/ 	.word	0x00000000


	//----- nvinfo : EIATTR_CBANK_PARAM_SIZE
	.align		4
.L_463:
        /*0080*/ 	.byte	0x03, 0x19
        /*0082*/ 	.short	0x0020


	//----- nvinfo : EIATTR_PARAM_CBANK
	.align		4
        /*0084*/ 	.byte	0x04, 0x0a
        /*0086*/ 	.short	(.L_465 - .L_464)
	.align		4
.L_464:
        /*0088*/ 	.word	index@(.nv.constant0._Z10_sum_32_21iPfiiS_)
        /*008c*/ 	.short	0x0380
        /*008e*/ 	.short	0x0020


	//----- nvinfo : EIATTR_SW_WAR
	.align		4
.L_465:
        /*0090*/ 	.byte	0x04, 0x36
        /*0092*/ 	.short	(.L_467 - .L_466)
.L_466:
        /*0094*/ 	.word	0x00000008
.L_467:


//--------------------- .nv.callgraph             --------------------------
	.section	.nv.callgraph,"",@"SHT_CUDA_CALLGRAPH"
	.align	4
	.sectionentsize	8
	.align		4
        /*0000*/ 	.word	0x00000000
	.align		4
        /*0004*/ 	.word	0xffffffff
	.align		4
        /*0008*/ 	.word	0x00000000
	.align		4
        /*000c*/ 	.word	0xfffffffe
	.align		4
        /*0010*/ 	.word	0x00000000
	.align		4
        /*0014*/ 	.word	0xfffffffd
	.align		4
        /*0018*/ 	.word	0x00000000
	.align		4
        /*001c*/ 	.word	0xfffffffc


//--------------------- .text._Z14_countnz_64_21iPdiiS_ --------------------------
	.section	.text._Z14_countnz_64_21iPdiiS_,"ax",@progbits
	.align	128
        .global         _Z14_countnz_64_21iPdiiS_
        .type           _Z14_countnz_64_21iPdiiS_,@function
        .size           _Z14_countnz_64_21iPdiiS_,(.L_x_342 - _Z14_countnz_64_21iPdiiS_)
        .other          _Z14_countnz_64_21iPdiiS_,@"STO_CUDA_ENTRY STV_DEFAULT"
_Z14_countnz_64_21iPdiiS_:
.text._Z14_countnz_64_21iPdiiS_:
[----:B------:R-:W-:Y:S08]  /*0000*/  LDC R1, c[0x0][0x37c] ;  /* 0x0000df00ff017b82 */ /* 0x000ff00000000800 */
[----:B------:R-:W0:Y:S08]  /*0010*/  S2UR UR8, SR_CTAID.X ;  /* 0x00000000000879c3 */ /* 0x000e300000002500 */
[----:B------:R-:W0:Y:S02]  /*0020*/  LDC R4, c[0x0][0x394] ;  /* 0x0000e500ff047b82 */ /* 0x000e240000000800 */
[----:B0-----:R-:W-:-:S13]  /*0030*/  ISETP.LE.AND P0, PT, R4, UR8, PT ;  /* 0x0000000804007c0c */ /* 0x001fda000bf03270 */
[----:B------:R-:W-:Y:S05]  /*0040*/  @P0 EXIT ;  /* 0x000000000000094d */ /* 0x000fea0003800000 */
[----:B------:R-:W0:Y:S01]  /*0050*/  S2R R0, SR_TID.X ;  /* 0x0000000000007919 */ /* 0x000e220000002100 */
[----:B------:R-:W1:Y:S01]  /*0060*/  S2UR UR5, SR_CgaCtaId ;  /* 0x00000000000579c3 */ /* 0x000e620000008800 */
[----:B------:R-:W2:Y:S01]  /*0070*/  LDCU UR10, c[0x0][0x390] ;  /* 0x00007200ff0a77ac */ /* 0x000ea20008000800 */
[----:B------:R-:W-:Y:S01]  /*0080*/  IMAD.U32 R3, RZ, RZ, UR8 ;  /* 0x00000008ff037e24 */ /* 0x000fe2000f8e00ff */
[----:B------:R-:W3:Y:S05]  /*0090*/  LDCU.64 UR6, c[0x0][0x388] ;  /* 0x00007100ff0677ac */ /* 0x000eea0008000a00 */
[----:B------:R-:W4:Y:S01]  /*00a0*/  LDC R2, c[0x0][0x360] ;  /* 0x0000d800ff027b82 */ /* 0x000f220000000800 */
[----:B------:R-:W-:Y:S01]  /*00b0*/  UMOV UR4, 0x400 ;  /* 0x0000040000047882 */ /* 0x000fe20000000000 */
[----:B------:R-:W0:Y:S01]  /*00c0*/  LDCU.64 UR8, c[0x0][0x358] ;  /* 0x00006b00ff0877ac */ /* 0x000e220008000a00 */
[----:B--2---:R-:W-:-:S02]  /*00d0*/  IMAD R7, R3, UR10, RZ ;  /* 0x0000000a03077c24 */ /* 0x004fc4000f8e02ff */
[----:B------:R-:W-:Y:S01]  /*00e0*/  IMAD R4, R4, UR10, RZ ;  /* 0x0000000a04047c24 */ /* 0x000fe2000f8e02ff */
[----:B---3--:R-:W-:Y:S01]  /*00f0*/  UIADD3 UR6, UP0, UPT, UR6, 0x2000, URZ ;  /* 0x0000200006067890 */ /* 0x008fe2000ff1e0ff */
[----:B------:R-:W-:Y:S01]  /*0100*/  VIADD R5, R7, UR10 ;  /* 0x0000000a07057c36 */ /* 0x000fe20008000000 */
[----:B-1----:R-:W-:Y:S01]  /*0110*/  ULEA UR4, UR5, UR4, 0x18 ;  /* 0x0000000405047291 */ /* 0x002fe2000f8ec0ff */
[----:B------:R-:W-:Y:S01]  /*0120*/  LOP3.LUT R6, RZ, R7, RZ, 0x33, !PT ;  /* 0x00000007ff067212 */ /* 0x000fe200078e33ff */
[----:B------:R-:W-:Y:S01]  /*0130*/  UIADD3.X UR7, UPT, UPT, URZ, UR7, URZ, UP0, !UPT ;  /* 0x00000007ff077290 */ /* 0x000fe200087fe4ff */
[----:B0-----:R-:W-:-:S03]  /*0140*/  IADD3 R7, PT, PT, R0, 0x80, R7 ;  /* 0x0000008000077810 */ /* 0x001fc60007ffe007 */
[----:B------:R-:W-:Y:S01]  /*0150*/  LEA R22, R0, UR4, 0x3 ;  /* 0x0000000400167c11 */ /* 0x000fe2000f8e18ff */
[----:B------:R-:W-:-:S07]  /*0160*/  UMOV UR4, URZ ;  /* 0x000000ff00047c82 */ /* 0x000fce0008000000 */
.L_x_17:
[----:B------:R-:W0:Y:S01]  /*0170*/  LDCU UR5, c[0x0][0x390] ;  /* 0x00007200ff0577ac */ /* 0x000e220008000800 */
[----:B------:R-:W-:Y:S01]  /*0180*/  BSSY.RECONVERGENT B0, `(.L_x_0) ;  /* 0x00000ef000007945 */ /* 0x000fe20003800200 */
[----:B------:R-:W-:Y:S01]  /*0190*/  CS2R R10, SRZ ;  /* 0x00000000000a7805 */ /* 0x000fe2000001ff00 */
[----:B0-----:R-:W-:-:S09]  /*01a0*/  UISETP.NE.AND UP0, UPT, UR5, 0x1, UPT ;  /* 0x000000010500788c */ /* 0x001fd2000bf05270 */
[----:B------:R-:W-:Y:S05]  /*01b0*/  BRA.U UP0, `(.L_x_1) ;  /* 0x0000000100507547 */ /* 0x000fea000b800000 */
[----:B------:R-:W0:Y:S01]  /*01c0*/  LDC R16, c[0x0][0x394] ;  /* 0x0000e500ff107b82 */ /* 0x000e220000000800 */
[----:B------:R-:W1:Y:S01]  /*01d0*/  LDCU UR5, c[0x0][0x380] ;  /* 0x00007000ff0577ac */ /* 0x000e620008000800 */
[----:B0-----:R-:W-:-:S05]  /*01e0*/  IMAD R12, R0, R16, R3 ;  /* 0x00000010000c7224 */ /* 0x001fca00078e0203 */
[----:B-1----:R-:W-:-:S13]  /*01f0*/  ISETP.GE.AND P0, PT, R12, UR5, PT ;  /* 0x000000050c007c0c */ /* 0x002fda000bf06270 */
[----:B------:R-:W-:Y:S05]  /*0200*/  @P0 BRA `(.L_x_2) ;  /* 0x0000000c00980947 */ /* 0x000fea0003800000 */
[----:B------:R-:W0:Y:S01]  /*0210*/  LDC.64 R8, c[0x0][0x388] ;  /* 0x0000e200ff087b82 */ /* 0x000e220000000a00 */
[----:B------:R-:W-:Y:S01]  /*0220*/  BSSY.RECONVERGENT B1, `(.L_x_3) ;  /* 0x000000c000017945 */ /* 0x000fe20003800200 */
[----:B------:R-:W-:Y:S01]  /*0230*/  IMAD.MOV.U32 R17, RZ, RZ, R12 ;  /* 0x000000ffff117224 */ /* 0x000fe200078e000c */
[----:B------:R-:W-:-:S07]  /*0240*/  CS2R R10, SRZ ;  /* 0x00000000000a7805 */ /* 0x000fce000001ff00 */
.L_x_4:
[----:B0-----:R-:W-:-:S06]  /*0250*/  IMAD.WIDE R12, R17, 0x8, R8 ;  /* 0x00000008110c7825 */ /* 0x001fcc00078e0208 */
[----:B------:R-:W2:Y:S01]  /*0260*/  LDG.E.64 R12, desc[UR8][R12.64] ;  /* 0x000000080c0c7981 */ /* 0x000ea2000c1e1b00 */
[----:B------:R-:W-:Y:S02]  /*0270*/  IMAD R17, R16, 0x80, R17 ;  /* 0x0000008010117824 */ /* 0x000fe400078e0211 */
[----:B------:R-:W-:Y:S01]  /*0280*/  IMAD.MOV.U32 R14, RZ, RZ, RZ ;  /* 0x000000ffff0e7224 */ /* 0x000fe200078e00ff */
[----:B--2---:R-:W-:-:S06]  /*0290*/  DSETP.NEU.AND P0, PT, R12, RZ, PT ;  /* 0x000000ff0c00722a */ /* 0x004fcc0003f0d000 */
[----:B------:R-:W-:Y:S02]  /*02a0*/  FSEL R15, RZ, 1.875, !P0 ;  /* 0x3ff00000ff0f7808 */ /* 0x000fe40004000000 */
[----:B------:R-:W-:-:S04]  /*02b0*/  ISETP.GE.AND P0, PT, R17, UR5, PT ;  /* 0x0000000511007c0c */ /* 0x000fc8000bf06270 */
[----:B------:R-:W-:-:S09]  /*02c0*/  DADD R10, R10, R14 ;  /* 0x000000000a0a7229 */ /* 0x000fd2000000000e */
[----:B------:R-:W-:Y:S05]  /*02d0*/  @!P0 BRA `(.L_x_4) ;  /* 0xfffffffc00dc8947 */ /* 0x000fea000383ffff */
[----:B------:R-:W-:Y:S05]  /*02e0*/  BSYNC.RECONVERGENT B1 ;  /* 0x0000000000017941 */ /* 0x000fea0003800200 */
.L_x_3:
[----:B------:R-:W-:Y:S05]  /*02f0*/  BRA `(.L_x_2) ;  /* 0x0000000c005c7947 */ /* 0x000fea0003800000 */
.L_x_1:
[----:B------:R-:W0:Y:S02]  /*0300*/  LDCU UR5, c[0x0][0x380] ;  /* 0x00007000ff0577ac */ /* 0x000e240008000800 */
[----:B0-----:R-:W-:-:S09]  /*0310*/  UISETP.GE.AND UP0, UPT, UR5, 0x1, UPT ;  /* 0x000000010500788c */ /* 0x001fd2000bf06270 */
[----:B------:R-:W-:Y:S05]  /*0320*/  BRA.U !UP0, `(.L_x_2) ;  /* 0x0000000d08507547 */ /* 0x000fea000b800000 */
[----:B------:R-:W-:Y:S01]  /*0330*/  IMAD.MOV.U32 R25, RZ, RZ, RZ ;  /* 0x000000ffff197224 */ /* 0x000fe200078e00ff */
[----:B------:R-:W-:Y:S01]  /*0340*/  CS2R R10, SRZ ;  /* 0x00000000000a7805 */ /* 0x000fe2000001ff00 */
[----:B------:R-:W-:-:S06]  /*0350*/  UMOV UR5, URZ ;  /* 0x000000ff00057c82 */ /* 0x000fcc0008000000 */
.L_x_14:
[----:B------:R-:W4:Y:S01]  /*0360*/  LDCU UR10, c[0x0][0x390] ;  /* 0x00007200ff0a77ac */ /* 0x000f220008000800 */
[----:B------:R-:W-:Y:S01]  /*0370*/  BSSY.RECONVERGENT B1, `(.L_x_5) ;  /* 0x00000cd000017945 */ /* 0x000fe20003800200 */
[----:B------:R-:W0:Y:S01]  /*0380*/  LDCU UR11, c[0x0][0x380] ;  /* 0x00007000ff0b77ac */ /* 0x000e220008000800 */
[----:B----4-:R-:W-:Y:S01]  /*0390*/  IMAD R8, R2, UR10, RZ ;  /* 0x0000000a02087c24 */ /* 0x010fe2000f8e02ff */
[----:B------:R-:W-:-:S03]  /*03a0*/  ISETP.GE.AND P1, PT, R0, UR10, PT ;  /* 0x0000000a00007c0c */ /* 0x000fc6000bf26270 */
[C---:B------:R-:W-:Y:S02]  /*03b0*/  IMAD R14, R8.reuse, UR4, R7 ;  /* 0x00000004080e7c24 */ /* 0x040fe4000f8e0207 */
[----:B------:R-:W-:Y:S02]  /*03c0*/  IMAD R12, R8, UR4, R5 ;  /* 0x00000004080c7c24 */ /* 0x000fe4000f8e0205 */
[----:B------:R-:W-:-:S05]  /*03d0*/  IMAD.IADD R14, R14, 0x1, R25 ;  /* 0x000000010e0e7824 */ /* 0x000fca00078e0219 */
[----:B------:R-:W-:Y:S01]  /*03e0*/  VIADDMNMX R13, R12, R25, R14, !PT ;  /* 0x000000190c0d7246 */ /* 0x000fe2000780010e */
[----:B------:R-:W-:-:S05]  /*03f0*/  IMAD.IADD R25, R4, 0x1, R25 ;  /* 0x0000000104197824 */ /* 0x000fca00078e0219 */
[----:B0-----:R-:W-:Y:S01]  /*0400*/  ISETP.GE.AND P0, PT, R25, UR11, PT ;  /* 0x0000000b19007c0c */ /* 0x001fe2000bf06270 */
[----:B------:R-:W-:-:S12]  /*0410*/  @P1 BRA `(.L_x_6) ;  /* 0x0000000c00081947 */ /* 0x000fd80003800000 */
[----:B------:R-:W-:Y:S01]  /*0420*/  IMAD R9, R8, UR4, R0 ;  /* 0x0000000408097c24 */ /* 0x000fe2000f8e0200 */
[----:B------:R-:W-:Y:S01]  /*0430*/  BSSY.RECONVERGENT B2, `(.L_x_7) ;  /* 0x000005c000027945 */ /* 0x000fe20003800200 */
[----:B------:R-:W-:Y:S02]  /*0440*/  VIADD R23, R14, 0xffffff80 ;  /* 0xffffff800e177836 */ /* 0x000fe40000000000 */
[----:B------:R-:W-:-:S05]  /*0450*/  IMAD R9, R4, UR5, R9 ;  /* 0x0000000504097c24 */ /* 0x000fca000f8e0209 */
[----:B------:R-:W-:-:S04]  /*0460*/  IADD3 R24, PT, PT, R13, R6, -R9 ;  /* 0x000000060d187210 */ /* 0x000fc80007ffe809 */
[C---:B------:R-:W-:Y:S02]  /*0470*/  ISETP.GE.U32.AND P1, PT, R24.reuse, 0x780, PT ;  /* 0x000007801800780c */ /* 0x040fe40003f26070 */
[----:B------:R-:W-:-:S11]  /*0480*/  LEA.HI R24, R24, 0x1, RZ, 0x19 ;  /* 0x0000000118187811 */ /* 0x000fd600078fc8ff */
[----:B------:R-:W-:Y:S05]  /*0490*/  @!P1 BRA `(.L_x_8) ;  /* 0x0000000400549947 */ /* 0x000fea0003800000 */
[----:B------:R-:W-:-:S04]  /*04a0*/  IADD3 R8, PT, PT, -R9, R6, R13 ;  /* 0x0000000609087210 */ /* 0x000fc80007ffe10d */
[----:B------:R-:W-:-:S04]  /*04b0*/  LEA.HI R8, R8, 0x1, RZ, 0x19 ;  /* 0x0000000108087811 */ /* 0x000fc800078fc8ff */
[----:B------:R-:W-:-:S05]  /*04c0*/  LOP3.LUT R8, R8, 0x3fffff0, RZ, 0xc0, !PT ;  /* 0x03fffff008087812 */ /* 0x000fca00078ec0ff */
[----:B------:R-:W-:-:S07]  /*04d0*/  IMAD.MOV R26, RZ, RZ, -R8 ;  /* 0x000000ffff1a7224 */ /* 0x000fce00078e0a08 */
.L_x_9:
[----:B------:R-:W-:Y:S02]  /*04e0*/  IMAD.U32 R14, RZ, RZ, UR6 ;  /* 0x00000006ff0e7e24 */ /* 0x000fe4000f8e00ff */
[----:B------:R-:W-:Y:S02]  /*04f0*/  IMAD.U32 R15, RZ, RZ, UR7 ;  /* 0x00000007ff0f7e24 */ /* 0x000fe4000f8e00ff */
[----:B------:R-:W-:-:S05]  /*0500*/  IMAD.WIDE R14, R23, 0x8, R14 ;  /* 0x00000008170e7825 */ /* 0x000fca00078e020e */
[----:B------:R-:W2:Y:S04]  /*0510*/  LDG.E.64 R18, desc[UR8][R14.64+-0x2000] ;  /* 0xffe000080e127981 */ /* 0x000ea8000c1e1b00 */
[----:B------:R-:W3:Y:S04]  /*0520*/  LDG.E.64 R12, desc[UR8][R14.64+-0x1c00] ;  /* 0xffe400080e0c7981 */ /* 0x000ee8000c1e1b00 */
[----:B------:R-:W4:Y:S04]  /*0530*/  LDG.E.64 R20, desc[UR8][R14.64+-0x1800] ;  /* 0xffe800080e147981 */ /* 0x000f28000c1e1b00 */
[----:B------:R-:W5:Y:S04]  /*0540*/  LDG.E.64 R16, desc[UR8][R14.64+-0x1400] ;  /* 0xffec00080e107981 */ /* 0x000f68000c1e1b00 */
[----:B------:R-:W5:Y:S04]  /*0550*/  LDG.E.64 R8, desc[UR8][R14.64+-0x1000] ;  /* 0xfff000080e087981 */ /* 0x000f68000c1e1b00 */
[----:B------:R-:W5:Y:S01]  /*0560*/  LDG.E.64 R28, desc[UR8][R14.64+0x1c00] ;  /* 0x001c00080e1c7981 */ /* 0x000f62000c1e1b00 */
[----:B--2---:R-:W-:Y:S01]  /*0570*/  DSETP.NEU.AND P1, PT, R18, RZ, PT ;  /* 0x000000ff1200722a */ /* 0x004fe20003f2d000 */
[----:B------:R-:W-:-:S05]  /*0580*/  IMAD.MOV.U32 R18, RZ, RZ, RZ ;  /* 0x000000ffff127224 */ /* 0x000fca00078e00ff */
[----:B------:R-:W-:Y:S01]  /*0590*/  FSEL R19, RZ, 1.875, !P1 ;  /* 0x3ff00000ff137808 */ /* 0x000fe20004800000 */
[----:B---3--:R-:W-:Y:S01]  /*05a0*/  DSETP.NEU.AND P1, PT, R12, RZ, PT ;  /* 0x000000ff0c00722a */ /* 0x008fe20003f2d000 */
[----:B------:R-:W2:Y:S04]  /*05b0*/  LDG.E.64 R12, desc[UR8][R14.64+-0xc00] ;  /* 0xfff400080e0c7981 */ /* 0x000ea8000c1e1b00 */
[----:B------:R-:W-:Y:S01]  /*05c0*/  DADD R18, R10, R18 ;  /* 0x000000000a127229 */ /* 0x000fe20000000012 */
[----:B------:R-:W-:Y:S01]  /*05d0*/  FSEL R11, RZ, 1.875, !P1 ;  /* 0x3ff00000ff0b7808 */ /* 0x000fe20004800000 */
[----:B------:R-:W-:Y:S01]  /*05e0*/  IMAD.MOV.U32 R10, RZ, RZ, RZ ;  /* 0x000000ffff0a7224 */ /* 0x000fe200078e00ff */
[----:B----4-:R-:W-:-:S05]  /*05f0*/  DSETP.NEU.AND P1, PT, R20, RZ, PT ;  /* 0x000000ff1400722a */ /* 0x010fca0003f2d000 */
[----:B------:R-:W-:Y:S02]  /*0600*/  DADD R20, R18, R10 ;  /* 0x0000000012147229 */ /* 0x000fe4000000000a */
[----:B------:R-:W3:Y:S01]  /*0610*/  LDG.E.64 R18, desc[UR8][R14.64+-0x800] ;  /* 0xfff800080e127981 */ /* 0x000ee2000c1e1b00 */
[----:B------:R-:W-:Y:S01]  /*0620*/  FSEL R11, RZ, 1.875, !P1 ;  /* 0x3ff00000ff0b7808 */ /* 0x000fe20004800000 */
[----:B-----5:R-:W-:Y:S02]  /*0630*/  DSETP.NEU.AND P1, PT, R16, RZ, PT ;  /* 0x000000ff1000722a */ /* 0x020fe40003f2d000 */
[----:B------:R-:W4:Y:S03]  /*0640*/  LDG.E.64 R16, desc[UR8][R14.64+-0x400] ;  /* 0xfffc00080e107981 */ /* 0x000f26000c1e1b00 */
[----:B------:R-:W-:Y:S01]  /*0650*/  DADD R10, R20, R10 ;  /* 0x00000000140a7229 */ /* 0x000fe2000000000a */
[----:B------:R-:W-:Y:S01]  /*0660*/  FSEL R21, RZ, 1.875, !P1 ;  /* 0x3ff00000ff157808 */ /* 0x000fe20004800000 */
[----:B------:R-:W-:-:S06]  /*0670*/  IMAD.MOV.U32 R20, RZ, RZ, RZ ;  /* 0x000000ffff147224 */ /* 0x000fcc00078e00ff */
[----:B------:R-:W-:Y:S02]  /*0680*/  DADD R20, R10, R20 ;  /* 0x000000000a147229 */ /* 0x000fe40000000014 */
[----:B------:R-:W5:Y:S01]  /*0690*/  LDG.E.64 R10, desc[UR8][R14.64] ;  /* 0x000000080e0a7981 */ /* 0x000f62000c1e1b00 */
[----:B------:R-:W-:-:S03]  /*06a0*/  DSETP.NEU.AND P1, PT, R8, RZ, PT ;  /* 0x000000ff0800722a */ /* 0x000fc60003f2d000 */
[----:B------:R-:W5:Y:S01]  /*06b0*/  LDG.E.64 R8, desc[UR8][R14.64+0x400] ;  /* 0x000400080e087981 */ /* 0x000f62000c1e1b00 */
[----:B--2---:R-:W-:Y:S02]  /*06c0*/  DSETP.NEU.AND P2, PT, R12, RZ, PT ;  /* 0x000000ff0c00722a */ /* 0x004fe40003f4d000 */
[----:B------:R-:W-:Y:S01]  /*06d0*/  FSEL R13, RZ, 1.875, !P1 ;  /* 0x3ff00000ff0d7808 */ /* 0x000fe20004800000 */
[----:B------:R-:W-:-:S06]  /*06e0*/  IMAD.MOV.U32 R12, RZ, RZ, RZ ;  /* 0x000000ffff0c7224 */ /* 0x000fcc00078e00ff */
[----:B------:R-:W-:Y:S01]  /*06f0*/  DADD R20, R20, R12 ;  /* 0x0000000014147229 */ /* 0x000fe2000000000c */
[----:B------:R-:W-:Y:S01]  /*0700*/  FSEL R13, RZ, 1.875, !P2 ;  /* 0x3ff00000ff0d7808 */ /* 0x000fe20005000000 */
[----:B---3--:R-:W-:-:S06]  /*0710*/  DSETP.NEU.AND P1, PT, R18, RZ, PT ;  /* 0x000000ff1200722a */ /* 0x008fcc0003f2d000 */
[----:B------:R-:W-:Y:S01]  /*0720*/  DADD R18, R20, R12 ;  /* 0x0000000014127229 */ /* 0x000fe2000000000c */
[----:B------:R-:W2:Y:S01]  /*0730*/  LDG.E.64 R12, desc[UR8][R14.64+0x800] ;  /* 0x000800080e0c7981 */ /* 0x000ea2000c1e1b00 */
[----:B------:R-:W-:Y:S01]  /*0740*/  FSEL R21, RZ, 1.875, !P1 ;  /* 0x3ff00000ff157808 */ /* 0x000fe20004800000 */
[----:B------:R-:W-:Y:S01]  /*0750*/  IMAD.MOV.U32 R20, RZ, RZ, RZ ;  /* 0x000000ffff147224 */ /* 0x000fe200078e00ff */
[----:B----4-:R-:W-:Y:S01]  /*0760*/  DSETP.NEU.AND P1, PT, R16, RZ, PT ;  /* 0x000000ff1000722a */ /* 0x010fe20003f2d000 */
[----:B------:R-:W3:Y:S04]  /*0770*/  LDG.E.64 R16, desc[UR8][R14.64+0xc00] ;  /* 0x000c00080e107981 */ /* 0x000ee8000c1e1b00 */
[----:B------:R-:W-:Y:S01]  /*0780*/  DADD R20, R18, R20 ;  /* 0x0000000012147229 */ /* 0x000fe20000000014 */
[----:B------:R-:W-:Y:S01]  /*0790*/  FSEL R19, RZ, 1.875, !P1 ;  /* 0x3ff00000ff137808 */ /* 0x000fe20004800000 */
[----:B------:R-:W-:Y:S01]  /*07a0*/  IMAD.MOV.U32 R18, RZ, RZ, RZ ;  /* 0x000000ffff127224 */ /* 0x000fe200078e00ff */
[----:B-----5:R-:W-:-:S05]  /*07b0*/  DSETP.NEU.AND P1, PT, R10, RZ, PT ;  /* 0x000000ff0a00722a */ /* 0x020fca0003f2d000 */
[----:B------:R-:W-:Y:S01]  /*07c0*/  DADD R10, R20, R18 ;  /* 0x00000000140a7229 */ /* 0x000fe20000000012 */
[----:B------:R-:W4:Y:S01]  /*07d0*/  LDG.E.64 R18, desc[UR8][R14.64+0x1000] ;  /* 0x001000080e127981 */ /* 0x000f22000c1e1b00 */
[----:B------:R-:W-:Y:S01]  /*07e0*/  FSEL R21, RZ, 1.875, !P1 ;  /* 0x3ff00000ff157808 */ /* 0x000fe20004800000 */
[----:B------:R-:W-:-:S06]  /*07f0*/  IMAD.MOV.U32 R20, RZ, RZ, RZ ;  /* 0x000000ffff147224 */ /* 0x000fcc00078e00ff */
[----:B------:R-:W-:Y:S01]  /*0800*/  DADD R20, R10, R20 ;  /* 0x000000000a147229 */ /* 0x000fe20000000014 */
[----:B------:R-:W5:Y:S01]  /*0810*/  LDG.E.64 R10, desc[UR8][R14.64+0x1400] ;  /* 0x001400080e0a7981 */ /* 0x000f62000c1e1b00 */
[----:B------:R-:W-:-:S03]  /*0820*/  DSETP.NEU.AND P1, PT, R8, RZ, PT ;  /* 0x000000ff0800722a */ /* 0x000fc60003f2d000 */
[----:B------:R-:W5:Y:S01]  /*0830*/  LDG.E.64 R8, desc[UR8][R14.64+0x1800] ;  /* 0x001800080e087981 */ /* 0x000f62000c1e1b00 */
[----:B------:R-:W-:Y:S02]  /*0840*/  VIADD R26, R26, 0x10 ;  /* 0x000000101a1a7836 */ /* 0x000fe40000000000 */
[----:B------:R-:W-:Y:S01]  /*0850*/  VIADD R23, R23, 0x800 ;  /* 0x0000080017177836 */ /* 0x000fe20000000000 */
[----:B--2---:R-:W-:Y:S01]  /*0860*/  DSETP.NEU.AND P2, PT, R12, RZ, PT ;  /* 0x000000ff0c00722a */ /* 0x004fe20003f4d000 */
[----:B------:R-:W-:Y:S01]  /*0870*/  FSEL R13, RZ, 1.875, !P1 ;  /* 0x3ff00000ff0d7808 */ /* 0x000fe20004800000 */
[----:B------:R-:W-:Y:S01]  /*0880*/  IMAD.MOV.U32 R12, RZ, RZ, RZ ;  /* 0x000000ffff0c7224 */ /* 0x000fe200078e00ff */
[----:B---3--:R-:W-:-:S05]  /*0890*/  DSETP.NEU.AND P1, PT, R16, RZ, PT ;  /* 0x000000ff1000722a */ /* 0x008fca0003f2d000 */
[----:B------:R-:W-:Y:S01]  /*08a0*/  DADD R20, R20, R12 ;  /* 0x0000000014147229 */ /* 0x000fe2000000000c */
[----:B------:R-:W-:-:S07]  /*08b0*/  FSEL R13, RZ, 1.875, !P2 ;  /* 0x3ff00000ff0d7808 */ /* 0x000fce0005000000 */
[----:B------:R-:W-:Y:S01]  /*08c0*/  DADD R20, R20, R12 ;  /* 0x0000000014147229 */ /* 0x000fe2000000000c */
[----:B------:R-:W-:Y:S01]  /*08d0*/  FSEL R13, RZ, 1.875, !P1 ;  /* 0x3ff00000ff0d7808 */ /* 0x000fe20004800000 */
[----:B----4-:R-:W-:-:S06]  /*08e0*/  DSETP.NEU.AND P1, PT, R18, RZ, PT ;  /* 0x000000ff1200722a */ /* 0x010fcc0003f2d000 */
[----:B------:R-:W-:Y:S01]  /*08f0*/  DADD R20, R20, R12 ;  /* 0x0000000014147229 */ /* 0x000fe2000000000c */
[----:B------:R-:W-:Y:S01]  /*0900*/  FSEL R13, RZ, 1.875, !P1 ;  /* 0x3ff00000ff0d7808 */ /* 0x000fe20004800000 */
[----:B-----5:R-:W-:-:S06]  /*0910*/  DSETP.NEU.AND P1, PT, R10, RZ, PT ;  /* 0x000000ff0a00722a */ /* 0x020fcc0003f2d000 */
[----:B------:R-:W-:Y:S01]  /*0920*/  FSEL R11, RZ, 1.875, !P1 ;  /* 0x3ff00000ff0b7808 */ /* 0x000fe20004800000 */
[----:B------:R-:W-:Y:S02]  /*0930*/  DSETP.NEU.AND P1, PT, R8, RZ, PT ;  /* 0x000000ff0800722a */ /* 0x000fe40003f2d000 */
[----:B------:R-:W-:Y:S01]  /*0940*/  DADD R20, R20, R12 ;  /* 0x0000000014147229 */ /* 0x000fe2000000000c */
[----:B------:R-:W-:-:S03]  /*0950*/  IMAD.MOV.U32 R10, RZ, RZ, RZ ;  /* 0x000000ffff0a7224 */ /* 0x000fc600078e00ff */
[----:B------:R-:W-:Y:S01]  /*0960*/  FSEL R9, RZ, 1.875, !P1 ;  /* 0x3ff00000ff097808 */ /* 0x000fe20004800000 */
[----:B------:R-:W-:Y:S01]  /*0970*/  DSETP.NEU.AND P1, PT, R28, RZ, PT ;  /* 0x000000ff1c00722a */ /* 0x000fe20003f2d000 */
[----:B------:R-:W-:Y:S02]  /*0980*/  IMAD.MOV.U32 R8, RZ, RZ, RZ ;  /* 0x000000ffff087224 */ /* 0x000fe400078e00ff */
[----:B------:R-:W-:-:S03]  /*0990*/  DADD R20, R20, R10 ;  /* 0x0000000014147229 */ /* 0x000fc6000000000a */
[----:B------:R-:W-:Y:S02]  /*09a0*/  FSEL R11, RZ, 1.875, !P1 ;  /* 0x3ff00000ff0b7808 */ /* 0x000fe40004800000 */
[----:B------:R-:W-:-:S03]  /*09b0*/  ISETP.NE.AND P1, PT, R26, RZ, PT ;  /* 0x000000ff1a00720c */ /* 0x000fc60003f25270 */
[----:B------:R-:W-:-:S08]  /*09c0*/  DADD R20, R20, R8 ;  /* 0x0000000014147229 */ /* 0x000fd00000000008 */
[----:B------:R-:W-:Y:S02]  /*09d0*/  DADD R10, R20, R10 ;  /* 0x00000000140a7229 */ /* 0x000fe4000000000a */
[----:B------:R-:W-:Y:S09]  /*09e0*/  @P1 BRA `(.L_x_9) ;  /* 0xfffffff800bc1947 */ /* 0x000ff2000383ffff */
.L_x_8:
[----:B------:R-:W-:Y:S05]  /*09f0*/  BSYNC.RECONVERGENT B2 ;  /* 0x0000000000027941 */ /* 0x000fea0003800200 */
.L_x_7:
[----:B------:R-:W-:-:S13]  /*0a00*/  LOP3.LUT P1, R8, R24, 0xf, RZ, 0xc0, !PT ;  /* 0x0000000f18087812 */ /* 0x000fda000782c0ff */
[----:B------:R-:W-:Y:S05]  /*0a10*/  @!P1 BRA `(.L_x_6) ;  /* 0x0000000400889947 */ /* 0x000fea0003800000 */
[----:B------:R-:W-:Y:S01]  /*0a20*/  ISETP.GE.U32.AND P2, PT, R8, 0x8, PT ;  /* 0x000000080800780c */ /* 0x000fe20003f46070 */
[----:B------:R-:W-:Y:S01]  /*0a30*/  BSSY.RECONVERGENT B2, `(.L_x_10) ;  /* 0x000002e000027945 */ /* 0x000fe20003800200 */
[----:B------:R-:W-:-:S11]  /*0a40*/  LOP3.LUT P1, R26, R24, 0x7, RZ, 0xc0, !PT ;  /* 0x00000007181a7812 */ /* 0x000fd6000782c0ff */
[----:B------:R-:W-:Y:S05]  /*0a50*/  @!P2 BRA `(.L_x_11) ;  /* 0x0000000000aca947 */ /* 0x000fea0003800000 */
[----:B------:R-:W0:Y:S02]  /*0a60*/  LDC.64 R28, c[0x0][0x388] ;  /* 0x0000e200ff1c7b82 */ /* 0x000e240000000a00 */
[----:B0-----:R-:W-:-:S05]  /*0a70*/  IMAD.WIDE R28, R23, 0x8, R28 ;  /* 0x00000008171c7825 */ /* 0x001fca00078e021c */
[----:B------:R-:W2:Y:S04]  /*0a80*/  LDG.E.64 R12, desc[UR8][R28.64] ;  /* 0x000000081c0c7981 */ /* 0x000ea8000c1e1b00 */
[----:B------:R-:W3:Y:S04]  /*0a90*/  LDG.E.64 R8, desc[UR8][R28.64+0x400] ;  /* 0x000400081c087981 */ /* 0x000ee8000c1e1b00 */
[----:B------:R-:W4:Y:S04]  /*0aa0*/  LDG.E.64 R20, desc[UR8][R28.64+0x800] ;  /* 0x000800081c147981 */ /* 0x000f28000c1e1b00 */
[----:B------:R-:W5:Y:S04]  /*0ab0*/  LDG.E.64 R16, desc[UR8][R28.64+0xc00] ;  /* 0x000c00081c107981 */ /* 0x000f68000c1e1b00 */
[----:B------:R-:W5:Y:S01]  /*0ac0*/  LDG.E.64 R14, desc[UR8][R28.64+0x1000] ;  /* 0x001000081c0e7981 */ /* 0x000f62000c1e1b00 */
[----:B------:R-:W-:Y:S01]  /*0ad0*/  IMAD.MOV.U32 R18, RZ, RZ, RZ ;  /* 0x000000ffff127224 */ /* 0x000fe200078e00ff */
[----:B--2---:R-:W-:-:S02]  /*0ae0*/  DSETP.NEU.AND P2, PT, R12, RZ, PT ;  /* 0x000000ff0c00722a */ /* 0x004fc40003f4d000 */
[----:B------:R-:W2:Y:S04]  /*0af0*/  LDG.E.64 R12, desc[UR8][R28.64+0x1400] ;  /* 0x001400081c0c7981 */ /* 0x000ea8000c1e1b00 */
[----:B------:R-:W-:-:S06]  /*0b00*/  FSEL R19, RZ, 1.875, !P2 ;  /* 0x3ff00000ff137808 */ /* 0x000fcc0005000000 */
[----:B------:R-:W-:Y:S01]  /*0b10*/  DADD R18, R10, R18 ;  /* 0x000000000a127229 */ /* 0x000fe20000000012 */
[----:B------:R-:W2:Y:S01]  /*0b20*/  LDG.E.64 R10, desc[UR8][R28.64+0x1800] ;  /* 0x001800081c0a7981 */ /* 0x000ea2000c1e1b00 */
[----:B---3--:R-:W-:-:S03]  /*0b30*/  DSETP.NEU.AND P2, PT, R8, RZ, PT ;  /* 0x000000ff0800722a */ /* 0x008fc60003f4d000 */
[----:B------:R-:W3:Y:S01]  /*0b40*/  LDG.E.64 R8, desc[UR8][R28.64+0x1c00] ;  /* 0x001c00081c087981 */ /* 0x000ee2000c1e1b00 */
[----:B----4-:R-:W-:Y:S02]  /*0b50*/  DSETP.NEU.AND P3, PT, R20, RZ, PT ;  /* 0x000000ff1400722a */ /* 0x010fe40003f6d000 */
[----:B------:R-:W-:Y:S01]  /*0b60*/  FSEL R21, RZ, 1.875, !P2 ;  /* 0x3ff00000ff157808 */ /* 0x000fe20005000000 */
[----:B------:R-:W-:Y:S01]  /*0b70*/  IMAD.MOV.U32 R20, RZ, RZ, RZ ;  /* 0x000000ffff147224 */ /* 0x000fe200078e00ff */
[----:B-----5:R-:W-:-:S05]  /*0b80*/  DSETP.NEU.AND P2, PT, R16, RZ, PT ;  /* 0x000000ff1000722a */ /* 0x020fca0003f4d000 */
[----:B------:R-:W-:Y:S01]  /*0b90*/  DADD R20, R18, R20 ;  /* 0x0000000012147229 */ /* 0x000fe20000000014 */
[----:B------:R-:W-:Y:S01]  /*0ba0*/  FSEL R19, RZ, 1.875, !P3 ;  /* 0x3ff00000ff137808 */ /* 0x000fe20005800000 */
[----:B------:R-:W-:Y:S01]  /*0bb0*/  IMAD.MOV.U32 R18, RZ, RZ, RZ ;  /* 0x000000ffff127224 */ /* 0x000fe200078e00ff */
[----:B------:R-:W-:Y:S01]  /*0bc0*/  FSEL R17, RZ, 1.875, !P2 ;  /* 0x3ff00000ff117808 */ /* 0x000fe20005000000 */
[----:B------:R-:W-:-:S04]  /*0bd0*/  IMAD.MOV.U32 R16, RZ, RZ, RZ ;  /* 0x000000ffff107224 */ /* 0x000fc800078e00ff */
[----:B------:R-:W-:Y:S02]  /*0be0*/  DADD R20, R20, R18 ;  /* 0x0000000014147229 */ /* 0x000fe40000000012 */
[----:B------:R-:W-:Y:S01]  /*0bf0*/  DSETP.NEU.AND P2, PT, R14, RZ, PT ;  /* 0x000000ff0e00722a */ /* 0x000fe20003f4d000 */
[----:B------:R-:W-:-:S05]  /*0c00*/  IMAD.MOV.U32 R14, RZ, RZ, RZ ;  /* 0x000000ffff0e7224 */ /* 0x000fca00078e00ff */
[----:B------:R-:W-:Y:S01]  /*0c10*/  DADD R20, R20, R16 ;  /* 0x0000000014147229 */ /* 0x000fe20000000010 */
[----:B------:R-:W-:-:S07]  /*0c20*/  FSEL R15, RZ, 1.875, !P2 ;  /* 0x3ff00000ff0f7808 */ /* 0x000fce0005000000 */
[----:B------:R-:W-:Y:S01]  /*0c30*/  DADD R20, R20, R14 ;  /* 0x0000000014147229 */ /* 0x000fe2000000000e */
[----:B------:R-:W-:Y:S01]  /*0c40*/  VIADD R23, R23, 0x400 ;  /* 0x0000040017177836 */ /* 0x000fe20000000000 */
[----:B--2---:R-:W-:Y:S01]  /*0c50*/  DSETP.NEU.AND P2, PT, R12, RZ, PT ;  /* 0x000000ff0c00722a */ /* 0x004fe20003f4d000 */
[----:B------:R-:W-:-:S05]  /*0c60*/  IMAD.MOV.U32 R12, RZ, RZ, RZ ;  /* 0x000000ffff0c7224 */ /* 0x000fca00078e00ff */
[----:B------:R-:W-:Y:S01]  /*0c70*/  FSEL R13, RZ, 1.875, !P2 ;  /* 0x3ff00000ff0d7808 */ /* 0x000fe20005000000 */
[----:B------:R-:W-:-:S05]  /*0c80*/  DSETP.NEU.AND P2, PT, R10, RZ, PT ;  /* 0x000000ff0a00722a */ /* 0x000fca0003f4d000 */
[----:B------:R-:W-:Y:S01]  /*0c90*/  DADD R20, R20, R12 ;  /* 0x0000000014147229 */ /* 0x000fe2000000000c */
[----:B------:R-:W-:Y:S01]  /*0ca0*/  IMAD.MOV.U32 R10, RZ, RZ, RZ ;  /* 0x000000ffff0a7224 */ /* 0x000fe200078e00ff */
[----:B------:R-:W-:Y:S01]  /*0cb0*/  FSEL R11, RZ, 1.875, !P2 ;  /* 0x3ff00000ff0b7808 */ /* 0x000fe20005000000 */
[----:B---3--:R-:W-:Y:S01]  /*0cc0*/  DSETP.NEU.AND P2, PT, R8, RZ, PT ;  /* 0x000000ff0800722a */ /* 0x008fe20003f4d000 */
[----:B------:R-:W-:-:S04]  /*0cd0*/  IMAD.MOV.U32 R8, RZ, RZ, RZ ;  /* 0x000000ffff087224 */ /* 0x000fc800078e00ff */
[----:B------:R-:W-:Y:S01]  /*0ce0*/  DADD R10, R20, R10 ;  /* 0x00000000140a7229 */ /* 0x000fe2000000000a */
[----:B------:R-:W-:-:S07]  /*0cf0*/  FSEL R9, RZ, 1.875, !P2 ;  /* 0x3ff00000ff097808 */ /* 0x000fce0005000000 */
[----:B------:R-:W-:-:S11]  /*0d00*/  DADD R10, R10, R8 ;  /* 0x000000000a0a7229 */ /* 0x000fd60000000008 */
.L_x_11:
[----:B------:R-:W-:Y:S05]  /*0d10*/  BSYNC.RECONVERGENT B2 ;  /* 0x0000000000027941 */ /* 0x000fea0003800200 */
.L_x_10:
[----:B------:R-:W-:Y:S05]  /*0d20*/  @!P1 BRA `(.L_x_6) ;  /* 0x0000000000c49947 */ /* 0x000fea0003800000 */
[----:B------:R-:W-:Y:S01]  /*0d30*/  ISETP.GE.U32.AND P2, PT, R26, 0x4, PT ;  /* 0x000000041a00780c */ /* 0x000fe20003f46070 */
[----:B------:R-:W-:Y:S01]  /*0d40*/  BSSY.RECONVERGENT B2, `(.L_x_12) ;  /* 0x000001a000027945 */ /* 0x000fe20003800200 */
[----:B------:R-:W-:-:S04]  /*0d50*/  LOP3.LUT R24, R24, 0x3, RZ, 0xc0, !PT ;  /* 0x0000000318187812 */ /* 0x000fc800078ec0ff */
[----:B------:R-:W-:-:S07]  /*0d60*/  ISETP.NE.AND P1, PT, R24, RZ, PT ;  /* 0x000000ff1800720c */ /* 0x000fce0003f25270 */
[----:B------:R-:W-:Y:S06]  /*0d70*/  @!P2 BRA `(.L_x_13) ;  /* 0x000000000058a947 */ /* 0x000fec0003800000 */
[----:B------:R-:W0:Y:S02]  /*0d80*/  LDC.64 R18, c[0x0][0x388] ;  /* 0x0000e200ff127b82 */ /* 0x000e240000000a00 */
[----:B0-----:R-:W-:-:S05]  /*0d90*/  IMAD.WIDE R18, R23, 0x8, R18 ;  /* 0x0000000817127825 */ /* 0x001fca00078e0212 */
[----:B------:R-:W2:Y:S04]  /*0da0*/  LDG.E.64 R16, desc[UR8][R18.64] ;  /* 0x0000000812107981 */ /* 0x000ea8000c1e1b00 */
[----:B------:R-:W3:Y:S04]  /*0db0*/  LDG.E.64 R14, desc[UR8][R18.64+0x400] ;  /* 0x00040008120e7981 */ /* 0x000ee8000c1e1b00 */
[----:B------:R-:W4:Y:S04]  /*0dc0*/  LDG.E.64 R12, desc[UR8][R18.64+0x800] ;  /* 0x00080008120c7981 */ /* 0x000f28000c1e1b00 */
[----:B------:R-:W5:Y:S01]  /*0dd0*/  LDG.E.64 R8, desc[UR8][R18.64+0xc00] ;  /* 0x000c000812087981 */ /* 0x000f62000c1e1b00 */
[----:B------:R-:W-:Y:S01]  /*0de0*/  VIADD R23, R23, 0x200 ;  /* 0x0000020017177836 */ /* 0x000fe20000000000 */
[----:B--2---:R-:W-:Y:S01]  /*0df0*/  DSETP.NEU.AND P2, PT, R16, RZ, PT ;  /* 0x000000ff1000722a */ /* 0x004fe20003f4d000 */
[----:B------:R-:W-:-:S05]  /*0e00*/  IMAD.MOV.U32 R16, RZ, RZ, RZ ;  /* 0x000000ffff107224 */ /* 0x000fca00078e00ff */
[----:B------:R-:W-:Y:S01]  /*0e10*/  FSEL R17, RZ, 1.875, !P2 ;  /* 0x3ff00000ff117808 */ /* 0x000fe20005000000 */
[----:B---3--:R-:W-:-:S05]  /*0e20*/  DSETP.NEU.AND P2, PT, R14, RZ, PT ;  /* 0x000000ff0e00722a */ /* 0x008fca0003f4d000 */
[----:B------:R-:W-:Y:S01]  /*0e30*/  DADD R16, R10, R16 ;  /* 0x000000000a107229 */ /* 0x000fe20000000010 */
[----:B------:R-:W-:Y:S01]  /*0e40*/  FSEL R11, RZ, 1.875, !P2 ;  /* 0x3ff00000ff0b7808 */ /* 0x000fe20005000000 */
[----:B------:R-:W-:Y:S01]  /*0e50*/  IMAD.MOV.U32 R10, RZ, RZ, RZ ;  /* 0x000000ffff0a7224 */ /* 0x000fe200078e00ff */
[----:B----4-:R-:W-:-:S05]  /*0e60*/  DSETP.NEU.AND P2, PT, R12, RZ, PT ;  /* 0x000000ff0c00722a */ /* 0x010fca0003f4d000 */
[----:B------:R-:W-:Y:S01]  /*0e70*/  DADD R16, R16, R10 ;  /* 0x0000000010107229 */ /* 0x000fe2000000000a */
[----:B------:R-:W-:Y:S01]  /*0e80*/  FSEL R11, RZ, 1.875, !P2 ;  /* 0x3ff00000ff0b7808 */ /* 0x000fe20005000000 */
[----:B-----5:R-:W-:Y:S01]  /*0e90*/  DSETP.NEU.AND P2, PT, R8, RZ, PT ;  /* 0x000000ff0800722a */ /* 0x020fe20003f4d000 */
[----:B------:R-:W-:-:S05]  /*0ea0*/  IMAD.MOV.U32 R8, RZ, RZ, RZ ;  /* 0x000000ffff087224 */ /* 0x000fca00078e00ff */
[----:B------:R-:W-:Y:S01]  /*0eb0*/  DADD R10, R16, R10 ;  /* 0x00000000100a7229 */ /* 0x000fe2000000000a */
[----:B------:R-:W-:-:S07]  /*0ec0*/  FSEL R9, RZ, 1.875, !P2 ;  /* 0x3ff00000ff097808 */ /* 0x000fce0005000000 */
[----:B------:R-:W-:-:S11]  /*0ed0*/  DADD R10, R10, R8 ;  /* 0x000000000a0a7229 */ /* 0x000fd60000000008 */
.L_x_13:
[----:B------:R-:W-:Y:S05]  /*0ee0*/  BSYNC.RECONVERGENT B2 ;  /* 0x0000000000027941 */ /* 0x000fea0003800200 */
.L_x_12:
[----:B------:R-:W-:Y:S05]  /*0ef0*/  @!P1 BRA `(.L_x_6) ;  /* 0x0000000000509947 */ /* 0x000fea0003800000 */
[----:B------:R-:W0:Y:S02]  /*0f00*/  LDC.64 R8, c[0x0][0x388] ;  /* 0x0000e200ff087b82 */ /* 0x000e240000000a00 */
[----:B0-----:R-:W-:-:S05]  /*0f10*/  IMAD.WIDE R8, R23, 0x8, R8 ;  /* 0x0000000817087825 */ /* 0x001fca00078e0208 */
[----:B------:R-:W2:Y:S02]  /*0f20*/  LDG.E.64 R12, desc[UR8][R8.64] ;  /* 0x00000008080c7981 */ /* 0x000ea4000c1e1b00 */
[----:B--2---:R-:W-:Y:S01]  /*0f30*/  DSETP.NEU.AND P1, PT, R12, RZ, PT ;  /* 0x000000ff0c00722a */ /* 0x004fe20003f2d000 */
[----:B------:R-:W-:-:S05]  /*0f40*/  IMAD.MOV.U32 R12, RZ, RZ, RZ ;  /* 0x000000ffff0c7224 */ /* 0x000fca00078e00ff */
[----:B------:R-:W-:Y:S02]  /*0f50*/  FSEL R13, RZ, 1.875, !P1 ;  /* 0x3ff00000ff0d7808 */ /* 0x000fe40004800000 */
[----:B------:R-:W-:-:S04]  /*0f60*/  ISETP.NE.AND P1, PT, R24, 0x1, PT ;  /* 0x000000011800780c */ /* 0x000fc80003f25270 */
[----:B------:R-:W-:-:S09]  /*0f70*/  DADD R10, R10, R12 ;  /* 0x000000000a0a7229 */ /* 0x000fd2000000000c */
[----:B------:R-:W-:Y:S05]  /*0f80*/  @!P1 BRA `(.L_x_6) ;  /* 0x00000000002c9947 */ /* 0x000fea0003800000 */
[----:B------:R-:W-:Y:S01]  /*0f90*/  ISETP.NE.AND P2, PT, R24, 0x2, PT ;  /* 0x000000021800780c */ /* 0x000fe20003f45270 */
[----:B------:R-:W2:-:S12]  /*0fa0*/  LDG.E.64 R14, desc[UR8][R8.64+0x400] ;  /* 0x00040008080e7981 */ /* 0x000e98000c1e1b00 */
[----:B------:R-:W3:Y:S01]  /*0fb0*/  @P2 LDG.E.64 R12, desc[UR8][R8.64+0x800] ;  /* 0x00080008080c2981 */ /* 0x000ee2000c1e1b00 */
[----:B--2---:R-:W-:Y:S01]  /*0fc0*/  DSETP.NEU.AND P1, PT, R14, RZ, PT ;  /* 0x000000ff0e00722a */ /* 0x004fe20003f2d000 */
[----:B------:R-:W-:-:S05]  /*0fd0*/  IMAD.MOV.U32 R14, RZ, RZ, RZ ;  /* 0x000000ffff0e7224 */ /* 0x000fca00078e00ff */
[----:B------:R-:W-:Y:S01]  /*0fe0*/  FSEL R15, RZ, 1.875, !P1 ;  /* 0x3ff00000ff0f7808 */ /* 0x000fe20004800000 */
[----:B---3--:R-:W-:-:S05]  /*0ff0*/  @P2 DSETP.NEU.AND P1, PT, R12, RZ, PT ;  /* 0x000000ff0c00222a */ /* 0x008fca0003f2d000 */
[----:B------:R-:W-:Y:S01]  /*1000*/  DADD R10, R10, R14 ;  /* 0x000000000a0a7229 */ /* 0x000fe2000000000e */
[----:B------:R-:W-:Y:S01]  /*1010*/  @P2 IMAD.MOV.U32 R12, RZ, RZ, RZ ;  /* 0x000000ffff0c2224 */ /* 0x000fe200078e00ff */
[----:B------:R-:W-:-:S06]  /*1020*/  @P2 FSEL R13, RZ, 1.875, !P1 ;  /* 0x3ff00000ff0d2808 */ /* 0x000fcc0004800000 */
[----:B------:R-:W-:-:S11]  /*1030*/  @P2 DADD R10, R10, R12 ;  /* 0x000000000a0a2229 */ /* 0x000fd6000000000c */
.L_x_6:
[----:B------:R-:W-:Y:S05]  /*1040*/  BSYNC.RECONVERGENT B1 ;  /* 0x0000000000017941 */ /* 0x000fea0003800200 */
.L_x_5:
[----:B------:R-:W-:Y:S01]  /*1050*/  UIADD3 UR5, UPT, UPT, UR5, 0x1, URZ ;  /* 0x0000000105057890 */ /* 0x000fe2000fffe0ff */
[----:B------:R-:W-:Y:S11]  /*1060*/  @!P0 BRA `(.L_x_14) ;  /* 0xfffffff000bc8947 */ /* 0x000ff6000383ffff */
.L_x_2:
[----:B------:R-:W-:Y:S05]  /*1070*/  BSYNC.RECONVERGENT B0 ;  /* 0x0000000000007941 */ /* 0x000fea0003800200 */
.L_x_0:
[----:B------:R-:W-:Y:S01]  /*1080*/  STS.64 [R22], R10 ;  /* 0x0000000a16007388 */ /* 0x000fe20000000a00 */
[----:B------:R-:W-:Y:S01]  /*1090*/  BAR.SYNC.DEFER_BLOCKING 0x0 ;  /* 0x0000000000007b1d */ /* 0x000fe20000010000 */
[----:B------:R-:W-:-:S05]  /*10a0*/  ISETP.GT.U32.AND P0, PT, R0, 0x3f, PT ;  /* 0x0000003f0000780c */ /* 0x000fca0003f04070 */
[----:B------:R-:W-:Y:S08]  /*10b0*/  BSSY.RECONVERGENT B0, `(.L_x_15) ;  /* 0x0000020000007945 */ /* 0x000ff00003800200 */
[----:B------:R-:W-:Y:S04]  /*10c0*/  @!P0 LDS.64 R8, [R22] ;  /* 0x0000000016088984 */ /* 0x000fe80000000a00 */
[----:B------:R-:W0:Y:S02]  /*10d0*/  @!P0 LDS.64 R12, [R22+0x200] ;  /* 0x00020000160c8984 */ /* 0x000e240000000a00 */
[----:B0-----:R-:W-:-:S07]  /*10e0*/  @!P0 DADD R8, R8, R12 ;  /* 0x0000000008088229 */ /* 0x001fce000000000c */
[----:B------:R0:W-:Y:S01]  /*10f0*/  @!P0 STS.64 [R22], R8 ;  /* 0x0000000816008388 */ /* 0x0001e20000000a00 */
[----:B------:R-:W-:Y:S01]  /*1100*/  BAR.SYNC.DEFER_BLOCKING 0x0 ;  /* 0x0000000000007b1d */ /* 0x000fe20000010000 */
[----:B------:R-:W-:-:S13]  /*1110*/  ISETP.GT.U32.AND P0, PT, R0, 0x1f, PT ;  /* 0x0000001f0000780c */ /* 0x000fda0003f04070 */
[----:B0-----:R-:W-:Y:S05]  /*1120*/  @P0 BRA `(.L_x_16) ;  /* 0x0000000000600947 */ /* 0x001fea0003800000 */
[----:B------:R-:W-:Y:S04]  /*1130*/  LDS.64 R8, [R22] ;  /* 0x0000000016087984 */ /* 0x000fe80000000a00 */
[----:B------:R-:W0:Y:S02]  /*1140*/  LDS.64 R10, [R22+0x100] ;  /* 0x00010000160a7984 */ /* 0x000e240000000a00 */
[----:B0-----:R-:W-:-:S07]  /*1150*/  DADD R8, R8, R10 ;  /* 0x0000000008087229 */ /* 0x001fce000000000a */
[----:B------:R-:W-:Y:S04]  /*1160*/  STS.64 [R22], R8 ;  /* 0x0000000816007388 */ /* 0x000fe80000000a00 */
        /* <DEDUP_REMOVED lines=19> */
[----:B------:R0:W-:Y:S04]  /*12a0*/  STS.64 [R22], R10 ;  /* 0x0000000a16007388 */ /* 0x0001e80000000a00 */
.L_x_16:
[----:B------:R-:W-:Y:S05]  /*12b0*/  BSYNC.RECONVERGENT B0 ;  /* 0x0000000000007941 */ /* 0x000fea0003800200 */
.L_x_15:
[----:B------:R-:W-:Y:S01]  /*12c0*/  BAR.SYNC.DEFER_BLOCKING 0x0 ;  /* 0x0000000000007b1d */ /* 0x000fe20000010000 */
[----:B------:R-:W-:Y:S01]  /*12d0*/  ISETP.NE.AND P0, PT, R0, RZ, PT ;  /* 0x000000ff0000720c */ /* 0x000fe20003f05270 */
[----:B------:R-:W-:-:S04]  /*12e0*/  UIADD3 UR4, UPT, UPT, UR4, 0x1, URZ ;  /* 0x0000000104047890 */ /* 0x000fc8000fffe0ff */
[----:B------:R-:W1:Y:S08]  /*12f0*/  LDCU UR5, c[0x0][0x394] ;  /* 0x00007280ff0577ac */ /* 0x000e700008000800 */
[----:B------:R-:W2:Y:S01]  /*1300*/  @!P0 S2R R9, SR_CgaCtaId ;  /* 0x0000000000098919 */ /* 0x000ea20000008800 */
[----:B------:R-:W-:Y:S01]  /*1310*/  @!P0 MOV R8, 0x400 ;  /* 0x0000040000088802 */ /* 0x000fe20000000f00 */
[----:B0-----:R-:W0:Y:S02]  /*1320*/  @!P0 LDC.64 R10, c[0x0][0x398] ;  /* 0x0000e600ff0a8b82 */ /* 0x001e240000000a00 */
[----:B0-----:R-:W-:-:S04]  /*1330*/  @!P0 IMAD.WIDE R10, R3, 0x8, R10 ;  /* 0x00000008030a8825 */ /* 0x001fc800078e020a */
[----:B----4-:R-:W-:Y:S01]  /*1340*/  IMAD.IADD R3, R2, 0x1, R3 ;  /* 0x0000000102037824 */ /* 0x010fe200078e0203 */
[----:B--2---:R-:W-:-:S06]  /*1350*/  @!P0 LEA R8, R9, R8, 0x18 ;  /* 0x0000000809088211 */ /* 0x004fcc00078ec0ff */
[----:B------:R-:W0:Y:S04]  /*1360*/  @!P0 LDS.64 R8, [R8] ;  /* 0x0000000008088984 */ /* 0x000e280000000a00 */
[----:B0-----:R0:W-:Y:S01]  /*1370*/  @!P0 STG.E.64 desc[UR8][R10.64], R8 ;  /* 0x000000080a008986 */ /* 0x0011e2000c101b08 */
[----:B-1----:R-:W-:-:S13]  /*1380*/  ISETP.GE.AND P0, PT, R3, UR5, PT ;  /* 0x0000000503007c0c */ /* 0x002fda000bf06270 */
[----:B0-----:R-:W-:Y:S05]  /*1390*/  @!P0 BRA `(.L_x_17) ;  /* 0xffffffec00748947 */ /* 0x001fea000383ffff */
[----:B------:R-:W-:Y:S05]  /*13a0*/  EXIT ;  /* 0x000000000000794d */ /* 0x000fea0003800000 */
.L_x_18:
[----:B------:R-:W-:-:S00]  /*13b0*/  BRA `(.L_x_18) ;  /* 0xfffffffc00fc7947 */ /* 0x000fc0000383ffff */
[----:B------:R-:W-:-:S00]  /*13c0*/  NOP ;  /* 0x0000000000007918 */ /* 0x000fc00000000000 */
        /* <DEDUP_REMOVED lines=11> */
.L_x_342:


//--------------------- .text._Z14_countnz_32_21iPfiiS_ --------------------------
	.section	.text._Z14_countnz_32_21iPfiiS_,"ax",@progbits
	.align	128
        .global         _Z14_countnz_32_21iPfiiS_
        .type           _Z14_countnz_32_21iPfiiS_,@function
        .size           _Z14_countnz_32_21iPfiiS_,(.L_x_343 - _Z14_countnz_32_21iPfiiS_)
        .other          _Z14_countnz_32_21iPfiiS_,@"STO_CUDA_ENTRY STV_DEFAULT"
_Z14_countnz_32_21iPfiiS_:
.text._Z14_countnz_32_21iPfiiS_:
        /* <DEDUP_REMOVED lines=20> */
[----:B0-----:R-:W-:Y:S01]  /*0140*/  IADD3 R7, PT, PT, R0, 0x80, R7 ;  /* 0x0000008000077810 */ /* 0x001fe20007ffe007 */
[----:B----4-:R-:W-:Y:S02]  /*0150*/  IMAD R16, R2, UR10, RZ ;  /* 0x0000000a02107c24 */ /* 0x010fe4000f8e02ff */
[----:B------:R-:W-:Y:S01]  /*0160*/  LEA R8, R0, UR4, 0x2 ;  /* 0x0000000400087c11 */ /* 0x000fe2000f8e10ff */
[----:B------:R-:W-:-:S07]  /*0170*/  UMOV UR4, URZ ;  /* 0x000000ff00047c82 */ /* 0x000fce0008000000 */
.L_x_36:
[----:B------:R-:W0:Y:S01]  /*0180*/  LDCU UR5, c[0x0][0x390] ;  /* 0x00007200ff0577ac */ /* 0x000e220008000800 */
[----:B------:R-:W-:Y:S01]  /*0190*/  BSSY.RECONVERGENT B0, `(.L_x_19) ;  /* 0x00000b7000007945 */ /* 0x000fe20003800200 */
[----:B------:R-:W-:Y:S01]  /*01a0*/  IMAD.MOV.U32 R13, RZ, RZ, RZ ;  /* 0x000000ffff0d7224 */ /* 0x000fe200078e00ff */
        /* <DEDUP_REMOVED lines=8> */
[----:B------:R-:W-:Y:S01]  /*0230*/  HFMA2 R13, -RZ, RZ, 0, 0 ;  /* 0x00000000ff0d7431 */ /* 0x000fe200000001ff */
[----:B------:R-:W-:Y:S06]  /*0240*/  BSSY.RECONVERGENT B1, `(.L_x_22) ;  /* 0x0000008000017945 */ /* 0x000fec0003800200 */
.L_x_23:
[----:B0-----:R-:W-:-:S06]  /*0250*/  IMAD.WIDE R14, R9, 0x4, R10 ;  /* 0x00000004090e7825 */ /* 0x001fcc00078e020a */
[----:B------:R-:W2:Y:S01]  /*0260*/  LDG.E R14, desc[UR8][R14.64] ;  /* 0x000000080e0e7981 */ /* 0x000ea2000c1e1900 */
[----:B------:R-:W-:-:S05]  /*0270*/  IMAD R9, R18, 0x80, R9 ;  /* 0x0000008012097824 */ /* 0x000fca00078e0209 */
[----:B------:R-:W-:Y:S02]  /*0280*/  ISETP.GE.AND P0, PT, R9, UR5, PT ;  /* 0x0000000509007c0c */ /* 0x000fe4000bf06270 */
[----:B--2---:R-:W-:-:S05]  /*0290*/  FSET.BF.NEU.AND R12, R14, RZ, PT ;  /* 0x000000ff0e0c720a */ /* 0x004fca000380d000 */
[----:B------:R-:W-:-:S06]  /*02a0*/  FADD R13, R12, R13 ;  /* 0x0000000d0c0d7221 */ /* 0x000fcc0000000000 */
[----:B------:R-:W-:Y:S05]  /*02b0*/  @!P0 BRA `(.L_x_23) ;  /* 0xfffffffc00e48947 */ /* 0x000fea000383ffff */
[----:B------:R-:W-:Y:S05]  /*02c0*/  BSYNC.RECONVERGENT B1 ;  /* 0x0000000000017941 */ /* 0x000fea0003800200 */
.L_x_22:
[----:B------:R-:W-:Y:S05]  /*02d0*/  BRA `(.L_x_21) ;  /* 0x0000000800887947 */ /* 0x000fea0003800000 */
.L_x_20:
[----:B------:R-:W0:Y:S02]  /*02e0*/  LDCU UR5, c[0x0][0x380] ;  /* 0x00007000ff0577ac */ /* 0x000e240008000800 */
[----:B0-----:R-:W-:-:S09]  /*02f0*/  UISETP.GE.AND UP0, UPT, UR5, 0x1, UPT ;  /* 0x000000010500788c */ /* 0x001fd2000bf06270 */
[----:B------:R-:W-:Y:S05]  /*0300*/  BRA.U !UP0, `(.L_x_21) ;  /* 0x00000009087c7547 */ /* 0x000fea000b800000 */
[----:B------:R-:W-:Y:S01]  /*0310*/  IMAD R10, R16, UR4, RZ ;  /* 0x00000004100a7c24 */ /* 0x000fe2000f8e02ff */
[----:B------:R-:W-:Y:S01]  /*0320*/  UMOV UR5, URZ ;  /* 0x000000ff00057c82 */ /* 0x000fe20008000000 */
[----:B------:R-:W-:Y:S02]  /*0330*/  IMAD.MOV.U32 R13, RZ, RZ, RZ ;  /* 0x000000ffff0d7224 */ /* 0x000fe400078e00ff */
[----:B------:R-:W-:Y:S01]  /*0340*/  IMAD.MOV.U32 R9, RZ, RZ, RZ ;  /* 0x000000ffff097224 */ /* 0x000fe200078e00ff */
[----:B------:R-:W-:Y:S01]  /*0350*/  IADD3 R11, PT, PT, R5, R10, RZ ;  /* 0x0000000a050b7210 */ /* 0x000fe20007ffe0ff */
[----:B------:R-:W-:-:S07]  /*0360*/  IMAD.IADD R12, R7, 0x1, R10 ;  /* 0x00000001070c7824 */ /* 0x000fce00078e020a */
.L_x_33:
[----:B------:R-:W0:Y:S01]  /*0370*/  LDCU UR10, c[0x0][0x390] ;  /* 0x00007200ff0a77ac */ /* 0x000e220008000800 */
[--C-:B------:R-:W-:Y:S01]  /*0380*/  IMAD.MOV.U32 R17, RZ, RZ, R9.reuse ;  /* 0x000000ffff117224 */ /* 0x100fe200078e0009 */
[----:B------:R-:W-:Y:S01]  /*0390*/  BSSY.RECONVERGENT B1, `(.L_x_24) ;  /* 0x0000094000017945 */ /* 0x000fe20003800200 */
[----:B------:R-:W-:Y:S01]  /*03a0*/  IMAD.IADD R9, R4, 0x1, R9 ;  /* 0x0000000104097824 */ /* 0x000fe200078e0209 */
[----:B------:R-:W1:Y:S01]  /*03b0*/  LDCU UR11, c[0x0][0x380] ;  /* 0x00007000ff0b77ac */ /* 0x000e620008000800 */
[----:B0-----:R-:W-:-:S03]  /*03c0*/  ISETP.GE.AND P1, PT, R0, UR10, PT ;  /* 0x0000000a00007c0c */ /* 0x001fc6000bf26270 */
[----:B-1----:R-:W-:-:S10]  /*03d0*/  ISETP.GE.AND P0, PT, R9, UR11, PT ;  /* 0x0000000b09007c0c */ /* 0x002fd4000bf06270 */
[----:B------:R-:W-:Y:S05]  /*03e0*/  @P1 BRA `(.L_x_25) ;  /* 0x0000000800381947 */ /* 0x000fea0003800000 */
[----:B------:R-:W-:Y:S01]  /*03f0*/  IADD3 R15, PT, PT, R10, R0, RZ ;  /* 0x000000000a0f7210 */ /* 0x000fe20007ffe0ff */
[----:B------:R-:W-:Y:S01]  /*0400*/  IMAD.IADD R14, R12, 0x1, R17 ;  /* 0x000000010c0e7824 */ /* 0x000fe200078e0211 */
[----:B------:R-:W-:Y:S03]  /*0410*/  BSSY.RECONVERGENT B2, `(.L_x_26) ;  /* 0x0000045000027945 */ /* 0x000fe60003800200 */
[----:B------:R-:W-:Y:S01]  /*0420*/  IMAD R19, R4, UR5, R15 ;  /* 0x0000000504137c24 */ /* 0x000fe2000f8e020f */
[----:B------:R-:W-:-:S04]  /*0430*/  VIADDMNMX R15, R11, R17, R14, !PT ;  /* 0x000000110b0f7246 */ /* 0x000fc8000780010e */
[----:B------:R-:W-:-:S04]  /*0440*/  IADD3 R17, PT, PT, R15, R6, -R19 ;  /* 0x000000060f117210 */ /* 0x000fc80007ffe813 */
[C---:B------:R-:W-:Y:S02]  /*0450*/  ISETP.GE.U32.AND P2, PT, R17.reuse, 0x780, PT ;  /* 0x000007801100780c */ /* 0x040fe40003f46070 */
[----:B------:R-:W-:Y:S01]  /*0460*/  LEA.HI R18, R17, 0x1, RZ, 0x19 ;  /* 0x0000000111127811 */ /* 0x000fe200078fc8ff */
[----:B------:R-:W-:-:S03]  /*0470*/  VIADD R17, R14, 0xffffff80 ;  /* 0xffffff800e117836 */ /* 0x000fc60000000000 */
[----:B------:R-:W-:-:S04]  /*0480*/  LOP3.LUT R25, R18, 0xf, RZ, 0xc0, !PT ;  /* 0x0000000f12197812 */ /* 0x000fc800078ec0ff */
[----:B------:R-:W-:-:S03]  /*0490*/  ISETP.NE.AND P1, PT, R25, RZ, PT ;  /* 0x000000ff1900720c */ /* 0x000fc60003f25270 */
[----:B------:R-:W-:Y:S10]  /*04a0*/  @!P2 BRA `(.L_x_27) ;  /* 0x0000000000eca947 */ /* 0x000ff40003800000 */
[----:B------:R-:W-:-:S04]  /*04b0*/  IADD3 R14, PT, PT, -R19, R6, R15 ;  /* 0x00000006130e7210 */ /* 0x000fc80007ffe10f */
[----:B------:R-:W-:-:S04]  /*04c0*/  LEA.HI R14, R14, 0x1, RZ, 0x19 ;  /* 0x000000010e0e7811 */ /* 0x000fc800078fc8ff */
[----:B------:R-:W-:-:S04]  /*04d0*/  LOP3.LUT R14, R14, 0x3fffff0, RZ, 0xc0, !PT ;  /* 0x03fffff00e0e7812 */ /* 0x000fc800078ec0ff */
[----:B------:R-:W-:-:S07]  /*04e0*/  IADD3 R19, PT, PT, -R14, RZ, RZ ;  /* 0x000000ff0e137210 */ /* 0x000fce0007ffe1ff */
.L_x_28:
[----:B------:R-:W-:Y:S02]  /*04f0*/  IMAD.U32 R14, RZ, RZ, UR6 ;  /* 0x00000006ff0e7e24 */ /* 0x000fe4000f8e00ff */
[----:B------:R-:W-:Y:S02]  /*0500*/  IMAD.U32 R15, RZ, RZ, UR7 ;  /* 0x00000007ff0f7e24 */ /* 0x000fe4000f8e00ff */
[----:B------:R-:W-:-:S05]  /*0510*/  IMAD.WIDE R14, R17, 0x4, R14 ;  /* 0x00000004110e7825 */ /* 0x000fca00078e020e */
[----:B------:R-:W2:Y:S04]  /*0520*/  LDG.E R22, desc[UR8][R14.64+-0x1000] ;  /* 0xfff000080e167981 */ /* 0x000ea8000c1e1900 */
[----:B------:R-:W3:Y:S04]  /*0530*/  LDG.E R23, desc[UR8][R14.64+-0xe00] ;  /* 0xfff200080e177981 */ /* 0x000ee8000c1e1900 */
[----:B------:R-:W4:Y:S04]  /*0540*/  LDG.E R21, desc[UR8][R14.64+-0xc00] ;  /* 0xfff400080e157981 */ /* 0x000f28000c1e1900 */
[----:B------:R-:W5:Y:S01]  /*0550*/  LDG.E R20, desc[UR8][R14.64+-0xa00] ;  /* 0xfff600080e147981 */ /* 0x000f62000c1e1900 */
[----:B--2---:R-:W-:-:S03]  /*0560*/  FSET.BF.NEU.AND R24, R22, RZ, PT ;  /* 0x000000ff1618720a */ /* 0x004fc6000380d000 */
[----:B------:R-:W2:Y:S01]  /*0570*/  LDG.E R22, desc[UR8][R14.64+-0x800] ;  /* 0xfff800080e167981 */ /* 0x000ea2000c1e1900 */
[----:B---3--:R-:W-:Y:S01]  /*0580*/  FSET.BF.NEU.AND R23, R23, RZ, PT ;  /* 0x000000ff1717720a */ /* 0x008fe2000380d000 */
[----:B------:R-:W-:Y:S02]  /*0590*/  FADD R24, R24, R13 ;  /* 0x0000000d18187221 */ /* 0x000fe40000000000 */
[----:B------:R-:W3:Y:S02]  /*05a0*/  LDG.E R13, desc[UR8][R14.64+-0x600] ;  /* 0xfffa00080e0d7981 */ /* 0x000ee4000c1e1900 */
[----:B------:R-:W-:Y:S02]  /*05b0*/  FADD R26, R24, R23 ;  /* 0x00000017181a7221 */ /* 0x000fe40000000000 */
[----:B------:R-:W3:Y:S01]  /*05c0*/  LDG.E R23, desc[UR8][R14.64+-0x400] ;  /* 0xfffc00080e177981 */ /* 0x000ee2000c1e1900 */
[----:B----4-:R-:W-:-:S03]  /*05d0*/  FSET.BF.NEU.AND R21, R21, RZ, PT ;  /* 0x000000ff1515720a */ /* 0x010fc6000380d000 */
[----:B------:R-:W4:Y:S02]  /*05e0*/  LDG.E R24, desc[UR8][R14.64+-0x200] ;  /* 0xfffe00080e187981 */ /* 0x000f24000c1e1900 */
[----:B------:R-:W-:Y:S02]  /*05f0*/  FADD R26, R26, R21 ;  /* 0x000000151a1a7221 */ /* 0x000fe40000000000 */
[----:B------:R-:W4:Y:S01]  /*0600*/  LDG.E R21, desc[UR8][R14.64] ;  /* 0x000000080e157981 */ /* 0x000f22000c1e1900 */
[----:B-----5:R-:W-:-:S03]  /*0610*/  FSET.BF.NEU.AND R27, R20, RZ, PT ;  /* 0x000000ff141b720a */ /* 0x020fc6000380d000 */
[----:B------:R-:W5:Y:S02]  /*0620*/  LDG.E R20, desc[UR8][R14.64+0x400] ;  /* 0x000400080e147981 */ /* 0x000f64000c1e1900 */
[----:B------:R-:W-:Y:S01]  /*0630*/  FADD R26, R26, R27 ;  /* 0x0000001b1a1a7221 */ /* 0x000fe20000000000 */
[----:B--2---:R-:W-:Y:S02]  /*0640*/  FSET.BF.NEU.AND R27, R22, RZ, PT ;  /* 0x000000ff161b720a */ /* 0x004fe4000380d000 */
[----:B------:R-:W2:Y:S01]  /*0650*/  LDG.E R22, desc[UR8][R14.64+0x600] ;  /* 0x000600080e167981 */ /* 0x000ea2000c1e1900 */
[----:B---3--:R-:W-:Y:S02]  /*0660*/  FSET.BF.NEU.AND R13, R13, RZ, PT ;  /* 0x000000ff0d0d720a */ /* 0x008fe4000380d000 */
[----:B------:R-:W-:Y:S01]  /*0670*/  FADD R26, R26, R27 ;  /* 0x0000001b1a1a7221 */ /* 0x000fe20000000000 */
[----:B------:R-:W-:-:S03]  /*0680*/  FSET.BF.NEU.AND R23, R23, RZ, PT ;  /* 0x000000ff1717720a */ /* 0x000fc6000380d000 */
[----:B------:R-:W-:Y:S02]  /*0690*/  FADD R26, R26, R13 ;  /* 0x0000000d1a1a7221 */ /* 0x000fe40000000000 */
[----:B------:R-:W3:Y:S01]  /*06a0*/  LDG.E R13, desc[UR8][R14.64+0x200] ;  /* 0x000200080e0d7981 */ /* 0x000ee2000c1e1900 */
[----:B----4-:R-:W-:Y:S01]  /*06b0*/  FSET.BF.NEU.AND R24, R24, RZ, PT ;  /* 0x000000ff1818720a */ /* 0x010fe2000380d000 */
[----:B------:R-:W-:Y:S02]  /*06c0*/  FADD R23, R26, R23 ;  /* 0x000000171a177221 */ /* 0x000fe40000000000 */
[----:B------:R0:W4:Y:S02]  /*06d0*/  LDG.E R26, desc[UR8][R14.64+0xe00] ;  /* 0x000e00080e1a7981 */ /* 0x000124000c1e1900 */
[----:B------:R-:W-:Y:S01]  /*06e0*/  FADD R23, R23, R24 ;  /* 0x0000001817177221 */ /* 0x000fe20000000000 */
[----:B------:R-:W-:Y:S02]  /*06f0*/  FSET.BF.NEU.AND R24, R21, RZ, PT ;  /* 0x000000ff1518720a */ /* 0x000fe4000380d000 */
[----:B------:R-:W4:Y:S03]  /*0700*/  LDG.E R21, desc[UR8][R14.64+0x800] ;  /* 0x000800080e157981 */ /* 0x000f26000c1e1900 */
[----:B------:R-:W-:-:S02]  /*0710*/  FADD R27, R23, R24 ;  /* 0x00000018171b7221 */ /* 0x000fc40000000000 */
[----:B------:R-:W4:Y:S04]  /*0720*/  LDG.E R24, desc[UR8][R14.64+0xa00] ;  /* 0x000a00080e187981 */ /* 0x000f28000c1e1900 */
[----:B------:R-:W0:Y:S01]  /*0730*/  LDG.E R23, desc[UR8][R14.64+0xc00] ;  /* 0x000c00080e177981 */ /* 0x000e22000c1e1900 */
[----:B-----5:R-:W-:Y:S02]  /*0740*/  FSET.BF.NEU.AND R20, R20, RZ, PT ;  /* 0x000000ff1414720a */ /* 0x020fe4000380d000 */
[----:B------:R-:W-:-:S04]  /*0750*/  IADD3 R19, PT, PT, R19, 0x10, RZ ;  /* 0x0000001013137810 */ /* 0x000fc80007ffe0ff */
[----:B------:R-:W-:Y:S01]  /*0760*/  ISETP.NE.AND P2, PT, R19, RZ, PT ;  /* 0x000000ff1300720c */ /* 0x000fe20003f45270 */
[----:B------:R-:W-:Y:S01]  /*0770*/  VIADD R17, R17, 0x800 ;  /* 0x0000080011117836 */ /* 0x000fe20000000000 */
[----:B---3--:R-:W-:Y:S02]  /*0780*/  FSET.BF.NEU.AND R28, R13, RZ, PT ;  /* 0x000000ff0d1c720a */ /* 0x008fe4000380d000 */
[----:B--2---:R-:W-:-:S03]  /*0790*/  FSET.BF.NEU.AND R13, R22, RZ, PT ;  /* 0x000000ff160d720a */ /* 0x004fc6000380d000 */
[----:B------:R-:W-:-:S04]  /*07a0*/  FADD R27, R27, R28 ;  /* 0x0000001c1b1b7221 */ /* 0x000fc80000000000 */
[----:B------:R-:W-:Y:S01]  /*07b0*/  FADD R20, R27, R20 ;  /* 0x000000141b147221 */ /* 0x000fe20000000000 */
[----:B----4-:R-:W-:-:S03]  /*07c0*/  FSET.BF.NEU.AND R22, R21, RZ, PT ;  /* 0x000000ff1516720a */ /* 0x010fc6000380d000 */
[----:B------:R-:W-:Y:S01]  /*07d0*/  FADD R13, R20, R13 ;  /* 0x0000000d140d7221 */ /* 0x000fe20000000000 */
[----:B------:R-:W-:-:S03]  /*07e0*/  FSET.BF.NEU.AND R24, R24, RZ, PT ;  /* 0x000000ff1818720a */ /* 0x000fc6000380d000 */
[----:B------:R-:W-:Y:S01]  /*07f0*/  FADD R13, R13, R22 ;  /* 0x000000160d0d7221 */ /* 0x000fe20000000000 */
[----:B0-----:R-:W-:-:S03]  /*0800*/  FSET.BF.NEU.AND R14, R23, RZ, PT ;  /* 0x000000ff170e720a */ /* 0x001fc6000380d000 */
[----:B------:R-:W-:Y:S01]  /*0810*/  FADD R13, R13, R24 ;  /* 0x000000180d0d7221 */ /* 0x000fe20000000000 */
[----:B------:R-:W-:-:S03]  /*0820*/  FSET.BF.NEU.AND R26, R26, RZ, PT ;  /* 0x000000ff1a1a720a */ /* 0x000fc6000380d000 */
[----:B------:R-:W-:-:S04]  /*0830*/  FADD R13, R13, R14 ;  /* 0x0000000e0d0d7221 */ /* 0x000fc80000000000 */
[----:B------:R-:W-:Y:S01]  /*0840*/  FADD R13, R13, R26 ;  /* 0x0000001a0d0d7221 */ /* 0x000fe20000000000 */
[----:B------:R-:W-:Y:S06]  /*0850*/  @P2 BRA `(.L_x_28) ;  /* 0xfffffffc00242947 */ /* 0x000fec000383ffff */
.L_x_27:
[----:B------:R-:W-:Y:S05]  /*0860*/  BSYNC.RECONVERGENT B2 ;  /* 0x0000000000027941 */ /* 0x000fea0003800200 */
.L_x_26:
[----:B------:R-:W-:Y:S05]  /*0870*/  @!P1 BRA `(.L_x_25) ;  /* 0x0000000400149947 */ /* 0x000fea0003800000 */
[----:B------:R-:W-:Y:S01]  /*0880*/  ISETP.GE.U32.AND P1, PT, R25, 0x8, PT ;  /* 0x000000081900780c */ /* 0x000fe20003f26070 */
[----:B------:R-:W-:Y:S01]  /*0890*/  BSSY.RECONVERGENT B2, `(.L_x_29) ;  /* 0x000001e000027945 */ /* 0x000fe20003800200 */
[----:B------:R-:W-:-:S11]  /*08a0*/  LOP3.LUT P2, R26, R18, 0x7, RZ, 0xc0, !PT ;  /* 0x00000007121a7812 */ /* 0x000fd6000784c0ff */
[----:B------:R-:W-:Y:S05]  /*08b0*/  @!P1 BRA `(.L_x_30) ;  /* 0x00000000006c9947 */ /* 0x000fea0003800000 */
[----:B------:R-:W0:Y:S02]  /*08c0*/  LDC.64 R14, c[0x0][0x388] ;  /* 0x0000e200ff0e7b82 */ /* 0x000e240000000a00 */
[----:B0-----:R-:W-:-:S05]  /*08d0*/  IMAD.WIDE R14, R17, 0x4, R14 ;  /* 0x00000004110e7825 */ /* 0x001fca00078e020e */
[----:B------:R-:W2:Y:S04]  /*08e0*/  LDG.E R25, desc[UR8][R14.64] ;  /* 0x000000080e197981 */ /* 0x000ea8000c1e1900 */
[----:B------:R-:W3:Y:S04]  /*08f0*/  LDG.E R27, desc[UR8][R14.64+0x200] ;  /* 0x000200080e1b7981 */ /* 0x000ee8000c1e1900 */
[----:B------:R-:W4:Y:S04]  /*0900*/  LDG.E R23, desc[UR8][R14.64+0x400] ;  /* 0x000400080e177981 */ /* 0x000f28000c1e1900 */
[----:B------:R-:W5:Y:S04]  /*0910*/  LDG.E R22, desc[UR8][R14.64+0x600] ;  /* 0x000600080e167981 */ /* 0x000f68000c1e1900 */
[----:B------:R-:W5:Y:S04]  /*0920*/  LDG.E R21, desc[UR8][R14.64+0x800] ;  /* 0x000800080e157981 */ /* 0x000f68000c1e1900 */
[----:B------:R-:W5:Y:S04]  /*0930*/  LDG.E R20, desc[UR8][R14.64+0xa00] ;  /* 0x000a00080e147981 */ /* 0x000f68000c1e1900 */
[----:B------:R-:W5:Y:S04]  /*0940*/  LDG.E R19, desc[UR8][R14.64+0xc00] ;  /* 0x000c00080e137981 */ /* 0x000f68000c1e1900 */
[----:B------:R-:W5:Y:S01]  /*0950*/  LDG.E R24, desc[UR8][R14.64+0xe00] ;  /* 0x000e00080e187981 */ /* 0x000f62000c1e1900 */
[----:B------:R-:W-:Y:S01]  /*0960*/  VIADD R17, R17, 0x400 ;  /* 0x0000040011117836 */ /* 0x000fe20000000000 */
[----:B--2---:R-:W-:-:S02]  /*0970*/  FSET.BF.NEU.AND R28, R25, RZ, PT ;  /* 0x000000ff191c720a */ /* 0x004fc4000380d000 */
[----:B---3--:R-:W-:-:S03]  /*0980*/  FSET.BF.NEU.AND R27, R27, RZ, PT ;  /* 0x000000ff1b1b720a */ /* 0x008fc6000380d000 */
[----:B------:R-:W-:Y:S01]  /*0990*/  FADD R28, R13, R28 ;  /* 0x0000001c0d1c7221 */ /* 0x000fe20000000000 */
[----:B----4-:R-:W-:-:S03]  /*09a0*/  FSET.BF.NEU.AND R23, R23, RZ, PT ;  /* 0x000000ff1717720a */ /* 0x010fc6000380d000 */
[----:B------:R-:W-:Y:S01]  /*09b0*/  FADD R27, R28, R27 ;  /* 0x0000001b1c1b7221 */ /* 0x000fe20000000000 */
[----:B-----5:R-:W-:-:S03]  /*09c0*/  FSET.BF.NEU.AND R22, R22, RZ, PT ;  /* 0x000000ff1616720a */ /* 0x020fc6000380d000 */
[----:B------:R-:W-:Y:S01]  /*09d0*/  FADD R23, R27, R23 ;  /* 0x000000171b177221 */ /* 0x000fe20000000000 */
[----:B------:R-:W-:-:S03]  /*09e0*/  FSET.BF.NEU.AND R21, R21, RZ, PT ;  /* 0x000000ff1515720a */ /* 0x000fc6000380d000 */
[----:B------:R-:W-:Y:S01]  /*09f0*/  FADD R22, R23, R22 ;  /* 0x0000001617167221 */ /* 0x000fe20000000000 */
[----:B------:R-:W-:-:S03]  /*0a00*/  FSET.BF.NEU.AND R20, R20, RZ, PT ;  /* 0x000000ff1414720a */ /* 0x000fc6000380d000 */
[----:B------:R-:W-:Y:S01]  /*0a10*/  FADD R21, R22, R21 ;  /* 0x0000001516157221 */ /* 0x000fe20000000000 */
[----:B------:R-:W-:-:S03]  /*0a20*/  FSET.BF.NEU.AND R19, R19, RZ, PT ;  /* 0x000000ff1313720a */ /* 0x000fc6000380d000 */
[----:B------:R-:W-:Y:S01]  /*0a30*/  FADD R20, R21, R20 ;  /* 0x0000001415147221 */ /* 0x000fe20000000000 */
[----:B------:R-:W-:-:S03]  /*0a40*/  FSET.BF.NEU.AND R24, R24, RZ, PT ;  /* 0x000000ff1818720a */ /* 0x000fc6000380d000 */
[----:B------:R-:W-:-:S04]  /*0a50*/  FADD R19, R20, R19 ;  /* 0x0000001314137221 */ /* 0x000fc80000000000 */
[----:B------:R-:W-:-:S07]  /*0a60*/  FADD R13, R19, R24 ;  /* 0x00000018130d7221 */ /* 0x000fce0000000000 */
.L_x_30:
[----:B------:R-:W-:Y:S05]  /*0a70*/  BSYNC.RECONVERGENT B2 ;  /* 0x0000000000027941 */ /* 0x000fea0003800200 */
.L_x_29:
        /* <DEDUP_REMOVED lines=8> */
[----:B------:R-:W2:Y:S04]  /*0b00*/  LDG.E R19, desc[UR8][R14.64] ;  /* 0x000000080e137981 */ /* 0x000ea8000c1e1900 */
[----:B------:R-:W3:Y:S04]  /*0b10*/  LDG.E R21, desc[UR8][R14.64+0x200] ;  /* 0x000200080e157981 */ /* 0x000ee8000c1e1900 */
[----:B------:R-:W4:Y:S04]  /*0b20*/  LDG.E R22, desc[UR8][R14.64+0x400] ;  /* 0x000400080e167981 */ /* 0x000f28000c1e1900 */
[----:B------:R-:W5:Y:S01]  /*0b30*/  LDG.E R23, desc[UR8][R14.64+0x600] ;  /* 0x000600080e177981 */ /* 0x000f62000c1e1900 */
[----:B------:R-:W-:-:S02]  /*0b40*/  IADD3 R17, PT, PT, R17, 0x200, RZ ;  /* 0x0000020011117810 */ /* 0x000fc40007ffe0ff */
[----:B--2---:R-:W-:Y:S02]  /*0b50*/  FSET.BF.NEU.AND R20, R19, RZ, PT ;  /* 0x000000ff1314720a */ /* 0x004fe4000380d000 */
[----:B---3--:R-:W-:-:S03]  /*0b60*/  FSET.BF.NEU.AND R21, R21, RZ, PT ;  /* 0x000000ff1515720a */ /* 0x008fc6000380d000 */
[----:B------:R-:W-:Y:S01]  /*0b70*/  FADD R20, R13, R20 ;  /* 0x000000140d147221 */ /* 0x000fe20000000000 */
[----:B----4-:R-:W-:-:S03]  /*0b80*/  FSET.BF.NEU.AND R13, R22, RZ, PT ;  /* 0x000000ff160d720a */ /* 0x010fc6000380d000 */
[----:B------:R-:W-:Y:S01]  /*0b90*/  FADD R20, R20, R21 ;  /* 0x0000001514147221 */ /* 0x000fe20000000000 */
[----:B-----5:R-:W-:-:S03]  /*0ba0*/  FSET.BF.NEU.AND R22, R23, RZ, PT ;  /* 0x000000ff1716720a */ /* 0x020fc6000380d000 */
[----:B------:R-:W-:-:S04]  /*0bb0*/  FADD R13, R20, R13 ;  /* 0x0000000d140d7221 */ /* 0x000fc80000000000 */
[----:B------:R-:W-:-:S07]  /*0bc0*/  FADD R13, R13, R22 ;  /* 0x000000160d0d7221 */ /* 0x000fce0000000000 */
.L_x_32:
[----:B------:R-:W-:Y:S05]  /*0bd0*/  BSYNC.RECONVERGENT B2 ;  /* 0x0000000000027941 */ /* 0x000fea0003800200 */
.L_x_31:
[----:B------:R-:W-:Y:S05]  /*0be0*/  @!P2 BRA `(.L_x_25) ;  /* 0x000000000038a947 */ /* 0x000fea0003800000 */
[----:B------:R-:W0:Y:S02]  /*0bf0*/  LDC.64 R14, c[0x0][0x388] ;  /* 0x0000e200ff0e7b82 */ /* 0x000e240000000a00 */
[----:B0-----:R-:W-:-:S05]  /*0c00*/  IMAD.WIDE R14, R17, 0x4, R14 ;  /* 0x00000004110e7825 */ /* 0x001fca00078e020e */
[----:B------:R-:W2:Y:S01]  /*0c10*/  LDG.E R17, desc[UR8][R14.64] ;  /* 0x000000080e117981 */ /* 0x000ea2000c1e1900 */
[----:B------:R-:W-:Y:S02]  /*0c20*/  ISETP.NE.AND P1, PT, R18, 0x1, PT ;  /* 0x000000011200780c */ /* 0x000fe40003f25270 */
[----:B--2---:R-:W-:-:S05]  /*0c30*/  FSET.BF.NEU.AND R20, R17, RZ, PT ;  /* 0x000000ff1114720a */ /* 0x004fca000380d000 */
[----:B------:R-:W-:-:S06]  /*0c40*/  FADD R13, R13, R20 ;  /* 0x000000140d0d7221 */ /* 0x000fcc0000000000 */
[----:B------:R-:W-:Y:S05]  /*0c50*/  @!P1 BRA `(.L_x_25) ;  /* 0x00000000001c9947 */ /* 0x000fea0003800000 */
[----:B------:R-:W-:Y:S01]  /*0c60*/  ISETP.NE.AND P1, PT, R18, 0x2, PT ;  /* 0x000000021200780c */ /* 0x000fe20003f25270 */
[----:B------:R-:W2:-:S12]  /*0c70*/  LDG.E R17, desc[UR8][R14.64+0x200] ;  /* 0x000200080e117981 */ /* 0x000e98000c1e1900 */
[----:B------:R-:W3:Y:S01]  /*0c80*/  @P1 LDG.E R19, desc[UR8][R14.64+0x400] ;  /* 0x000400080e131981 */ /* 0x000ee2000c1e1900 */
[----:B--2---:R-:W-:-:S05]  /*0c90*/  FSET.BF.NEU.AND R18, R17, RZ, PT ;  /* 0x000000ff1112720a */ /* 0x004fca000380d000 */
[----:B------:R-:W-:Y:S01]  /*0ca0*/  FADD R13, R13, R18 ;  /* 0x000000120d0d7221 */ /* 0x000fe20000000000 */
[----:B---3--:R-:W-:-:S05]  /*0cb0*/  @P1 FSET.BF.NEU.AND R20, R19, RZ, PT ;  /* 0x000000ff1314120a */ /* 0x008fca000380d000 */
[----:B------:R-:W-:-:S07]  /*0cc0*/  @P1 FADD R13, R13, R20 ;  /* 0x000000140d0d1221 */ /* 0x000fce0000000000 */
.L_x_25:
[----:B------:R-:W-:Y:S05]  /*0cd0*/  BSYNC.RECONVERGENT B1 ;  /* 0x0000000000017941 */ /* 0x000fea0003800200 */
.L_x_24:
[----:B------:R-:W-:Y:S01]  /*0ce0*/  UIADD3 UR5, UPT, UPT, UR5, 0x1, URZ ;  /* 0x0000000105057890 */ /* 0x000fe2000fffe0ff */
[----:B------:R-:W-:Y:S11]  /*0cf0*/  @!P0 BRA `(.L_x_33) ;  /* 0xfffffff4009c8947 */ /* 0x000ff6000383ffff */
.L_x_21:
[----:B------:R-:W-:Y:S05]  /*0d00*/  BSYNC.RECONVERGENT B0 ;  /* 0x0000000000007941 */ /* 0x000fea0003800200 */
.L_x_19:
[----:B------:R-:W-:Y:S01]  /*0d10*/  STS [R8], R13 ;  /* 0x0000000d08007388 */ /* 0x000fe20000000800 */
[----:B------:R-:W-:Y:S01]  /*0d20*/  BAR.SYNC.DEFER_BLOCKING 0x0 ;  /* 0x0000000000007b1d */ /* 0x000fe20000010000 */
[----:B------:R-:W-:-:S05]  /*0d30*/  ISETP.GT.U32.AND P0, PT, R0, 0x3f, PT ;  /* 0x0000003f0000780c */ /* 0x000fca0003f04070 */
[----:B------:R-:W-:Y:S08]  /*0d40*/  BSSY.RECONVERGENT B0, `(.L_x_34) ;  /* 0x0000020000007945 */ /* 0x000ff00003800200 */
[----:B------:R-:W-:Y:S04]  /*0d50*/  @!P0 LDS R9, [R8] ;  /* 0x0000000008098984 */ /* 0x000fe80000000800 */
[----:B------:R-:W0:Y:S02]  /*0d60*/  @!P0 LDS R10, [R8+0x100] ;  /* 0x00010000080a8984 */ /* 0x000e240000000800 */
[----:B0-----:R-:W-:-:S05]  /*0d70*/  @!P0 FADD R9, R9, R10 ;  /* 0x0000000a09098221 */ /* 0x001fca0000000000 */
[----:B------:R0:W-:Y:S01]  /*0d80*/  @!P0 STS [R8], R9 ;  /* 0x0000000908008388 */ /* 0x0001e20000000800 */
[----:B------:R-:W-:Y:S01]  /*0d90*/  BAR.SYNC.DEFER_BLOCKING 0x0 ;  /* 0x0000000000007b1d */ /* 0x000fe20000010000 */
[----:B------:R-:W-:-:S13]  /*0da0*/  ISETP.GT.U32.AND P0, PT, R0, 0x1f, PT ;  /* 0x0000001f0000780c */ /* 0x000fda0003f04070 */
[----:B0-----:R-:W-:Y:S05]  /*0db0*/  @P0 BRA `(.L_x_35) ;  /* 0x0000000000600947 */ /* 0x001fea0003800000 */
[----:B------:R-:W-:Y:S04]  /*0dc0*/  LDS R9, [R8] ;  /* 0x0000000008097984 */ /* 0x000fe80000000800 */
[----:B------:R-:W0:Y:S02]  /*0dd0*/  LDS R10, [R8+0x80] ;  /* 0x00008000080a7984 */ /* 0x000e240000000800 */
[----:B0-----:R-:W-:-:S05]  /*0de0*/  FADD R9, R9, R10 ;  /* 0x0000000a09097221 */ /* 0x001fca0000000000 */
[----:B------:R-:W-:Y:S04]  /*0df0*/  STS [R8], R9 ;  /* 0x0000000908007388 */ /* 0x000fe80000000800 */
        /* <DEDUP_REMOVED lines=19> */
[----:B------:R0:W-:Y:S02]  /*0f30*/  STS [R8], R11 ;  /* 0x0000000b08007388 */ /* 0x0001e40000000800 */
.L_x_35:
[----:B------:R-:W-:Y:S05]  /*0f40*/  BSYNC.RECONVERGENT B0 ;  /* 0x0000000000007941 */ /* 0x000fea0003800200 */
.L_x_34:
[----:B------:R-:W-:Y:S01]  /*0f50*/  BAR.SYNC.DEFER_BLOCKING 0x0 ;  /* 0x0000000000007b1d */ /* 0x000fe20000010000 */
[----:B------:R-:W-:Y:S01]  /*0f60*/  ISETP.NE.AND P0, PT, R0, RZ, PT ;  /* 0x000000ff0000720c */ /* 0x000fe20003f05270 */
[----:B------:R-:W-:-:S04]  /*0f70*/  UIADD3 UR4, UPT, UPT, UR4, 0x1, URZ ;  /* 0x0000000104047890 */ /* 0x000fc8000fffe0ff */
[----:B------:R-:W1:Y:S08]  /*0f80*/  LDCU UR5, c[0x0][0x394] ;  /* 0x00007280ff0577ac */ /* 0x000e700008000800 */
[----:B------:R-:W2:Y:S01]  /*0f90*/  @!P0 S2R R10, SR_CgaCtaId ;  /* 0x00000000000a8919 */ /* 0x000ea20000008800 */
[----:B------:R-:W-:-:S04]  /*0fa0*/  @!P0 MOV R9, 0x400 ;  /* 0x0000040000098802 */ /* 0x000fc80000000f00 */
[----:B--2---:R-:W-:Y:S02]  /*0fb0*/  @!P0 LEA R9, R10, R9, 0x18 ;  /* 0x000000090a098211 */ /* 0x004fe400078ec0ff */
[----:B0-----:R-:W0:Y:S04]  /*0fc0*/  @!P0 LDC.64 R10, c[0x0][0x398] ;  /* 0x0000e600ff0a8b82 */ /* 0x001e280000000a00 */
[----:B------:R-:W2:Y:S01]  /*0fd0*/  @!P0 LDS R9, [R9] ;  /* 0x0000000009098984 */ /* 0x000ea20000000800 */
[----:B0-----:R-:W-:-:S04]  /*0fe0*/  @!P0 IMAD.WIDE R10, R3, 0x4, R10 ;  /* 0x00000004030a8825 */ /* 0x001fc800078e020a */
[----:B------:R-:W-:Y:S01]  /*0ff0*/  IMAD.IADD R3, R2, 0x1, R3 ;  /* 0x0000000102037824 */ /* 0x000fe200078e0203 */
[----:B--2---:R0:W-:Y:S04]  /*1000*/  @!P0 STG.E desc[UR8][R10.64], R9 ;  /* 0x000000090a008986 */ /* 0x0041e8000c101908 */
[----:B-1----:R-:W-:-:S13]  /*1010*/  ISETP.GE.AND P0, PT, R3, UR5, PT ;  /* 0x0000000503007c0c */ /* 0x002fda000bf06270 */
[----:B0-----:R-:W-:Y:S05]  /*1020*/  @!P0 BRA `(.L_x_36) ;  /* 0xfffffff000548947 */ /* 0x001fea000383ffff */
[----:B------:R-:W-:Y:S05]  /*1030*/  EXIT ;  /* 0x000000000000794d */ /* 0x000fea0003800000 */
.L_x_37:
        /* <DEDUP_REMOVED lines=12> */
.L_x_343:


//--------------------- .text._Z13_minabs_64_21iPdiiS_ --------------------------
	.section	.text._Z13_minabs_64_21iPdiiS_,"ax",@progbits
	.align	128
        .global         _Z13_minabs_64_21iPdiiS_
        .type           _Z13_minabs_64_21iPdiiS_,@function
        .size           _Z13_minabs_64_21iPdiiS_,(.L_x_344 - _Z13_minabs_64_21iPdiiS_)
        .other          _Z13_minabs_64_21iPdiiS_,@"STO_CUDA_ENTRY STV_DEFAULT"
_Z13_minabs_64_21iPdiiS_:
.text._Z13_minabs_64_21iPdiiS_:
[----:B------:R-:W-:Y:S08]  /*0000*/  LDC R1, c[0x0][0x37c] ;  /* 0x0000df00ff017b82 */ /* 0x000ff00000000800 */
[----:B------:R-:W0:Y:S08]  /*0010*/  S2UR UR4, SR_CTAID.X ;  /* 0x00000000000479c3 */ /* 0x000e300000002500 */
[----:B------:R-:W0:Y:S02]  /*0020*/  LDC R4, c[0x0][0x394] ;  /* 0x0000e500ff047b82 */ /* 0x000e240000000800 */
[----:B0-----:R-:W-:-:S13]  /*0030*/  ISETP.LE.AND P0, PT, R4, UR4, PT ;  /* 0x0000000404007c0c */ /* 0x001fda000bf03270 */
[----:B------:R-:W-:Y:S05]  /*0040*/  @P0 EXIT ;  /* 0x000000000000094d */ /* 0x000fea0003800000 */
[----:B------:R-:W0:Y:S01]  /*0050*/  S2R R0, SR_TID.X ;  /* 0x0000000000007919 */ /* 0x000e220000002100 */
[----:B------:R-:W1:Y:S01]  /*0060*/  LDC R2, c[0x0][0x360] ;  /* 0x0000d800ff027b82 */ /* 0x000e620000000800 */
[----:B------:R-:W2:Y:S01]  /*0070*/  LDCU UR5, c[0x0][0x390] ;  /* 0x00007200ff0577ac */ /* 0x000ea20008000800 */
[----:B------:R-:W-:Y:S01]  /*0080*/  IMAD.U32 R3, RZ, RZ, UR4 ;  /* 0x00000004ff037e24 */ /* 0x000fe2000f8e00ff */
[----:B------:R-:W3:Y:S01]  /*0090*/  LDCU.64 UR6, c[0x0][0x388] ;  /* 0x00007100ff0677ac */ /* 0x000ee20008000a00 */
[----:B------:R-:W4:Y:S01]  /*00a0*/  LDCU.64 UR10, c[0x0][0x358] ;  /* 0x00006b00ff0a77ac */ /* 0x000f220008000a00 */
[----:B------:R-:W-:Y:S01]  /*00b0*/  UMOV UR4, URZ ;  /* 0x000000ff00047c82 */ /* 0x000fe20008000000 */
[----:B--2---:R-:W-:Y:S02]  /*00c0*/  IMAD R9, R3, UR5, RZ ;  /* 0x0000000503097c24 */ /* 0x004fe4000f8e02ff */
[----:B------:R-:W-:Y:S01]  /*00d0*/  IMAD R4, R4, UR5, RZ ;  /* 0x0000000504047c24 */ /* 0x000fe2000f8e02ff */
[----:B---3--:R-:W-:Y:S01]  /*00e0*/  UIADD3 UR6, UP0, UPT, UR6, 0x2000, URZ ;  /* 0x0000200006067890 */ /* 0x008fe2000ff1e0ff */
[----:B-1----:R-:W-:Y:S01]  /*00f0*/  IMAD R5, R2, UR5, RZ ;  /* 0x0000000502057c24 */ /* 0x002fe2000f8e02ff */
[----:B------:R-:W-:Y:S01]  /*0100*/  LOP3.LUT R7, RZ, R9, RZ, 0x33, !PT ;  /* 0x00000009ff077212 */ /* 0x000fe200078e33ff */
[----:B------:R-:W-:Y:S01]  /*0110*/  VIADD R6, R9, UR5 ;  /* 0x0000000509067c36 */ /* 0x000fe20008000000 */
[----:B------:R-:W-:Y:S01]  /*0120*/  UIADD3.X UR7, UPT, UPT, URZ, UR7, URZ, UP0, !UPT ;  /* 0x00000007ff077290 */ /* 0x000fe200087fe4ff */
[----:B0---4-:R-:W-:-:S11]  /*0130*/  IADD3 R22, PT, PT, R0, 0x80, R9 ;  /* 0x0000008000167810 */ /* 0x011fd60007ffe009 */
.L_x_55:
[----:B------:R-:W0:Y:S01]  /*0140*/  LDCU UR5, c[0x0][0x390] ;  /* 0x00007200ff0577ac */ /* 0x000e220008000800 */
[----:B------:R-:W-:Y:S01]  /*0150*/  BSSY.RECONVERGENT B0, `(.L_x_38) ;  /* 0x000015c000007945 */ /* 0x000fe20003800200 */
[----:B------:R-:W-:Y:S02]  /*0160*/  IMAD.MOV.U32 R8, RZ, RZ, 0x0 ;  /* 0x00000000ff087424 */ /* 0x000fe400078e00ff */
[----:B------:R-:W-:Y:S01]  /*0170*/  IMAD.MOV.U32 R9, RZ, RZ, 0x7ff00000 ;  /* 0x7ff00000ff097424 */ /* 0x000fe200078e00ff */
        /* <DEDUP_REMOVED lines=9> */
[----:B------:R-:W-:Y:S02]  /*0210*/  IMAD.MOV.U32 R17, RZ, RZ, R12 ;  /* 0x000000ffff117224 */ /* 0x000fe400078e000c */
[----:B------:R-:W-:Y:S02]  /*0220*/  IMAD.MOV.U32 R8, RZ, RZ, 0x0 ;  /* 0x00000000ff087424 */ /* 0x000fe400078e00ff */
[----:B------:R-:W-:-:S07]  /*0230*/  IMAD.MOV.U32 R9, RZ, RZ, 0x7ff00000 ;  /* 0x7ff00000ff097424 */ /* 0x000fce00078e00ff */
.L_x_42:
[----:B0-----:R-:W-:-:S06]  /*0240*/  IMAD.WIDE R12, R17, 0x8, R10 ;  /* 0x00000008110c7825 */ /* 0x001fcc00078e020a */
[----:B------:R-:W2:Y:S01]  /*0250*/  LDG.E.64 R12, desc[UR10][R12.64] ;  /* 0x0000000a0c0c7981 */ /* 0x000ea2000c1e1b00 */
[----:B------:R-:W-:-:S05]  /*0260*/  IMAD R17, R16, 0x80, R17 ;  /* 0x0000008010117824 */ /* 0x000fca00078e0211 */
[----:B------:R-:W-:Y:S01]  /*0270*/  ISETP.GE.AND P1, PT, R17, UR5, PT ;  /* 0x0000000511007c0c */ /* 0x000fe2000bf26270 */
[----:B--2---:R-:W-:Y:S02]  /*0280*/  DADD R14, -RZ, -R12 ;  /* 0x00000000ff0e7229 */ /* 0x004fe4000000090c */
[----:B------:R-:W-:-:S08]  /*0290*/  DSETP.GEU.AND P0, PT, R12, RZ, PT ;  /* 0x000000ff0c00722a */ /* 0x000fd00003f0e000 */
[----:B------:R-:W-:Y:S02]  /*02a0*/  FSEL R14, R14, R12, !P0 ;  /* 0x0000000c0e0e7208 */ /* 0x000fe40004000000 */
[----:B------:R-:W-:-:S06]  /*02b0*/  FSEL R15, R15, R13, !P0 ;  /* 0x0000000d0f0f7208 */ /* 0x000fcc0004000000 */
[----:B------:R-:W-:-:S06]  /*02c0*/  DSETP.GEU.AND P0, PT, R8, R14, PT ;  /* 0x0000000e0800722a */ /* 0x000fcc0003f0e000 */
[----:B------:R-:W-:Y:S02]  /*02d0*/  FSEL R8, R8, R14, !P0 ;  /* 0x0000000e08087208 */ /* 0x000fe40004000000 */
[----:B------:R-:W-:Y:S01]  /*02e0*/  FSEL R9, R9, R15, !P0 ;  /* 0x0000000f09097208 */ /* 0x000fe20004000000 */
[----:B------:R-:W-:Y:S06]  /*02f0*/  @!P1 BRA `(.L_x_42) ;  /* 0xfffffffc00d09947 */ /* 0x000fec000383ffff */
[----:B------:R-:W-:Y:S05]  /*0300*/  BSYNC.RECONVERGENT B1 ;  /* 0x0000000000017941 */ /* 0x000fea0003800200 */
.L_x_41:
[----:B------:R-:W-:Y:S05]  /*0310*/  BRA `(.L_x_40) ;  /* 0x0000001000fc7947 */ /* 0x000fea0003800000 */
.L_x_39:
[----:B------:R-:W0:Y:S02]  /*0320*/  LDCU UR5, c[0x0][0x380] ;  /* 0x00007000ff0577ac */ /* 0x000e240008000800 */
[----:B0-----:R-:W-:-:S09]  /*0330*/  UISETP.GE.AND UP0, UPT, UR5, 0x1, UPT ;  /* 0x000000010500788c */ /* 0x001fd2000bf06270 */
[----:B------:R-:W-:Y:S05]  /*0340*/  BRA.U !UP0, `(.L_x_40) ;  /* 0x0000001108f07547 */ /* 0x000fea000b800000 */
[----:B------:R-:W-:Y:S01]  /*0350*/  IMAD R23, R5, UR4, R0 ;  /* 0x0000000405177c24 */ /* 0x000fe2000f8e0200 */
[----:B------:R-:W-:Y:S01]  /*0360*/  UMOV UR5, URZ ;  /* 0x000000ff00057c82 */ /* 0x000fe20008000000 */
[----:B------:R-:W-:Y:S02]  /*0370*/  IMAD.MOV.U32 R25, RZ, RZ, RZ ;  /* 0x000000ffff197224 */ /* 0x000fe400078e00ff */
[----:B------:R-:W-:Y:S02]  /*0380*/  IMAD.MOV.U32 R8, RZ, RZ, 0x0 ;  /* 0x00000000ff087424 */ /* 0x000fe400078e00ff */
[----:B------:R-:W-:-:S07]  /*0390*/  IMAD.MOV.U32 R9, RZ, RZ, 0x7ff00000 ;  /* 0x7ff00000ff097424 */ /* 0x000fce00078e00ff */
.L_x_52:
[----:B------:R-:W0:Y:S01]  /*03a0*/  LDCU UR8, c[0x0][0x390] ;  /* 0x00007200ff0877ac */ /* 0x000e220008000800 */
[C---:B------:R-:W-:Y:S01]  /*03b0*/  IMAD R12, R5.reuse, UR4, R22 ;  /* 0x00000004050c7c24 */ /* 0x040fe2000f8e0216 */
[----:B------:R-:W-:Y:S01]  /*03c0*/  BSSY.RECONVERGENT B1, `(.L_x_43) ;  /* 0x0000132000017945 */ /* 0x000fe20003800200 */
[----:B------:R-:W-:Y:S01]  /*03d0*/  IMAD R10, R5, UR4, R6 ;  /* 0x00000004050a7c24 */ /* 0x000fe2000f8e0206 */
[----:B------:R-:W1:Y:S01]  /*03e0*/  LDCU UR9, c[0x0][0x380] ;  /* 0x00007000ff0977ac */ /* 0x000e620008000800 */
[----:B------:R-:W-:-:S05]  /*03f0*/  IMAD.IADD R12, R12, 0x1, R25 ;  /* 0x000000010c0c7824 */ /* 0x000fca00078e0219 */
[----:B------:R-:W-:Y:S01]  /*0400*/  VIADDMNMX R10, R10, R25, R12, !PT ;  /* 0x000000190a0a7246 */ /* 0x000fe2000780010c */
[----:B------:R-:W-:Y:S01]  /*0410*/  IMAD.IADD R25, R4, 0x1, R25 ;  /* 0x0000000104197824 */ /* 0x000fe200078e0219 */
[----:B0-----:R-:W-:-:S04]  /*0420*/  ISETP.GE.AND P1, PT, R0, UR8, PT ;  /* 0x0000000800007c0c */ /* 0x001fc8000bf26270 */
[----:B-1----:R-:W-:-:S09]  /*0430*/  ISETP.GE.AND P0, PT, R25, UR9, PT ;  /* 0x0000000919007c0c */ /* 0x002fd2000bf06270 */
[----:B------:R-:W-:Y:S05]  /*0440*/  @P1 BRA `(.L_x_44) ;  /* 0x0000001000a41947 */ /* 0x000fea0003800000 */
[----:B------:R-:W-:Y:S01]  /*0450*/  IMAD R11, R4, UR5, R23 ;  /* 0x00000005040b7c24 */ /* 0x000fe2000f8e0217 */
[----:B------:R-:W-:Y:S01]  /*0460*/  BSSY.RECONVERGENT B2, `(.L_x_45) ;  /* 0x0000093000027945 */ /* 0x000fe20003800200 */
[----:B------:R-:W-:-:S03]  /*0470*/  VIADD R27, R12, 0xffffff80 ;  /* 0xffffff800c1b7836 */ /* 0x000fc60000000000 */
[----:B------:R-:W-:-:S04]  /*0480*/  IADD3 R13, PT, PT, R10, R7, -R11 ;  /* 0x000000070a0d7210 */ /* 0x000fc80007ffe80b */
[C---:B------:R-:W-:Y:S02]  /*0490*/  ISETP.GE.U32.AND P2, PT, R13.reuse, 0x780, PT ;  /* 0x000007800d00780c */ /* 0x040fe40003f46070 */
[----:B------:R-:W-:-:S04]  /*04a0*/  LEA.HI R24, R13, 0x1, RZ, 0x19 ;  /* 0x000000010d187811 */ /* 0x000fc800078fc8ff */
[----:B------:R-:W-:-:S04]  /*04b0*/  LOP3.LUT R26, R24, 0xf, RZ, 0xc0, !PT ;  /* 0x0000000f181a7812 */ /* 0x000fc800078ec0ff */
[----:B------:R-:W-:-:S03]  /*04c0*/  ISETP.NE.AND P1, PT, R26, RZ, PT ;  /* 0x000000ff1a00720c */ /* 0x000fc60003f25270 */
[----:B------:R-:W-:Y:S10]  /*04d0*/  @!P2 BRA `(.L_x_46) ;  /* 0x00000008002ca947 */ /* 0x000ff40003800000 */
[----:B------:R-:W-:-:S04]  /*04e0*/  IADD3 R10, PT, PT, -R11, R7, R10 ;  /* 0x000000070b0a7210 */ /* 0x000fc80007ffe10a */
[----:B------:R-:W-:-:S04]  /*04f0*/  LEA.HI R10, R10, 0x1, RZ, 0x19 ;  /* 0x000000010a0a7811 */ /* 0x000fc800078fc8ff */
[----:B------:R-:W-:-:S05]  /*0500*/  LOP3.LUT R10, R10, 0x3fffff0, RZ, 0xc0, !PT ;  /* 0x03fffff00a0a7812 */ /* 0x000fca00078ec0ff */
[----:B------:R-:W-:-:S07]  /*0510*/  IMAD.MOV R28, RZ, RZ, -R10 ;  /* 0x000000ffff1c7224 */ /* 0x000fce00078e0a0a */
.L_x_47:
[----:B------:R-:W-:Y:S02]  /*0520*/  IMAD.U32 R18, RZ, RZ, UR6 ;  /* 0x00000006ff127e24 */ /* 0x000fe4000f8e00ff */
[----:B------:R-:W-:Y:S02]  /*0530*/  IMAD.U32 R19, RZ, RZ, UR7 ;  /* 0x00000007ff137e24 */ /* 0x000fe4000f8e00ff */
[----:B------:R-:W-:-:S05]  /*0540*/  IMAD.WIDE R18, R27, 0x8, R18 ;  /* 0x000000081b127825 */ /* 0x000fca00078e0212 */
[----:B------:R-:W2:Y:S04]  /*0550*/  LDG.E.64 R14, desc[UR10][R18.64+-0x2000] ;  /* 0xffe0000a120e7981 */ /* 0x000ea8000c1e1b00 */
[----:B------:R-:W3:Y:S04]  /*0560*/  LDG.E.64 R16, desc[UR10][R18.64+-0x1c00] ;  /* 0xffe4000a12107981 */ /* 0x000ee8000c1e1b00 */
[----:B------:R-:W4:Y:S04]  /*0570*/  LDG.E.64 R10, desc[UR10][R18.64+-0x1800] ;  /* 0xffe8000a120a7981 */ /* 0x000f28000c1e1b00 */
[----:B------:R-:W5:Y:S01]  /*0580*/  LDG.E.64 R20, desc[UR10][R18.64+-0x1400] ;  /* 0xffec000a12147981 */ /* 0x000f62000c1e1b00 */
[----:B--2---:R-:W-:-:S02]  /*0590*/  DADD R12, -RZ, -R14 ;  /* 0x00000000ff0c7229 */ /* 0x004fc4000000090e */
[----:B------:R-:W-:Y:S02]  /*05a0*/  DSETP.GEU.AND P2, PT, R14, RZ, PT ;  /* 0x000000ff0e00722a */ /* 0x000fe40003f4e000 */
[----:B---3--:R-:W-:-:S06]  /*05b0*/  DSETP.GEU.AND P3, PT, R16, RZ, PT ;  /* 0x000000ff1000722a */ /* 0x008fcc0003f6e000 */
[----:B------:R-:W-:Y:S02]  /*05c0*/  FSEL R14, R12, R14, !P2 ;  /* 0x0000000e0c0e7208 */ /* 0x000fe40005000000 */
[----:B------:R-:W-:Y:S01]  /*05d0*/  FSEL R15, R13, R15, !P2 ;  /* 0x0000000f0d0f7208 */ /* 0x000fe20005000000 */
[----:B------:R-:W-:-:S05]  /*05e0*/  DADD R12, -RZ, -R16 ;  /* 0x00000000ff0c7229 */ /* 0x000fca0000000910 */
[----:B------:R-:W-:-:S05]  /*05f0*/  DSETP.GEU.AND P2, PT, R8, R14, PT ;  /* 0x0000000e0800722a */ /* 0x000fca0003f4e000 */
[----:B------:R-:W-:Y:S02]  /*0600*/  FSEL R12, R12, R16, !P3 ;  /* 0x000000100c0c7208 */ /* 0x000fe40005800000 */
[----:B------:R-:W-:Y:S01]  /*0610*/  FSEL R13, R13, R17, !P3 ;  /* 0x000000110d0d7208 */ /* 0x000fe20005800000 */
[----:B----4-:R-:W-:Y:S01]  /*0620*/  DSETP.GEU.AND P3, PT, R10, RZ, PT ;  /* 0x000000ff0a00722a */ /* 0x010fe20003f6e000 */
[----:B------:R-:W2:Y:S01]  /*0630*/  LDG.E.64 R16, desc[UR10][R18.64+-0x1000] ;  /* 0xfff0000a12107981 */ /* 0x000ea2000c1e1b00 */
[----:B------:R-:W-:Y:S02]  /*0640*/  FSEL R8, R8, R14, !P2 ;  /* 0x0000000e08087208 */ /* 0x000fe40005000000 */
[----:B------:R-:W-:Y:S01]  /*0650*/  FSEL R9, R9, R15, !P2 ;  /* 0x0000000f09097208 */ /* 0x000fe20005000000 */
[----:B------:R-:W-:-:S05]  /*0660*/  DADD R14, -RZ, -R10 ;  /* 0x00000000ff0e7229 */ /* 0x000fca000000090a */
[----:B------:R-:W-:-:S05]  /*0670*/  DSETP.GEU.AND P2, PT, R8, R12, PT ;  /* 0x0000000c0800722a */ /* 0x000fca0003f4e000 */
[----:B------:R-:W-:Y:S02]  /*0680*/  FSEL R10, R14, R10, !P3 ;  /* 0x0000000a0e0a7208 */ /* 0x000fe40005800000 */
[----:B------:R-:W-:Y:S02]  /*0690*/  FSEL R11, R15, R11, !P3 ;  /* 0x0000000b0f0b7208 */ /* 0x000fe40005800000 */
[----:B------:R-:W3:Y:S01]  /*06a0*/  LDG.E.64 R14, desc[UR10][R18.64+-0xc00] ;  /* 0xfff4000a120e7981 */ /* 0x000ee2000c1e1b00 */
[----:B------:R-:W-:Y:S02]  /*06b0*/  FSEL R12, R8, R12, !P2 ;  /* 0x0000000c080c7208 */ /* 0x000fe40005000000 */
[----:B------:R-:W-:Y:S01]  /*06c0*/  FSEL R13, R9, R13, !P2 ;  /* 0x0000000d090d7208 */ /* 0x000fe20005000000 */
[----:B-----5:R-:W-:Y:S02]  /*06d0*/  DADD R8, -RZ, -R20 ;  /* 0x00000000ff087229 */ /* 0x020fe40000000914 */
[----:B------:R-:W-:-:S03]  /*06e0*/  DSETP.GEU.AND P3, PT, R20, RZ, PT ;  /* 0x000000ff1400722a */ /* 0x000fc60003f6e000 */
[----:B------:R-:W-:-:S05]  /*06f0*/  DSETP.GEU.AND P2, PT, R12, R10, PT ;  /* 0x0000000a0c00722a */ /* 0x000fca0003f4e000 */
[----:B------:R-:W-:Y:S02]  /*0700*/  FSEL R8, R8, R20, !P3 ;  /* 0x0000001408087208 */ /* 0x000fe40005800000 */
[----:B------:R-:W-:Y:S02]  /*0710*/  FSEL R9, R9, R21, !P3 ;  /* 0x0000001509097208 */ /* 0x000fe40005800000 */
[----:B------:R-:W-:Y:S01]  /*0720*/  FSEL R10, R12, R10, !P2 ;  /* 0x0000000a0c0a7208 */ /* 0x000fe20005000000 */
[----:B------:R-:W4:Y:S01]  /*0730*/  LDG.E.64 R20, desc[UR10][R18.64+-0x800] ;  /* 0xfff8000a12147981 */ /* 0x000f22000c1e1b00 */
[----:B------:R-:W-:-:S06]  /*0740*/  FSEL R11, R13, R11, !P2 ;  /* 0x0000000b0d0b7208 */ /* 0x000fcc0005000000 */
[----:B------:R-:W-:-:S06]  /*0750*/  DSETP.GEU.AND P2, PT, R10, R8, PT ;  /* 0x000000080a00722a */ /* 0x000fcc0003f4e000 */
[----:B------:R-:W-:Y:S02]  /*0760*/  FSEL R8, R10, R8, !P2 ;  /* 0x000000080a087208 */ /* 0x000fe40005000000 */
[----:B------:R-:W-:Y:S01]  /*0770*/  FSEL R9, R11, R9, !P2 ;  /* 0x000000090b097208 */ /* 0x000fe20005000000 */
[----:B--2---:R-:W-:Y:S02]  /*0780*/  DADD R12, -RZ, -R16 ;  /* 0x00000000ff0c7229 */ /* 0x004fe40000000910 */
[----:B------:R-:W-:-:S08]  /*0790*/  DSETP.GEU.AND P3, PT, R16, RZ, PT ;  /* 0x000000ff1000722a */ /* 0x000fd00003f6e000 */
[----:B------:R-:W-:Y:S02]  /*07a0*/  FSEL R12, R12, R16, !P3 ;  /* 0x000000100c0c7208 */ /* 0x000fe40005800000 */
[----:B------:R-:W-:Y:S02]  /*07b0*/  FSEL R13, R13, R17, !P3 ;  /* 0x000000110d0d7208 */ /* 0x000fe40005800000 */
[----:B------:R-:W2:Y:S01]  /*07c0*/  LDG.E.64 R16, desc[UR10][R18.64+-0x400] ;  /* 0xfffc000a12107981 */ /* 0x000ea2000c1e1b00 */
[----:B---3--:R-:W-:Y:S02]  /*07d0*/  DADD R10, -RZ, -R14 ;  /* 0x00000000ff0a7229 */ /* 0x008fe4000000090e */
[----:B------:R-:W-:-:S08]  /*07e0*/  DSETP.GEU.AND P3, PT, R14, RZ, PT ;  /* 0x000000ff0e00722a */ /* 0x000fd00003f6e000 */
[----:B------:R-:W-:Y:S02]  /*07f0*/  FSEL R10, R10, R14, !P3 ;  /* 0x0000000e0a0a7208 */ /* 0x000fe40005800000 */
[----:B------:R-:W-:Y:S02]  /*0800*/  FSEL R11, R11, R15, !P3 ;  /* 0x0000000f0b0b7208 */ /* 0x000fe40005800000 */
[----:B------:R-:W3:Y:S01]  /*0810*/  LDG.E.64 R14, desc[UR10][R18.64] ;  /* 0x0000000a120e7981 */ /* 0x000ee2000c1e1b00 */
[----:B------:R-:W-:-:S06]  /*0820*/  DSETP.GEU.AND P2, PT, R8, R12, PT ;  /* 0x0000000c0800722a */ /* 0x000fcc0003f4e000 */
[----:B------:R-:W-:Y:S02]  /*0830*/  FSEL R12, R8, R12, !P2 ;  /* 0x0000000c080c7208 */ /* 0x000fe40005000000 */
[----:B------:R-:W-:Y:S01]  /*0840*/  FSEL R13, R9, R13, !P2 ;  /* 0x0000000d090d7208 */ /* 0x000fe20005000000 */
[----:B----4-:R-:W-:Y:S02]  /*0850*/  DADD R8, -RZ, -R20 ;  /* 0x00000000ff087229 */ /* 0x010fe40000000914 */
        /* <DEDUP_REMOVED lines=28> */
[----:B------:R-:W-:Y:S02]  /*0a20*/  FSEL R10, R12, R10, !P2 ;  /* 0x0000000a0c0a7208 */ /* 0x000fe40005000000 */
[----:B------:R-:W-:-:S06]  /*0a30*/  FSEL R11, R13, R11, !P2 ;  /* 0x0000000b0d0b7208 */ /* 0x000fcc0005000000 */
[----:B------:R-:W-:Y:S02]  /*0a40*/  DSETP.GEU.AND P2, PT, R10, R8, PT ;  /* 0x000000080a00722a */ /* 0x000fe40003f4e000 */
[----:B--2---:R-:W-:Y:S02]  /*0a50*/  DADD R12, -RZ, -R16 ;  /* 0x00000000ff0c7229 */ /* 0x004fe40000000910 */
[----:B------:R-:W-:-:S08]  /*0a60*/  DSETP.GEU.AND P3, PT, R16, RZ, PT ;  /* 0x000000ff1000722a */ /* 0x000fd00003f6e000 */
[----:B------:R-:W-:Y:S02]  /*0a70*/  FSEL R12, R12, R16, !P3 ;  /* 0x000000100c0c7208 */ /* 0x000fe40005800000 */
[----:B------:R-:W-:Y:S02]  /*0a80*/  FSEL R13, R13, R17, !P3 ;  /* 0x000000110d0d7208 */ /* 0x000fe40005800000 */
        /* <DEDUP_REMOVED lines=10> */
[----:B------:R-:W-:Y:S02]  /*0b30*/  FSEL R13, R17, R13, !P2 ;  /* 0x0000000d110d7208 */ /* 0x000fe40005000000 */
[----:B------:R-:W4:Y:S04]  /*0b40*/  LDG.E.64 R16, desc[UR10][R18.64+0x1800] ;  /* 0x0018000a12107981 */ /* 0x000f28000c1e1b00 */
[----:B------:R-:W5:Y:S01]  /*0b50*/  LDG.E.64 R18, desc[UR10][R18.64+0x1c00] ;  /* 0x001c000a12127981 */ /* 0x000f62000c1e1b00 */
[----:B------:R-:W-:-:S06]  /*0b60*/  DSETP.GEU.AND P2, PT, R12, R8, PT ;  /* 0x000000080c00722a */ /* 0x000fcc0003f4e000 */
[----:B------:R-:W-:Y:S02]  /*0b70*/  FSEL R12, R12, R8, !P2 ;  /* 0x000000080c0c7208 */ /* 0x000fe40005000000 */
[----:B------:R-:W-:Y:S01]  /*0b80*/  FSEL R13, R13, R9, !P2 ;  /* 0x000000090d0d7208 */ /* 0x000fe20005000000 */
[----:B------:R-:W-:Y:S02]  /*0b90*/  VIADD R28, R28, 0x10 ;  /* 0x000000101c1c7836 */ /* 0x000fe40000000000 */
[----:B------:R-:W-:Y:S01]  /*0ba0*/  VIADD R27, R27, 0x800 ;  /* 0x000008001b1b7836 */ /* 0x000fe20000000000 */
[----:B--2---:R-:W-:Y:S02]  /*0bb0*/  DADD R20, -RZ, -R10 ;  /* 0x00000000ff147229 */ /* 0x004fe4000000090a */
[----:B------:R-:W-:-:S08]  /*0bc0*/  DSETP.GEU.AND P3, PT, R10, RZ, PT ;  /* 0x000000ff0a00722a */ /* 0x000fd00003f6e000 */
[----:B------:R-:W-:Y:S02]  /*0bd0*/  FSEL R10, R20, R10, !P3 ;  /* 0x0000000a140a7208 */ /* 0x000fe40005800000 */
[----:B------:R-:W-:Y:S01]  /*0be0*/  FSEL R11, R21, R11, !P3 ;  /* 0x0000000b150b7208 */ /* 0x000fe20005800000 */
[----:B---3--:R-:W-:Y:S02]  /*0bf0*/  DADD R8, -RZ, -R14 ;  /* 0x00000000ff087229 */ /* 0x008fe4000000090e */
[----:B------:R-:W-:-:S03]  /*0c00*/  DSETP.GEU.AND P3, PT, R14, RZ, PT ;  /* 0x000000ff0e00722a */ /* 0x000fc60003f6e000 */
[----:B------:R-:W-:-:S05]  /*0c10*/  DSETP.GEU.AND P2, PT, R12, R10, PT ;  /* 0x0000000a0c00722a */ /* 0x000fca0003f4e000 */
[----:B------:R-:W-:Y:S02]  /*0c20*/  FSEL R8, R8, R14, !P3 ;  /* 0x0000000e08087208 */ /* 0x000fe40005800000 */
[----:B------:R-:W-:Y:S02]  /*0c30*/  FSEL R9, R9, R15, !P3 ;  /* 0x0000000f09097208 */ /* 0x000fe40005800000 */
[----:B------:R-:W-:Y:S02]  /*0c40*/  FSEL R12, R12, R10, !P2 ;  /* 0x0000000a0c0c7208 */ /* 0x000fe40005000000 */
[----:B------:R-:W-:Y:S01]  /*0c50*/  FSEL R13, R13, R11, !P2 ;  /* 0x0000000b0d0d7208 */ /* 0x000fe20005000000 */
[----:B----4-:R-:W-:Y:S02]  /*0c60*/  DADD R10, -RZ, -R16 ;  /* 0x00000000ff0a7229 */ /* 0x010fe40000000910 */
[----:B------:R-:W-:-:S03]  /*0c70*/  DSETP.GEU.AND P3, PT, R16, RZ, PT ;  /* 0x000000ff1000722a */ /* 0x000fc60003f6e000 */
[----:B------:R-:W-:-:S06]  /*0c80*/  DSETP.GEU.AND P2, PT, R12, R8, PT ;  /* 0x000000080c00722a */ /* 0x000fcc0003f4e000 */
[----:B------:R-:W-:Y:S02]  /*0c90*/  FSEL R8, R12, R8, !P2 ;  /* 0x000000080c087208 */ /* 0x000fe40005000000 */
[----:B------:R-:W-:Y:S01]  /*0ca0*/  FSEL R9, R13, R9, !P2 ;  /* 0x000000090d097208 */ /* 0x000fe20005000000 */
[----:B-----5:R-:W-:Y:S01]  /*0cb0*/  DADD R12, -RZ, -R18 ;  /* 0x00000000ff0c7229 */ /* 0x020fe20000000912 */
[----:B------:R-:W-:Y:S02]  /*0cc0*/  FSEL R10, R10, R16, !P3 ;  /* 0x000000100a0a7208 */ /* 0x000fe40005800000 */
[----:B------:R-:W-:Y:S01]  /*0cd0*/  FSEL R11, R11, R17, !P3 ;  /* 0x000000110b0b7208 */ /* 0x000fe20005800000 */
[----:B------:R-:W-:-:S05]  /*0ce0*/  DSETP.GEU.AND P3, PT, R18, RZ, PT ;  /* 0x000000ff1200722a */ /* 0x000fca0003f6e000 */
[----:B------:R-:W-:Y:S01]  /*0cf0*/  DSETP.GEU.AND P2, PT, R8, R10, PT ;  /* 0x0000000a0800722a */ /* 0x000fe20003f4e000 */
[----:B------:R-:W-:Y:S02]  /*0d00*/  FSEL R12, R12, R18, !P3 ;  /* 0x000000120c0c7208 */ /* 0x000fe40005800000 */
[----:B------:R-:W-:Y:S02]  /*0d10*/  FSEL R13, R13, R19, !P3 ;  /* 0x000000130d0d7208 */ /* 0x000fe40005800000 */
[----:B------:R-:W-:Y:S02]  /*0d20*/  ISETP.NE.AND P3, PT, R28, RZ, PT ;  /* 0x000000ff1c00720c */ /* 0x000fe40003f65270 */
[----:B------:R-:W-:Y:S02]  /*0d30*/  FSEL R8, R8, R10, !P2 ;  /* 0x0000000a08087208 */ /* 0x000fe40005000000 */
[----:B------:R-:W-:-:S06]  /*0d40*/  FSEL R9, R9, R11, !P2 ;  /* 0x0000000b09097208 */ /* 0x000fcc0005000000 */
[----:B------:R-:W-:-:S06]  /*0d50*/  DSETP.GEU.AND P2, PT, R8, R12, PT ;  /* 0x0000000c0800722a */ /* 0x000fcc0003f4e000 */
[----:B------:R-:W-:Y:S02]  /*0d60*/  FSEL R8, R8, R12, !P2 ;  /* 0x0000000c08087208 */ /* 0x000fe40005000000 */
[----:B------:R-:W-:Y:S01]  /*0d70*/  FSEL R9, R9, R13, !P2 ;  /* 0x0000000d09097208 */ /* 0x000fe20005000000 */
[----:B------:R-:W-:Y:S06]  /*0d80*/  @P3 BRA `(.L_x_47) ;  /* 0xfffffff400e43947 */ /* 0x000fec000383ffff */
.L_x_46:
[----:B------:R-:W-:Y:S05]  /*0d90*/  BSYNC.RECONVERGENT B2 ;  /* 0x0000000000027941 */ /* 0x000fea0003800200 */
.L_x_45:
[----:B------:R-:W-:Y:S01]  /*0da0*/  LOP3.LUT R28, R24, 0x7, RZ, 0xc0, !PT ;  /* 0x00000007181c7812 */ /* 0x000fe200078ec0ff */
[----:B------:R-:W-:Y:S06]  /*0db0*/  @!P1 BRA `(.L_x_44) ;  /* 0x0000000800489947 */ /* 0x000fec0003800000 */
[----:B------:R-:W-:Y:S01]  /*0dc0*/  ISETP.GE.U32.AND P2, PT, R26, 0x8, PT ;  /* 0x000000081a00780c */ /* 0x000fe20003f46070 */
[----:B------:R-:W-:Y:S01]  /*0dd0*/  BSSY.RECONVERGENT B2, `(.L_x_48) ;  /* 0x0000046000027945 */ /* 0x000fe20003800200 */
[----:B------:R-:W-:-:S11]  /*0de0*/  ISETP.NE.AND P1, PT, R28, RZ, PT ;  /* 0x000000ff1c00720c */ /* 0x000fd60003f25270 */
[----:B------:R-:W-:Y:S05]  /*0df0*/  @!P2 BRA `(.L_x_49) ;  /* 0x00000004000ca947 */ /* 0x000fea0003800000 */
[----:B------:R-:W0:Y:S02]  /*0e00*/  LDC.64 R14, c[0x0][0x388] ;  /* 0x0000e200ff0e7b82 */ /* 0x000e240000000a00 */
[----:B0-----:R-:W-:-:S05]  /*0e10*/  IMAD.WIDE R14, R27, 0x8, R14 ;  /* 0x000000081b0e7825 */ /* 0x001fca00078e020e */
        /* <DEDUP_REMOVED lines=14> */
[----:B------:R-:W-:Y:S01]  /*0f00*/  FSEL R8, R8, R16, !P2 ;  /* 0x0000001008087208 */ /* 0x000fe20005000000 */
[----:B------:R-:W2:Y:S01]  /*0f10*/  LDG.E.64 R20, desc[UR10][R14.64+0x1000] ;  /* 0x0010000a0e147981 */ /* 0x000ea2000c1e1b00 */
[----:B------:R-:W-:Y:S01]  /*0f20*/  FSEL R9, R9, R17, !P2 ;  /* 0x0000001109097208 */ /* 0x000fe20005000000 */
[----:B------:R-:W-:-:S05]  /*0f30*/  DADD R16, -RZ, -R18 ;  /* 0x00000000ff107229 */ /* 0x000fca0000000912 */
[----:B------:R-:W-:-:S05]  /*0f40*/  DSETP.GEU.AND P2, PT, R8, R12, PT ;  /* 0x0000000c0800722a */ /* 0x000fca0003f4e000 */
[----:B------:R-:W-:Y:S02]  /*0f50*/  FSEL R16, R16, R18, !P3 ;  /* 0x0000001210107208 */ /* 0x000fe40005800000 */
[----:B------:R-:W-:Y:S02]  /*0f60*/  FSEL R17, R17, R19, !P3 ;  /* 0x0000001311117208 */ /* 0x000fe40005800000 */
[----:B------:R-:W-:Y:S01]  /*0f70*/  FSEL R12, R8, R12, !P2 ;  /* 0x0000000c080c7208 */ /* 0x000fe20005000000 */
[----:B------:R-:W3:Y:S01]  /*0f80*/  LDG.E.64 R18, desc[UR10][R14.64+0x1400] ;  /* 0x0014000a0e127981 */ /* 0x000ee2000c1e1b00 */
[----:B------:R-:W-:-:S06]  /*0f90*/  FSEL R13, R9, R13, !P2 ;  /* 0x0000000d090d7208 */ /* 0x000fcc0005000000 */
[----:B------:R-:W-:-:S06]  /*0fa0*/  DSETP.GEU.AND P2, PT, R12, R16, PT ;  /* 0x000000100c00722a */ /* 0x000fcc0003f4e000 */
[----:B------:R-:W-:Y:S02]  /*0fb0*/  FSEL R12, R12, R16, !P2 ;  /* 0x000000100c0c7208 */ /* 0x000fe40005000000 */
[----:B------:R-:W-:Y:S02]  /*0fc0*/  FSEL R13, R13, R17, !P2 ;  /* 0x000000110d0d7208 */ /* 0x000fe40005000000 */
[----:B------:R-:W4:Y:S04]  /*0fd0*/  LDG.E.64 R16, desc[UR10][R14.64+0x1800] ;  /* 0x0018000a0e107981 */ /* 0x000f28000c1e1b00 */
[----:B------:R-:W4:Y:S01]  /*0fe0*/  LDG.E.64 R14, desc[UR10][R14.64+0x1c00] ;  /* 0x001c000a0e0e7981 */ /* 0x000f22000c1e1b00 */
[----:B-----5:R-:W-:Y:S02]  /*0ff0*/  DADD R8, -RZ, -R10 ;  /* 0x00000000ff087229 */ /* 0x020fe4000000090a */
[----:B------:R-:W-:-:S08]  /*1000*/  DSETP.GEU.AND P3, PT, R10, RZ, PT ;  /* 0x000000ff0a00722a */ /* 0x000fd00003f6e000 */
[----:B------:R-:W-:Y:S02]  /*1010*/  FSEL R8, R8, R10, !P3 ;  /* 0x0000000a08087208 */ /* 0x000fe40005800000 */
[----:B------:R-:W-:-:S06]  /*1020*/  FSEL R9, R9, R11, !P3 ;  /* 0x0000000b09097208 */ /* 0x000fcc0005800000 */
[----:B------:R-:W-:-:S06]  /*1030*/  DSETP.GEU.AND P2, PT, R12, R8, PT ;  /* 0x000000080c00722a */ /* 0x000fcc0003f4e000 */
[----:B------:R-:W-:Y:S02]  /*1040*/  FSEL R12, R12, R8, !P2 ;  /* 0x000000080c0c7208 */ /* 0x000fe40005000000 */
[----:B------:R-:W-:Y:S01]  /*1050*/  FSEL R13, R13, R9, !P2 ;  /* 0x000000090d0d7208 */ /* 0x000fe20005000000 */
[----:B------:R-:W-:Y:S01]  /*1060*/  VIADD R27, R27, 0x400 ;  /* 0x000004001b1b7836 */ /* 0x000fe20000000000 */
[----:B--2---:R-:W-:Y:S02]  /*1070*/  DADD R10, -RZ, -R20 ;  /* 0x00000000ff0a7229 */ /* 0x004fe40000000914 */
[----:B------:R-:W-:-:S08]  /*1080*/  DSETP.GEU.AND P3, PT, R20, RZ, PT ;  /* 0x000000ff1400722a */ /* 0x000fd00003f6e000 */
[----:B------:R-:W-:Y:S02]  /*1090*/  FSEL R10, R10, R20, !P3 ;  /* 0x000000140a0a7208 */ /* 0x000fe40005800000 */
[----:B------:R-:W-:Y:S01]  /*10a0*/  FSEL R11, R11, R21, !P3 ;  /* 0x000000150b0b7208 */ /* 0x000fe20005800000 */
[----:B---3--:R-:W-:-:S05]  /*10b0*/  DADD R8, -RZ, -R18 ;  /* 0x00000000ff087229 */ /* 0x008fca0000000912 */
[----:B------:R-:W-:Y:S02]  /*10c0*/  DSETP.GEU.AND P2, PT, R12, R10, PT ;  /* 0x0000000a0c00722a */ /* 0x000fe40003f4e000 */
[----:B------:R-:W-:-:S04]  /*10d0*/  DSETP.GEU.AND P3, PT, R18, RZ, PT ;  /* 0x000000ff1200722a */ /* 0x000fc80003f6e000 */
        /* <DEDUP_REMOVED lines=8> */
[----:B------:R-:W-:Y:S02]  /*1160*/  FSEL R9, R13, R9, !P2 ;  /* 0x000000090d097208 */ /* 0x000fe40005000000 */
[----:B------:R-:W-:Y:S02]  /*1170*/  FSEL R12, R10, R16, !P3 ;  /* 0x000000100a0c7208 */ /* 0x000fe40005800000 */
[----:B------:R-:W-:Y:S01]  /*1180*/  FSEL R13, R11, R17, !P3 ;  /* 0x000000110b0d7208 */ /* 0x000fe20005800000 */
[----:B------:R-:W-:Y:S02]  /*1190*/  DADD R10, -RZ, -R14 ;  /* 0x00000000ff0a7229 */ /* 0x000fe4000000090e */
[----:B------:R-:W-:-:S03]  /*11a0*/  DSETP.GEU.AND P3, PT, R14, RZ, PT ;  /* 0x000000ff0e00722a */ /* 0x000fc60003f6e000 */
[----:B------:R-:W-:-:S05]  /*11b0*/  DSETP.GEU.AND P2, PT, R8, R12, PT ;  /* 0x0000000c0800722a */ /* 0x000fca0003f4e000 */
[----:B------:R-:W-:Y:S02]  /*11c0*/  FSEL R10, R10, R14, !P3 ;  /* 0x0000000e0a0a7208 */ /* 0x000fe40005800000 */
[----:B------:R-:W-:Y:S02]  /*11d0*/  FSEL R11, R11, R15, !P3 ;  /* 0x0000000f0b0b7208 */ /* 0x000fe40005800000 */
[----:B------:R-:W-:Y:S02]  /*11e0*/  FSEL R8, R8, R12, !P2 ;  /* 0x0000000c08087208 */ /* 0x000fe40005000000 */
[----:B------:R-:W-:-:S06]  /*11f0*/  FSEL R9, R9, R13, !P2 ;  /* 0x0000000d09097208 */ /* 0x000fcc0005000000 */
[----:B------:R-:W-:-:S06]  /*1200*/  DSETP.GEU.AND P2, PT, R8, R10, PT ;  /* 0x0000000a0800722a */ /* 0x000fcc0003f4e000 */
[----:B------:R-:W-:Y:S02]  /*1210*/  FSEL R8, R8, R10, !P2 ;  /* 0x0000000a08087208 */ /* 0x000fe40005000000 */
[----:B------:R-:W-:-:S07]  /*1220*/  FSEL R9, R9, R11, !P2 ;  /* 0x0000000b09097208 */ /* 0x000fce0005000000 */
.L_x_49:
[----:B------:R-:W-:Y:S05]  /*1230*/  BSYNC.RECONVERGENT B2 ;  /* 0x0000000000027941 */ /* 0x000fea0003800200 */
.L_x_48:
        /* <DEDUP_REMOVED lines=23> */
[----:B------:R-:W-:Y:S02]  /*13b0*/  FSEL R16, R8, R18, !P2 ;  /* 0x0000001208107208 */ /* 0x000fe40005000000 */
[----:B------:R-:W-:Y:S01]  /*13c0*/  FSEL R17, R9, R19, !P2 ;  /* 0x0000001309117208 */ /* 0x000fe20005000000 */
[----:B------:R-:W-:-:S05]  /*13d0*/  DADD R8, -RZ, -R10 ;  /* 0x00000000ff087229 */ /* 0x000fca000000090a */
[----:B------:R-:W-:-:S05]  /*13e0*/  DSETP.GEU.AND P2, PT, R16, R14, PT ;  /* 0x0000000e1000722a */ /* 0x000fca0003f4e000 */
[----:B------:R-:W-:Y:S02]  /*13f0*/  FSEL R10, R8, R10, !P3 ;  /* 0x0000000a080a7208 */ /* 0x000fe40005800000 */
[----:B------:R-:W-:Y:S02]  /*1400*/  FSEL R14, R16, R14, !P2 ;  /* 0x0000000e100e7208 */ /* 0x000fe40005000000 */
[----:B------:R-:W-:Y:S02]  /*1410*/  FSEL R15, R17, R15, !P2 ;  /* 0x0000000f110f7208 */ /* 0x000fe40005000000 */
[----:B------:R-:W-:Y:S01]  /*1420*/  FSEL R11, R9, R11, !P3 ;  /* 0x0000000b090b7208 */ /* 0x000fe20005800000 */
[----:B-----5:R-:W-:Y:S02]  /*1430*/  DADD R8, -RZ, -R12 ;  /* 0x00000000ff087229 */ /* 0x020fe4000000090c */
        /* <DEDUP_REMOVED lines=9> */
.L_x_51:
[----:B------:R-:W-:Y:S05]  /*14d0*/  BSYNC.RECONVERGENT B2 ;  /* 0x0000000000027941 */ /* 0x000fea0003800200 */
.L_x_50:
[----:B------:R-:W-:Y:S05]  /*14e0*/  @!P1 BRA `(.L_x_44) ;  /* 0x00000000007c9947 */ /* 0x000fea0003800000 */
[----:B------:R-:W0:Y:S02]  /*14f0*/  LDC.64 R10, c[0x0][0x388] ;  /* 0x0000e200ff0a7b82 */ /* 0x000e240000000a00 */
[----:B0-----:R-:W-:-:S05]  /*1500*/  IMAD.WIDE R10, R27, 0x8, R10 ;  /* 0x000000081b0a7825 */ /* 0x001fca00078e020a */
[----:B------:R-:W2:Y:S01]  /*1510*/  LDG.E.64 R14, desc[UR10][R10.64] ;  /* 0x0000000a0a0e7981 */ /* 0x000ea2000c1e1b00 */
[----:B------:R-:W-:Y:S01]  /*1520*/  ISETP.NE.AND P2, PT, R24, 0x1, PT ;  /* 0x000000011800780c */ /* 0x000fe20003f45270 */
        /* <DEDUP_REMOVED lines=8> */
[----:B------:R-:W-:Y:S01]  /*15b0*/  ISETP.NE.AND P1, PT, R24, 0x2, PT ;  /* 0x000000021800780c */ /* 0x000fe20003f25270 */
[----:B------:R-:W2:-:S12]  /*15c0*/  LDG.E.64 R14, desc[UR10][R10.64+0x400] ;  /* 0x0004000a0a0e7981 */ /* 0x000e98000c1e1b00 */
[----:B------:R-:W3:Y:S01]  /*15d0*/  @P1 LDG.E.64 R12, desc[UR10][R10.64+0x800] ;  /* 0x0008000a0a0c1981 */ /* 0x000ee2000c1e1b00 */
[----:B--2---:R-:W-:Y:S02]  /*15e0*/  DADD R16, -RZ, -R14 ;  /* 0x00000000ff107229 */ /* 0x004fe4000000090e */
[----:B------:R-:W-:-:S08]  /*15f0*/  DSETP.GEU.AND P2, PT, R14, RZ, PT ;  /* 0x000000ff0e00722a */ /* 0x000fd00003f4e000 */
[----:B------:R-:W-:Y:S02]  /*1600*/  FSEL R14, R16, R14, !P2 ;  /* 0x0000000e100e7208 */ /* 0x000fe40005000000 */
[----:B------:R-:W-:Y:S01]  /*1610*/  FSEL R15, R17, R15, !P2 ;  /* 0x0000000f110f7208 */ /* 0x000fe20005000000 */
[----:B---3--:R-:W-:Y:S02]  /*1620*/  @P1 DADD R16, -RZ, -R12 ;  /* 0x00000000ff101229 */ /* 0x008fe4000000090c */
[----:B------:R-:W-:-:S03]  /*1630*/  @P1 DSETP.GEU.AND P3, PT, R12, RZ, PT ;  /* 0x000000ff0c00122a */ /* 0x000fc60003f6e000 */
[----:B------:R-:W-:-:S05]  /*1640*/  DSETP.GEU.AND P2, PT, R8, R14, PT ;  /* 0x0000000e0800722a */ /* 0x000fca0003f4e000 */
[----:B------:R-:W-:Y:S02]  /*1650*/  @P1 FSEL R12, R16, R12, !P3 ;  /* 0x0000000c100c1208 */ /* 0x000fe40005800000 */
[----:B------:R-:W-:Y:S02]  /*1660*/  @P1 FSEL R13, R17, R13, !P3 ;  /* 0x0000000d110d1208 */ /* 0x000fe40005800000 */
[----:B------:R-:W-:Y:S02]  /*1670*/  FSEL R8, R8, R14, !P2 ;  /* 0x0000000e08087208 */ /* 0x000fe40005000000 */
[----:B------:R-:W-:-:S06]  /*1680*/  FSEL R9, R9, R15, !P2 ;  /* 0x0000000f09097208 */ /* 0x000fcc0005000000 */
[----:B------:R-:W-:-:S06]  /*1690*/  @P1 DSETP.GEU.AND P2, PT, R8, R12, PT ;  /* 0x0000000c0800122a */ /* 0x000fcc0003f4e000 */
[----:B------:R-:W-:Y:S02]  /*16a0*/  @P1 FSEL R10, R8, R12, !P2 ;  /* 0x0000000c080a1208 */ /* 0x000fe40005000000 */
[----:B------:R-:W-:-:S03]  /*16b0*/  @P1 FSEL R13, R9, R13, !P2 ;  /* 0x0000000d090d1208 */ /* 0x000fc60005000000 */
[----:B------:R-:W-:Y:S02]  /*16c0*/  @P1 IMAD.MOV.U32 R8, RZ, RZ, R10 ;  /* 0x000000ffff081224 */ /* 0x000fe400078e000a */
[----:B------:R-:W-:-:S07]  /*16d0*/  @P1 IMAD.MOV.U32 R9, RZ, RZ, R13 ;  /* 0x000000ffff091224 */ /* 0x000fce00078e000d */
.L_x_44:
[----:B------:R-:W-:Y:S05]  /*16e0*/  BSYNC.RECONVERGENT B1 ;  /* 0x0000000000017941 */ /* 0x000fea0003800200 */
.L_x_43:
[----:B------:R-:W-:Y:S01]  /*16f0*/  UIADD3 UR5, UPT, UPT, UR5, 0x1, URZ ;  /* 0x0000000105057890 */ /* 0x000fe2000fffe0ff */
[----:B------:R-:W-:Y:S11]  /*1700*/  @!P0 BRA `(.L_x_52) ;  /* 0xffffffec00248947 */ /* 0x000ff6000383ffff */
.L_x_40:
[----:B------:R-:W-:Y:S05]  /*1710*/  BSYNC.RECONVERGENT B0 ;  /* 0x0000000000007941 */ /* 0x000fea0003800200 */
.L_x_38:
[----:B------:R-:W0:Y:S01]  /*1720*/  S2UR UR8, SR_CgaCtaId ;  /* 0x00000000000879c3 */ /* 0x000e220000008800 */
[----:B------:R-:W-:Y:S01]  /*1730*/  UMOV UR5, 0x400 ;  /* 0x0000040000057882 */ /* 0x000fe20000000000 */
[----:B------:R-:W-:Y:S01]  /*1740*/  ISETP.GT.U32.AND P0, PT, R0, 0x3f, PT ;  /* 0x0000003f0000780c */ /* 0x000fe20003f04070 */
[----:B------:R-:W-:Y:S01]  /*1750*/  BSSY.RECONVERGENT B0, `(.L_x_53) ;  /* 0x0000032000007945 */ /* 0x000fe20003800200 */
[----:B0-----:R-:W-:-:S06]  /*1760*/  ULEA UR5, UR8, UR5, 0x18 ;  /* 0x0000000508057291 */ /* 0x001fcc000f8ec0ff */
[----:B------:R-:W-:-:S05]  /*1770*/  LEA R11, R0, UR5, 0x3 ;  /* 0x00000005000b7c11 */ /* 0x000fca000f8e18ff */
[----:B------:R-:W-:Y:S01]  /*1780*/  STS.64 [R11], R8 ;  /* 0x000000080b007388 */ /* 0x000fe20000000a00 */
[----:B------:R-:W-:Y:S06]  /*1790*/  BAR.SYNC.DEFER_BLOCKING 0x0 ;  /* 0x0000000000007b1d */ /* 0x000fec0000010000 */
[----:B------:R-:W-:Y:S04]  /*17a0*/  @!P0 LDS.64 R12, [R11] ;  /* 0x000000000b0c8984 */ /* 0x000fe80000000a00 */
[----:B------:R-:W0:Y:S02]  /*17b0*/  @!P0 LDS.64 R14, [R11+0x200] ;  /* 0x000200000b0e8984 */ /* 0x000e240000000a00 */
[----:B0-----:R-:W-:-:S06]  /*17c0*/  @!P0 DSETP.GEU.AND P1, PT, R12, R14, PT ;  /* 0x0000000e0c00822a */ /* 0x001fcc0003f2e000 */
[----:B------:R-:W-:Y:S02]  /*17d0*/  @!P0 FSEL R12, R12, R14, !P1 ;  /* 0x0000000e0c0c8208 */ /* 0x000fe40004800000 */
[----:B------:R-:W-:-:S05]  /*17e0*/  @!P0 FSEL R13, R13, R15, !P1 ;  /* 0x0000000f0d0d8208 */ /* 0x000fca0004800000 */
[----:B------:R0:W-:Y:S01]  /*17f0*/  @!P0 STS.64 [R11], R12 ;  /* 0x0000000c0b008388 */ /* 0x0001e20000000a00 */
[----:B------:R-:W-:Y:S01]  /*1800*/  BAR.SYNC.DEFER_BLOCKING 0x0 ;  /* 0x0000000000007b1d */ /* 0x000fe20000010000 */
[----:B------:R-:W-:-:S13]  /*1810*/  ISETP.GT.U32.AND P0, PT, R0, 0x1f, PT ;  /* 0x0000001f0000780c */ /* 0x000fda0003f04070 */
[----:B0-----:R-:W-:Y:S05]  /*1820*/  @P0 BRA `(.L_x_54) ;  /* 0x0000000000900947 */ /* 0x001fea0003800000 */
[----:B------:R-:W-:Y:S04]  /*1830*/  LDS.64 R8, [R11] ;  /* 0x000000000b087984 */ /* 0x000fe80000000a00 */
[----:B------:R-:W0:Y:S02]  /*1840*/  LDS.64 R12, [R11+0x100] ;  /* 0x000100000b0c7984 */ /* 0x000e240000000a00 */
[----:B0-----:R-:W-:-:S06]  /*1850*/  DSETP.GEU.AND P0, PT, R8, R12, PT ;  /* 0x0000000c0800722a */ /* 0x001fcc0003f0e000 */
[----:B------:R-:W-:Y:S02]  /*1860*/  FSEL R14, R8, R12, !P0 ;  /* 0x0000000c080e7208 */ /* 0x000fe40004000000 */
[----:B------:R-:W-:-:S05]  /*1870*/  FSEL R15, R9, R13, !P0 ;  /* 0x0000000d090f7208 */ /* 0x000fca0004000000 */
[----:B------:R-:W-:Y:S04]  /*1880*/  STS.64 [R11], R14 ;  /* 0x0000000e0b007388 */ /* 0x000fe80000000a00 */
        /* <DEDUP_REMOVED lines=29> */
[----:B------:R0:W-:Y:S02]  /*1a60*/  STS.64 [R11], R8 ;  /* 0x000000080b007388 */ /* 0x0001e40000000a00 */
.L_x_54:
[----:B------:R-:W-:Y:S05]  /*1a70*/  BSYNC.RECONVERGENT B0 ;  /* 0x0000000000007941 */ /* 0x000fea0003800200 */
.L_x_53:
[----:B------:R-:W-:Y:S01]  /*1a80*/  BAR.SYNC.DEFER_BLOCKING 0x0 ;  /* 0x0000000000007b1d */ /* 0x000fe20000010000 */
[----:B------:R-:W-:Y:S01]  /*1a90*/  ISETP.NE.AND P0, PT, R0, RZ, PT ;  /* 0x000000ff0000720c */ /* 0x000fe20003f05270 */
[----:B------:R-:W-:-:S04]  /*1aa0*/  UIADD3 UR4, UPT, UPT, UR4, 0x1, URZ ;  /* 0x0000000104047890 */ /* 0x000fc8000fffe0ff */
[----:B------:R-:W1:Y:S08]  /*1ab0*/  LDCU UR5, c[0x0][0x394] ;  /* 0x00007280ff0577ac */ /* 0x000e700008000800 */
[----:B0-----:R-:W0:Y:S01]  /*1ac0*/  @!P0 S2R R9, SR_CgaCtaId ;  /* 0x0000000000098919 */ /* 0x001e220000008800 */
[----:B------:R-:W-:Y:S01]  /*1ad0*/  @!P0 MOV R8, 0x400 ;  /* 0x0000040000088802 */ /* 0x000fe20000000f00 */
[----:B------:R-:W2:Y:S02]  /*1ae0*/  @!P0 LDC.64 R10, c[0x0][0x398] ;  /* 0x0000e600ff0a8b82 */ /* 0x000ea40000000a00 */
[----:B--2---:R-:W-:-:S04]  /*1af0*/  @!P0 IMAD.WIDE R10, R3, 0x8, R10 ;  /* 0x00000008030a8825 */ /* 0x004fc800078e020a */
[----:B------:R-:W-:Y:S01]  /*1b00*/  IMAD.IADD R3, R2, 0x1, R3 ;  /* 0x0000000102037824 */ /* 0x000fe200078e0203 */
[----:B0-----:R-:W-:-:S06]  /*1b10*/  @!P0 LEA R8, R9, R8, 0x18 ;  /* 0x0000000809088211 */ /* 0x001fcc00078ec0ff */
[----:B------:R-:W0:Y:S04]  /*1b20*/  @!P0 LDS.64 R8, [R8] ;  /* 0x0000000008088984 */ /* 0x000e280000000a00 */
[----:B0-----:R0:W-:Y:S01]  /*1b30*/  @!P0 STG.E.64 desc[UR10][R10.64], R8 ;  /* 0x000000080a008986 */ /* 0x0011e2000c101b0a */
[----:B-1----:R-:W-:-:S13]  /*1b40*/  ISETP.GE.AND P0, PT, R3, UR5, PT ;  /* 0x0000000503007c0c */ /* 0x002fda000bf06270 */
[----:B0-----:R-:W-:Y:S05]  /*1b50*/  @!P0 BRA `(.L_x_55) ;  /* 0xffffffe400788947 */ /* 0x001fea000383ffff */
[----:B------:R-:W-:Y:S05]  /*1b60*/  EXIT ;  /* 0x000000000000794d */ /* 0x000fea0003800000 */
.L_x_56:
        /* <DEDUP_REMOVED lines=9> */
.L_x_344:


//--------------------- .text._Z13_minabs_32_21iPfiiS_ --------------------------
	.section	.text._Z13_minabs_32_21iPfiiS_,"ax",@progbits
	.align	128
        .global         _Z13_minabs_32_21iPfiiS_
        .type           _Z13_minabs_32_21iPfiiS_,@function
        .size           _Z13_minabs_32_21iPfiiS_,(.L_x_345 - _Z13_minabs_32_21iPfiiS_)
        .other          _Z13_minabs_32_21iPfiiS_,@"STO_CUDA_ENTRY STV_DEFAULT"
_Z13_minabs_32_21iPfiiS_:
.text._Z13_minabs_32_21iPfiiS_:
        /* <DEDUP_REMOVED lines=24> */
.L_x_74:
[----:B0-----:R-:W0:Y:S01]  /*0180*/  LDCU UR5, c[0x0][0x390] ;  /* 0x00007200ff0577ac */ /* 0x001e220008000800 */
[----:B------:R-:W-:Y:S01]  /*0190*/  BSSY.RECONVERGENT B0, `(.L_x_57) ;  /* 0x00000f8000007945 */ /* 0x000fe20003800200 */
        /* <DEDUP_REMOVED lines=11> */
[----:B------:R-:W-:-:S07]  /*0250*/  IMAD.MOV.U32 R9, RZ, RZ, 0x7f800000 ;  /* 0x7f800000ff097424 */ /* 0x000fce00078e00ff */
.L_x_61:
[----:B0-----:R-:W-:-:S06]  /*0260*/  IMAD.WIDE R12, R15, 0x4, R10 ;  /* 0x000000040f0c7825 */ /* 0x001fcc00078e020a */
[----:B------:R-:W2:Y:S01]  /*0270*/  LDG.E R12, desc[UR8][R12.64] ;  /* 0x000000080c0c7981 */ /* 0x000ea2000c1e1900 */
[----:B------:R-:W-:-:S05]  /*0280*/  IMAD R15, R18, 0x80, R15 ;  /* 0x00000080120f7824 */ /* 0x000fca00078e020f */
[----:B------:R-:W-:Y:S02]  /*0290*/  ISETP.GE.AND P1, PT, R15, UR5, PT ;  /* 0x000000050f007c0c */ /* 0x000fe4000bf26270 */
[----:B--2---:R-:W-:-:S04]  /*02a0*/  FSETP.GEU.AND P0, PT, R12, RZ, PT ;  /* 0x000000ff0c00720b */ /* 0x004fc80003f0e000 */
[----:B------:R-:W-:-:S04]  /*02b0*/  FSEL R14, -R12, R12, !P0 ;  /* 0x0000000c0c0e7208 */ /* 0x000fc80004000100 */
[----:B------:R-:W-:-:S04]  /*02c0*/  FSETP.GEU.AND P0, PT, R9, R14, PT ;  /* 0x0000000e0900720b */ /* 0x000fc80003f0e000 */
[----:B------:R-:W-:Y:S01]  /*02d0*/  FSEL R9, R9, R14, !P0 ;  /* 0x0000000e09097208 */ /* 0x000fe20004000000 */
[----:B------:R-:W-:Y:S08]  /*02e0*/  @!P1 BRA `(.L_x_61) ;  /* 0xfffffffc00dc9947 */ /* 0x000ff0000383ffff */
[----:B------:R-:W-:Y:S05]  /*02f0*/  BSYNC.RECONVERGENT B1 ;  /* 0x0000000000017941 */ /* 0x000fea0003800200 */
.L_x_60:
[----:B------:R-:W-:Y:S05]  /*0300*/  BRA `(.L_x_59) ;  /* 0x0000000c00807947 */ /* 0x000fea0003800000 */
.L_x_58:
[----:B------:R-:W0:Y:S02]  /*0310*/  LDCU UR5, c[0x0][0x380] ;  /* 0x00007000ff0577ac */ /* 0x000e240008000800 */
[----:B0-----:R-:W-:-:S09]  /*0320*/  UISETP.GE.AND UP0, UPT, UR5, 0x1, UPT ;  /* 0x000000010500788c */ /* 0x001fd2000bf06270 */
[----:B------:R-:W-:Y:S05]  /*0330*/  BRA.U !UP0, `(.L_x_59) ;  /* 0x0000000d08747547 */ /* 0x000fea000b800000 */
[----:B------:R-:W-:Y:S01]  /*0340*/  IMAD R10, R16, UR4, RZ ;  /* 0x00000004100a7c24 */ /* 0x000fe2000f8e02ff */
[----:B------:R-:W-:Y:S01]  /*0350*/  UMOV UR5, URZ ;  /* 0x000000ff00057c82 */ /* 0x000fe20008000000 */
[----:B------:R-:W-:Y:S02]  /*0360*/  IMAD.MOV.U32 R9, RZ, RZ, 0x7f800000 ;  /* 0x7f800000ff097424 */ /* 0x000fe400078e00ff */
[----:B------:R-:W-:Y:S02]  /*0370*/  IMAD.MOV.U32 R11, RZ, RZ, RZ ;  /* 0x000000ffff0b7224 */ /* 0x000fe400078e00ff */
[--C-:B------:R-:W-:Y:S02]  /*0380*/  IMAD.IADD R12, R5, 0x1, R10.reuse ;  /* 0x00000001050c7824 */ /* 0x100fe400078e020a */
[----:B------:R-:W-:-:S07]  /*0390*/  IMAD.IADD R13, R7, 0x1, R10 ;  /* 0x00000001070d7824 */ /* 0x000fce00078e020a */
.L_x_71:
        /* <DEDUP_REMOVED lines=8> */
[----:B------:R-:W-:Y:S01]  /*0420*/  IMAD.IADD R15, R10, 0x1, R0 ;  /* 0x000000010a0f7824 */ /* 0x000fe200078e0200 */
[----:B------:R-:W-:Y:S01]  /*0430*/  BSSY.RECONVERGENT B2, `(.L_x_64) ;  /* 0x0000066000027945 */ /* 0x000fe20003800200 */
[----:B------:R-:W-:Y:S02]  /*0440*/  IMAD.IADD R17, R13, 0x1, R14 ;  /* 0x000000010d117824 */ /* 0x000fe400078e020e */
[----:B------:R-:W-:-:S03]  /*0450*/  IMAD R19, R4, UR5, R15 ;  /* 0x0000000504137c24 */ /* 0x000fc6000f8e020f */
[----:B------:R-:W-:Y:S01]  /*0460*/  VIADDMNMX R15, R12, R14, R17, !PT ;  /* 0x0000000e0c0f7246 */ /* 0x000fe20007800111 */
        /* <DEDUP_REMOVED lines=11> */
.L_x_66:
[----:B------:R-:W-:Y:S02]  /*0520*/  IMAD.U32 R14, RZ, RZ, UR6 ;  /* 0x00000006ff0e7e24 */ /* 0x000fe4000f8e00ff */
[----:B------:R-:W-:Y:S02]  /*0530*/  IMAD.U32 R15, RZ, RZ, UR7 ;  /* 0x00000007ff0f7e24 */ /* 0x000fe4000f8e00ff */
[----:B------:R-:W-:-:S05]  /*0540*/  IMAD.WIDE R14, R17, 0x4, R14 ;  /* 0x00000004110e7825 */ /* 0x000fca00078e020e */
[----:B------:R-:W2:Y:S04]  /*0550*/  LDG.E R22, desc[UR8][R14.64+-0x1000] ;  /* 0xfff000080e167981 */ /* 0x000ea8000c1e1900 */
[----:B------:R-:W3:Y:S04]  /*0560*/  LDG.E R26, desc[UR8][R14.64+-0xe00] ;  /* 0xfff200080e1a7981 */ /* 0x000ee8000c1e1900 */
[----:B------:R-:W4:Y:S04]  /*0570*/  LDG.E R23, desc[UR8][R14.64+-0xc00] ;  /* 0xfff400080e177981 */ /* 0x000f28000c1e1900 */
[----:B------:R-:W5:Y:S04]  /*0580*/  LDG.E R21, desc[UR8][R14.64+-0xa00] ;  /* 0xfff600080e157981 */ /* 0x000f68000c1e1900 */
[----:B------:R-:W5:Y:S01]  /*0590*/  LDG.E R20, desc[UR8][R14.64+-0x800] ;  /* 0xfff800080e147981 */ /* 0x000f62000c1e1900 */
[----:B--2---:R-:W-:-:S04]  /*05a0*/  FSETP.GEU.AND P2, PT, R22, RZ, PT ;  /* 0x000000ff1600720b */ /* 0x004fc80003f4e000 */
[----:B------:R-:W-:Y:S02]  /*05b0*/  FSEL R24, -R22, R22, !P2 ;  /* 0x0000001616187208 */ /* 0x000fe40005000100 */
[----:B------:R-:W2:Y:S01]  /*05c0*/  LDG.E R22, desc[UR8][R14.64+-0x600] ;  /* 0xfffa00080e167981 */ /* 0x000ea2000c1e1900 */
[C---:B---3--:R-:W-:Y:S02]  /*05d0*/  FSETP.GEU.AND P3, PT, R26.reuse, RZ, PT ;  /* 0x000000ff1a00720b */ /* 0x048fe40003f6e000 */
[C---:B------:R-:W-:Y:S02]  /*05e0*/  FSETP.GEU.AND P2, PT, R9.reuse, R24, PT ;  /* 0x000000180900720b */ /* 0x040fe40003f4e000 */
[----:B------:R-:W-:Y:S02]  /*05f0*/  FSEL R26, -R26, R26, !P3 ;  /* 0x0000001a1a1a7208 */ /* 0x000fe40005800100 */
[----:B------:R-:W-:Y:S02]  /*0600*/  FSEL R9, R9, R24, !P2 ;  /* 0x0000001809097208 */ /* 0x000fe40005000000 */
[----:B------:R-:W3:Y:S01]  /*0610*/  LDG.E R24, desc[UR8][R14.64+-0x400] ;  /* 0xfffc00080e187981 */ /* 0x000ee2000c1e1900 */
[----:B----4-:R-:W-:-:S02]  /*0620*/  FSETP.GEU.AND P3, PT, R23, RZ, PT ;  /* 0x000000ff1700720b */ /* 0x010fc40003f6e000 */
[----:B------:R-:W-:-:S04]  /*0630*/  FSETP.GEU.AND P2, PT, R9, R26, PT ;  /* 0x0000001a0900720b */ /* 0x000fc80003f4e000 */
[----:B------:R-:W-:Y:S02]  /*0640*/  FSEL R9, R9, R26, !P2 ;  /* 0x0000001a09097208 */ /* 0x000fe40005000000 */
[----:B------:R-:W-:Y:S02]  /*0650*/  FSEL R26, -R23, R23, !P3 ;  /* 0x00000017171a7208 */ /* 0x000fe40005800100 */
[----:B------:R-:W4:Y:S02]  /*0660*/  LDG.E R23, desc[UR8][R14.64+-0x200] ;  /* 0xfffe00080e177981 */ /* 0x000f24000c1e1900 */
[----:B------:R-:W-:-:S04]  /*0670*/  FSETP.GEU.AND P2, PT, R9, R26, PT ;  /* 0x0000001a0900720b */ /* 0x000fc80003f4e000 */
[----:B------:R-:W-:Y:S02]  /*0680*/  FSEL R9, R9, R26, !P2 ;  /* 0x0000001a09097208 */ /* 0x000fe40005000000 */
[----:B------:R-:W4:Y:S01]  /*0690*/  LDG.E R26, desc[UR8][R14.64] ;  /* 0x000000080e1a7981 */ /* 0x000f22000c1e1900 */
[C---:B-----5:R-:W-:Y:S02]  /*06a0*/  FSETP.GEU.AND P2, PT, R21.reuse, RZ, PT ;  /* 0x000000ff1500720b */ /* 0x060fe40003f4e000 */
[C---:B------:R-:W-:Y:S02]  /*06b0*/  FSETP.GEU.AND P3, PT, R20.reuse, RZ, PT ;  /* 0x000000ff1400720b */ /* 0x040fe40003f6e000 */
[----:B------:R-:W-:Y:S02]  /*06c0*/  FSEL R28, -R21, R21, !P2 ;  /* 0x00000015151c7208 */ /* 0x000fe40005000100 */
[----:B------:R-:W-:Y:S02]  /*06d0*/  FSEL R21, -R20, R20, !P3 ;  /* 0x0000001414157208 */ /* 0x000fe40005800100 */
[CC--:B------:R-:W-:Y:S01]  /*06e0*/  FSETP.GEU.AND P2, PT, R9.reuse, R28.reuse, PT ;  /* 0x0000001c0900720b */ /* 0x0c0fe20003f4e000 */
[----:B------:R-:W5:Y:S03]  /*06f0*/  LDG.E R20, desc[UR8][R14.64+0x400] ;  /* 0x000400080e147981 */ /* 0x000f66000c1e1900 */
[----:B------:R-:W-:-:S02]  /*0700*/  FSEL R28, R9, R28, !P2 ;  /* 0x0000001c091c7208 */ /* 0x000fc40005000000 */
[----:B------:R-:W5:Y:S02]  /*0710*/  LDG.E R9, desc[UR8][R14.64+0x200] ;  /* 0x000200080e097981 */ /* 0x000f64000c1e1900 */
[----:B------:R-:W-:-:S04]  /*0720*/  FSETP.GEU.AND P2, PT, R28, R21, PT ;  /* 0x000000151c00720b */ /* 0x000fc80003f4e000 */
[----:B------:R-:W-:Y:S02]  /*0730*/  FSEL R21, R28, R21, !P2 ;  /* 0x000000151c157208 */ /* 0x000fe40005000000 */
[----:B--2---:R-:W-:-:S04]  /*0740*/  FSETP.GEU.AND P3, PT, R22, RZ, PT ;  /* 0x000000ff1600720b */ /* 0x004fc80003f6e000 */
[----:B------:R-:W-:-:S04]  /*0750*/  FSEL R22, -R22, R22, !P3 ;  /* 0x0000001616167208 */ /* 0x000fc80005800100 */
[CC--:B------:R-:W-:Y:S02]  /*0760*/  FSETP.GEU.AND P2, PT, R21.reuse, R22.reuse, PT ;  /* 0x000000161500720b */ /* 0x0c0fe40003f4e000 */
[C---:B---3--:R-:W-:Y:S02]  /*0770*/  FSETP.GEU.AND P3, PT, R24.reuse, RZ, PT ;  /* 0x000000ff1800720b */ /* 0x048fe40003f6e000 */
[----:B------:R-:W-:Y:S02]  /*0780*/  FSEL R22, R21, R22, !P2 ;  /* 0x0000001615167208 */ /* 0x000fe40005000000 */
[----:B------:R-:W-:Y:S01]  /*0790*/  FSEL R27, -R24, R24, !P3 ;  /* 0x00000018181b7208 */ /* 0x000fe20005800100 */
[----:B------:R-:W2:Y:S03]  /*07a0*/  LDG.E R21, desc[UR8][R14.64+0x600] ;  /* 0x000600080e157981 */ /* 0x000ea6000c1e1900 */
[----:B------:R-:W-:-:S02]  /*07b0*/  FSETP.GEU.AND P2, PT, R22, R27, PT ;  /* 0x0000001b1600720b */ /* 0x000fc40003f4e000 */
[C---:B----4-:R-:W-:Y:S02]  /*07c0*/  FSETP.GEU.AND P3, PT, R23.reuse, RZ, PT ;  /* 0x000000ff1700720b */ /* 0x050fe40003f6e000 */
[----:B------:R-:W-:Y:S02]  /*07d0*/  FSEL R27, R22, R27, !P2 ;  /* 0x0000001b161b7208 */ /* 0x000fe40005000000 */
[----:B------:R-:W-:Y:S01]  /*07e0*/  FSEL R24, -R23, R23, !P3 ;  /* 0x0000001717187208 */ /* 0x000fe20005800100 */
[----:B------:R-:W3:Y:S03]  /*07f0*/  LDG.E R22, desc[UR8][R14.64+0x800] ;  /* 0x000800080e167981 */ /* 0x000ee6000c1e1900 */
[----:B------:R-:W-:Y:S01]  /*0800*/  FSETP.GEU.AND P2, PT, R27, R24, PT ;  /* 0x000000181b00720b */ /* 0x000fe20003f4e000 */
[----:B------:R-:W4:Y:S01]  /*0810*/  LDG.E R23, desc[UR8][R14.64+0xa00] ;  /* 0x000a00080e177981 */ /* 0x000f22000c1e1900 */
[----:B------:R-:W-:-:S02]  /*0820*/  FSETP.GEU.AND P3, PT, R26, RZ, PT ;  /* 0x000000ff1a00720b */ /* 0x000fc40003f6e000 */
[----:B------:R-:W-:Y:S02]  /*0830*/  FSEL R24, R27, R24, !P2 ;  /* 0x000000181b187208 */ /* 0x000fe40005000000 */
[----:B------:R-:W-:Y:S02]  /*0840*/  FSEL R27, -R26, R26, !P3 ;  /* 0x0000001a1a1b7208 */ /* 0x000fe40005800100 */
[----:B------:R-:W4:Y:S02]  /*0850*/  LDG.E R26, desc[UR8][R14.64+0xe00] ;  /* 0x000e00080e1a7981 */ /* 0x000f24000c1e1900 */
[----:B------:R-:W-:-:S04]  /*0860*/  FSETP.GEU.AND P2, PT, R24, R27, PT ;  /* 0x0000001b1800720b */ /* 0x000fc80003f4e000 */
[----:B------:R-:W-:Y:S02]  /*0870*/  FSEL R27, R24, R27, !P2 ;  /* 0x0000001b181b7208 */ /* 0x000fe40005000000 */
[----:B------:R0:W4:Y:S01]  /*0880*/  LDG.E R24, desc[UR8][R14.64+0xc00] ;  /* 0x000c00080e187981 */ /* 0x000122000c1e1900 */
[----:B-----5:R-:W-:-:S04]  /*0890*/  FSETP.GEU.AND P2, PT, R9, RZ, PT ;  /* 0x000000ff0900720b */ /* 0x020fc80003f4e000 */
[----:B------:R-:W-:Y:S02]  /*08a0*/  FSEL R28, -R9, R9, !P2 ;  /* 0x00000009091c7208 */ /* 0x000fe40005000100 */
[C---:B------:R-:W-:Y:S02]  /*08b0*/  FSETP.GEU.AND P3, PT, R20.reuse, RZ, PT ;  /* 0x000000ff1400720b */ /* 0x040fe40003f6e000 */
[C---:B------:R-:W-:Y:S02]  /*08c0*/  FSETP.GEU.AND P2, PT, R27.reuse, R28, PT ;  /* 0x0000001c1b00720b */ /* 0x040fe40003f4e000 */
[----:B------:R-:W-:Y:S02]  /*08d0*/  FSEL R20, -R20, R20, !P3 ;  /* 0x0000001414147208 */ /* 0x000fe40005800100 */
[----:B------:R-:W-:-:S04]  /*08e0*/  FSEL R27, R27, R28, !P2 ;  /* 0x0000001c1b1b7208 */ /* 0x000fc80005000000 */
[----:B------:R-:W-:-:S04]  /*08f0*/  FSETP.GEU.AND P2, PT, R27, R20, PT ;  /* 0x000000141b00720b */ /* 0x000fc80003f4e000 */
[----:B------:R-:W-:Y:S01]  /*0900*/  FSEL R20, R27, R20, !P2 ;  /* 0x000000141b147208 */ /* 0x000fe20005000000 */
[----:B------:R-:W-:Y:S02]  /*0910*/  VIADD R19, R19, 0x10 ;  /* 0x0000001013137836 */ /* 0x000fe40000000000 */
[----:B------:R-:W-:Y:S01]  /*0920*/  VIADD R17, R17, 0x800 ;  /* 0x0000080011117836 */ /* 0x000fe20000000000 */
[----:B--2---:R-:W-:-:S04]  /*0930*/  FSETP.GEU.AND P3, PT, R21, RZ, PT ;  /* 0x000000ff1500720b */ /* 0x004fc80003f6e000 */
[----:B------:R-:W-:-:S04]  /*0940*/  FSEL R21, -R21, R21, !P3 ;  /* 0x0000001515157208 */ /* 0x000fc80005800100 */
[-C--:B------:R-:W-:Y:S02]  /*0950*/  FSETP.GEU.AND P2, PT, R20, R21.reuse, PT ;  /* 0x000000151400720b */ /* 0x080fe40003f4e000 */
[----:B---3--:R-:W-:Y:S02]  /*0960*/  FSETP.GEU.AND P3, PT, R22, RZ, PT ;  /* 0x000000ff1600720b */ /* 0x008fe40003f6e000 */
[----:B------:R-:W-:Y:S02]  /*0970*/  FSEL R20, R20, R21, !P2 ;  /* 0x0000001514147208 */ /* 0x000fe40005000000 */
[----:B------:R-:W-:Y:S02]  /*0980*/  FSEL R9, -R22, R22, !P3 ;  /* 0x0000001616097208 */ /* 0x000fe40005800100 */
[----:B----4-:R-:W-:Y:S02]  /*0990*/  FSETP.GEU.AND P3, PT, R23, RZ, PT ;  /* 0x000000ff1700720b */ /* 0x010fe40003f6e000 */
[----:B------:R-:W-:-:S02]  /*09a0*/  FSETP.GEU.AND P2, PT, R20, R9, PT ;  /* 0x000000091400720b */ /* 0x000fc40003f4e000 */
[----:B0-----:R-:W-:Y:S02]  /*09b0*/  FSEL R14, -R23, R23, !P3 ;  /* 0x00000017170e7208 */ /* 0x001fe40005800100 */
[----:B------:R-:W-:Y:S02]  /*09c0*/  FSEL R9, R20, R9, !P2 ;  /* 0x0000000914097208 */ /* 0x000fe40005000000 */
[C---:B------:R-:W-:Y:S02]  /*09d0*/  FSETP.GEU.AND P3, PT, R24.reuse, RZ, PT ;  /* 0x000000ff1800720b */ /* 0x040fe40003f6e000 */
[----:B------:R-:W-:Y:S02]  /*09e0*/  FSETP.GEU.AND P2, PT, R9, R14, PT ;  /* 0x0000000e0900720b */ /* 0x000fe40003f4e000 */
[----:B------:R-:W-:Y:S02]  /*09f0*/  FSEL R24, -R24, R24, !P3 ;  /* 0x0000001818187208 */ /* 0x000fe40005800100 */
[----:B------:R-:W-:-:S02]  /*0a00*/  FSETP.GEU.AND P3, PT, R26, RZ, PT ;  /* 0x000000ff1a00720b */ /* 0x000fc40003f6e000 */
[----:B------:R-:W-:Y:S02]  /*0a10*/  FSEL R9, R9, R14, !P2 ;  /* 0x0000000e09097208 */ /* 0x000fe40005000000 */
[----:B------:R-:W-:Y:S02]  /*0a20*/  FSEL R26, -R26, R26, !P3 ;  /* 0x0000001a1a1a7208 */ /* 0x000fe40005800100 */
[----:B------:R-:W-:Y:S02]  /*0a30*/  ISETP.NE.AND P3, PT, R19, RZ, PT ;  /* 0x000000ff1300720c */ /* 0x000fe40003f65270 */
[----:B------:R-:W-:-:S04]  /*0a40*/  FSETP.GEU.AND P2, PT, R9, R24, PT ;  /* 0x000000180900720b */ /* 0x000fc80003f4e000 */
[----:B------:R-:W-:-:S04]  /*0a50*/  FSEL R9, R9, R24, !P2 ;  /* 0x0000001809097208 */ /* 0x000fc80005000000 */
[----:B------:R-:W-:-:S04]  /*0a60*/  FSETP.GEU.AND P2, PT, R9, R26, PT ;  /* 0x0000001a0900720b */ /* 0x000fc80003f4e000 */
[----:B------:R-:W-:Y:S01]  /*0a70*/  FSEL R9, R9, R26, !P2 ;  /* 0x0000001a09097208 */ /* 0x000fe20005000000 */
[----:B------:R-:W-:Y:S08]  /*0a80*/  @P3 BRA `(.L_x_66) ;  /* 0xfffffff800a43947 */ /* 0x000ff0000383ffff */
.L_x_65:
[----:B------:R-:W-:Y:S05]  /*0a90*/  BSYNC.RECONVERGENT B2 ;  /* 0x0000000000027941 */ /* 0x000fea0003800200 */
.L_x_64:
        /* <DEDUP_REMOVED lines=14> */
[----:B------:R0:W5:Y:S01]  /*0b80*/  LDG.E R24, desc[UR8][R14.64+0xe00] ;  /* 0x000e00080e187981 */ /* 0x000162000c1e1900 */
[----:B------:R-:W-:Y:S01]  /*0b90*/  VIADD R17, R17, 0x400 ;  /* 0x0000040011117836 */ /* 0x000fe20000000000 */
[----:B--2---:R-:W-:-:S04]  /*0ba0*/  FSETP.GEU.AND P2, PT, R25, RZ, PT ;  /* 0x000000ff1900720b */ /* 0x004fc80003f4e000 */
[----:B------:R-:W-:Y:S02]  /*0bb0*/  FSEL R28, -R25, R25, !P2 ;  /* 0x00000019191c7208 */ /* 0x000fe40005000100 */
[----:B---3--:R-:W-:Y:S02]  /*0bc0*/  FSETP.GEU.AND P3, PT, R27, RZ, PT ;  /* 0x000000ff1b00720b */ /* 0x008fe40003f6e000 */
[----:B------:R-:W-:-:S04]  /*0bd0*/  FSETP.GEU.AND P2, PT, R9, R28, PT ;  /* 0x0000001c0900720b */ /* 0x000fc80003f4e000 */
[----:B------:R-:W-:Y:S02]  /*0be0*/  FSEL R9, R9, R28, !P2 ;  /* 0x0000001c09097208 */ /* 0x000fe40005000000 */
[----:B------:R-:W-:Y:S02]  /*0bf0*/  FSEL R28, -R27, R27, !P3 ;  /* 0x0000001b1b1c7208 */ /* 0x000fe40005800100 */
[----:B----4-:R-:W-:Y:S02]  /*0c00*/  FSETP.GEU.AND P3, PT, R23, RZ, PT ;  /* 0x000000ff1700720b */ /* 0x010fe40003f6e000 */
[----:B------:R-:W-:-:S04]  /*0c10*/  FSETP.GEU.AND P2, PT, R9, R28, PT ;  /* 0x0000001c0900720b */ /* 0x000fc80003f4e000 */
[----:B------:R-:W-:Y:S02]  /*0c20*/  FSEL R9, R9, R28, !P2 ;  /* 0x0000001c09097208 */ /* 0x000fe40005000000 */
[----:B------:R-:W-:Y:S02]  /*0c30*/  FSEL R28, -R23, R23, !P3 ;  /* 0x00000017171c7208 */ /* 0x000fe40005800100 */
[C---:B-----5:R-:W-:Y:S02]  /*0c40*/  FSETP.GEU.AND P3, PT, R22.reuse, RZ, PT ;  /* 0x000000ff1600720b */ /* 0x060fe40003f6e000 */
[C---:B------:R-:W-:Y:S02]  /*0c50*/  FSETP.GEU.AND P2, PT, R9.reuse, R28, PT ;  /* 0x0000001c0900720b */ /* 0x040fe40003f4e000 */
[----:B------:R-:W-:Y:S02]  /*0c60*/  FSEL R22, -R22, R22, !P3 ;  /* 0x0000001616167208 */ /* 0x000fe40005800100 */
[----:B------:R-:W-:-:S02]  /*0c70*/  FSEL R9, R9, R28, !P2 ;  /* 0x0000001c09097208 */ /* 0x000fc40005000000 */
[----:B------:R-:W-:Y:S02]  /*0c80*/  FSETP.GEU.AND P3, PT, R21, RZ, PT ;  /* 0x000000ff1500720b */ /* 0x000fe40003f6e000 */
[-C--:B------:R-:W-:Y:S02]  /*0c90*/  FSETP.GEU.AND P2, PT, R9, R22.reuse, PT ;  /* 0x000000160900720b */ /* 0x080fe40003f4e000 */
[----:B0-----:R-:W-:Y:S02]  /*0ca0*/  FSEL R14, -R21, R21, !P3 ;  /* 0x00000015150e7208 */ /* 0x001fe40005800100 */
[----:B------:R-:W-:Y:S02]  /*0cb0*/  FSEL R9, R9, R22, !P2 ;  /* 0x0000001609097208 */ /* 0x000fe40005000000 */
[----:B------:R-:W-:Y:S02]  /*0cc0*/  FSETP.GEU.AND P3, PT, R20, RZ, PT ;  /* 0x000000ff1400720b */ /* 0x000fe40003f6e000 */
[----:B------:R-:W-:-:S02]  /*0cd0*/  FSETP.GEU.AND P2, PT, R9, R14, PT ;  /* 0x0000000e0900720b */ /* 0x000fc40003f4e000 */
[----:B------:R-:W-:Y:S02]  /*0ce0*/  FSEL R20, -R20, R20, !P3 ;  /* 0x0000001414147208 */ /* 0x000fe40005800100 */
[----:B------:R-:W-:Y:S02]  /*0cf0*/  FSEL R9, R9, R14, !P2 ;  /* 0x0000000e09097208 */ /* 0x000fe40005000000 */
[----:B------:R-:W-:Y:S02]  /*0d00*/  FSETP.GEU.AND P3, PT, R19, RZ, PT ;  /* 0x000000ff1300720b */ /* 0x000fe40003f6e000 */
[-C--:B------:R-:W-:Y:S02]  /*0d10*/  FSETP.GEU.AND P2, PT, R9, R20.reuse, PT ;  /* 0x000000140900720b */ /* 0x080fe40003f4e000 */
[----:B------:R-:W-:Y:S02]  /*0d20*/  FSEL R14, -R19, R19, !P3 ;  /* 0x00000013130e7208 */ /* 0x000fe40005800100 */
[----:B------:R-:W-:-:S02]  /*0d30*/  FSEL R9, R9, R20, !P2 ;  /* 0x0000001409097208 */ /* 0x000fc40005000000 */
[C---:B------:R-:W-:Y:S02]  /*0d40*/  FSETP.GEU.AND P3, PT, R24.reuse, RZ, PT ;  /* 0x000000ff1800720b */ /* 0x040fe40003f6e000 */
[C---:B------:R-:W-:Y:S02]  /*0d50*/  FSETP.GEU.AND P2, PT, R9.reuse, R14, PT ;  /* 0x0000000e0900720b */ /* 0x040fe40003f4e000 */
[----:B------:R-:W-:Y:S02]  /*0d60*/  FSEL R24, -R24, R24, !P3 ;  /* 0x0000001818187208 */ /* 0x000fe40005800100 */
[----:B------:R-:W-:-:S04]  /*0d70*/  FSEL R9, R9, R14, !P2 ;  /* 0x0000000e09097208 */ /* 0x000fc80005000000 */
[----:B------:R-:W-:-:S04]  /*0d80*/  FSETP.GEU.AND P2, PT, R9, R24, PT ;  /* 0x000000180900720b */ /* 0x000fc80003f4e000 */
[----:B------:R-:W-:-:S09]  /*0d90*/  FSEL R9, R9, R24, !P2 ;  /* 0x0000001809097208 */ /* 0x000fd20005000000 */
.L_x_68:
[----:B------:R-:W-:Y:S05]  /*0da0*/  BSYNC.RECONVERGENT B2 ;  /* 0x0000000000027941 */ /* 0x000fea0003800200 */
.L_x_67:
        /* <DEDUP_REMOVED lines=12> */
[----:B------:R-:W-:Y:S01]  /*0e70*/  VIADD R17, R17, 0x200 ;  /* 0x0000020011117836 */ /* 0x000fe20000000000 */
[----:B--2---:R-:W-:-:S04]  /*0e80*/  FSETP.GEU.AND P2, PT, R19, RZ, PT ;  /* 0x000000ff1300720b */ /* 0x004fc80003f4e000 */
[----:B------:R-:W-:Y:S02]  /*0e90*/  FSEL R20, -R19, R19, !P2 ;  /* 0x0000001313147208 */ /* 0x000fe40005000100 */
[----:B---3--:R-:W-:Y:S02]  /*0ea0*/  FSETP.GEU.AND P3, PT, R21, RZ, PT ;  /* 0x000000ff1500720b */ /* 0x008fe40003f6e000 */
[----:B------:R-:W-:-:S04]  /*0eb0*/  FSETP.GEU.AND P2, PT, R9, R20, PT ;  /* 0x000000140900720b */ /* 0x000fc80003f4e000 */
[----:B------:R-:W-:Y:S02]  /*0ec0*/  FSEL R9, R9, R20, !P2 ;  /* 0x0000001409097208 */ /* 0x000fe40005000000 */
[----:B------:R-:W-:Y:S02]  /*0ed0*/  FSEL R20, -R21, R21, !P3 ;  /* 0x0000001515147208 */ /* 0x000fe40005800100 */
[C---:B----4-:R-:W-:Y:S02]  /*0ee0*/  FSETP.GEU.AND P3, PT, R22.reuse, RZ, PT ;  /* 0x000000ff1600720b */ /* 0x050fe40003f6e000 */
[C---:B------:R-:W-:Y:S02]  /*0ef0*/  FSETP.GEU.AND P2, PT, R9.reuse, R20, PT ;  /* 0x000000140900720b */ /* 0x040fe40003f4e000 */
[----:B------:R-:W-:Y:S02]  /*0f00*/  FSEL R22, -R22, R22, !P3 ;  /* 0x0000001616167208 */ /* 0x000fe40005800100 */
[----:B------:R-:W-:-:S02]  /*0f10*/  FSEL R9, R9, R20, !P2 ;  /* 0x0000001409097208 */ /* 0x000fc40005000000 */
[----:B-----5:R-:W-:Y:S02]  /*0f20*/  FSETP.GEU.AND P3, PT, R23, RZ, PT ;  /* 0x000000ff1700720b */ /* 0x020fe40003f6e000 */
[-C--:B------:R-:W-:Y:S02]  /*0f30*/  FSETP.GEU.AND P2, PT, R9, R22.reuse, PT ;  /* 0x000000160900720b */ /* 0x080fe40003f4e000 */
[----:B------:R-:W-:Y:S02]  /*0f40*/  FSEL R14, -R23, R23, !P3 ;  /* 0x00000017170e7208 */ /* 0x000fe40005800100 */
[----:B------:R-:W-:-:S04]  /*0f50*/  FSEL R9, R9, R22, !P2 ;  /* 0x0000001609097208 */ /* 0x000fc80005000000 */
[----:B------:R-:W-:-:S04]  /*0f60*/  FSETP.GEU.AND P2, PT, R9, R14, PT ;  /* 0x0000000e0900720b */ /* 0x000fc80003f4e000 */
[----:B------:R-:W-:-:S09]  /*0f70*/  FSEL R9, R9, R14, !P2 ;  /* 0x0000000e09097208 */ /* 0x000fd20005000000 */
.L_x_70:
[----:B------:R-:W-:Y:S05]  /*0f80*/  BSYNC.RECONVERGENT B2 ;  /* 0x0000000000027941 */ /* 0x000fea0003800200 */
.L_x_69:
[----:B------:R-:W-:Y:S05]  /*0f90*/  @!P1 BRA `(.L_x_63) ;  /* 0x0000000000509947 */ /* 0x000fea0003800000 */
[----:B------:R-:W0:Y:S02]  /*0fa0*/  LDC.64 R14, c[0x0][0x388] ;  /* 0x0000e200ff0e7b82 */ /* 0x000e240000000a00 */
[----:B0-----:R-:W-:-:S05]  /*0fb0*/  IMAD.WIDE R14, R17, 0x4, R14 ;  /* 0x00000004110e7825 */ /* 0x001fca00078e020e */
[----:B------:R-:W2:Y:S01]  /*0fc0*/  LDG.E R17, desc[UR8][R14.64] ;  /* 0x000000080e117981 */ /* 0x000ea2000c1e1900 */
[----:B------:R-:W-:Y:S02]  /*0fd0*/  ISETP.NE.AND P2, PT, R18, 0x1, PT ;  /* 0x000000011200780c */ /* 0x000fe40003f45270 */
[----:B--2---:R-:W-:-:S04]  /*0fe0*/  FSETP.GEU.AND P1, PT, R17, RZ, PT ;  /* 0x000000ff1100720b */ /* 0x004fc80003f2e000 */
[----:B------:R-:W-:-:S04]  /*0ff0*/  FSEL R20, -R17, R17, !P1 ;  /* 0x0000001111147208 */ /* 0x000fc80004800100 */
[----:B------:R-:W-:-:S04]  /*1000*/  FSETP.GEU.AND P1, PT, R9, R20, PT ;  /* 0x000000140900720b */ /* 0x000fc80003f2e000 */
[----:B------:R-:W-:Y:S01]  /*1010*/  FSEL R9, R9, R20, !P1 ;  /* 0x0000001409097208 */ /* 0x000fe20004800000 */
[----:B------:R-:W-:Y:S08]  /*1020*/  @!P2 BRA `(.L_x_63) ;  /* 0x00000000002ca947 */ /* 0x000ff00003800000 */
[----:B------:R-:W-:Y:S01]  /*1030*/  ISETP.NE.AND P1, PT, R18, 0x2, PT ;  /* 0x000000021200780c */ /* 0x000fe20003f25270 */
[----:B------:R-:W2:-:S12]  /*1040*/  LDG.E R17, desc[UR8][R14.64+0x200] ;  /* 0x000200080e117981 */ /* 0x000e98000c1e1900 */
[----:B------:R-:W3:Y:S01]  /*1050*/  @P1 LDG.E R19, desc[UR8][R14.64+0x400] ;  /* 0x000400080e131981 */ /* 0x000ee2000c1e1900 */
[----:B--2---:R-:W-:-:S04]  /*1060*/  FSETP.GEU.AND P2, PT, R17, RZ, PT ;  /* 0x000000ff1100720b */ /* 0x004fc80003f4e000 */
[----:B------:R-:W-:-:S04]  /*1070*/  FSEL R18, -R17, R17, !P2 ;  /* 0x0000001111127208 */ /* 0x000fc80005000100 */
[-C--:B------:R-:W-:Y:S02]  /*1080*/  FSETP.GEU.AND P2, PT, R9, R18.reuse, PT ;  /* 0x000000120900720b */ /* 0x080fe40003f4e000 */
[----:B---3--:R-:W-:Y:S02]  /*1090*/  @P1 FSETP.GEU.AND P3, PT, R19, RZ, PT ;  /* 0x000000ff1300120b */ /* 0x008fe40003f6e000 */
[----:B------:R-:W-:Y:S02]  /*10a0*/  FSEL R9, R9, R18, !P2 ;  /* 0x0000001209097208 */ /* 0x000fe40005000000 */
[----:B------:R-:W-:-:S04]  /*10b0*/  @P1 FSEL R20, -R19, R19, !P3 ;  /* 0x0000001313141208 */ /* 0x000fc80005800100 */
[----:B------:R-:W-:-:S04]  /*10c0*/  @P1 FSETP.GEU.AND P2, PT, R9, R20, PT ;  /* 0x000000140900120b */ /* 0x000fc80003f4e000 */
[----:B------:R-:W-:-:S09]  /*10d0*/  @P1 FSEL R9, R9, R20, !P2 ;  /* 0x0000001409091208 */ /* 0x000fd20005000000 */
.L_x_63:
[----:B------:R-:W-:Y:S05]  /*10e0*/  BSYNC.RECONVERGENT B1 ;  /* 0x0000000000017941 */ /* 0x000fea0003800200 */
.L_x_62:
[----:B------:R-:W-:Y:S01]  /*10f0*/  UIADD3 UR5, UPT, UPT, UR5, 0x1, URZ ;  /* 0x0000000105057890 */ /* 0x000fe2000fffe0ff */
[----:B------:R-:W-:Y:S11]  /*1100*/  @!P0 BRA `(.L_x_71) ;  /* 0xfffffff000a48947 */ /* 0x000ff6000383ffff */
.L_x_59:
[----:B------:R-:W-:Y:S05]  /*1110*/  BSYNC.RECONVERGENT B0 ;  /* 0x0000000000007941 */ /* 0x000fea0003800200 */
.L_x_57:
[----:B------:R-:W-:Y:S01]  /*1120*/  STS [R8], R9 ;  /* 0x0000000908007388 */ /* 0x000fe20000000800 */
[----:B------:R-:W-:Y:S01]  /*1130*/  BAR.SYNC.DEFER_BLOCKING 0x0 ;  /* 0x0000000000007b1d */ /* 0x000fe20000010000 */
[----:B------:R-:W-:-:S05]  /*1140*/  ISETP.GT.U32.AND P0, PT, R0, 0x3f, PT ;  /* 0x0000003f0000780c */ /* 0x000fca0003f04070 */
[----:B------:R-:W-:Y:S08]  /*1150*/  BSSY.RECONVERGENT B0, `(.L_x_72) ;  /* 0x0000027000007945 */ /* 0x000ff00003800200 */
[----:B------:R-:W-:Y:S04]  /*1160*/  @!P0 LDS R10, [R8] ;  /* 0x00000000080a8984 */ /* 0x000fe80000000800 */
[----:B------:R-:W0:Y:S02]  /*1170*/  @!P0 LDS R11, [R8+0x100] ;  /* 0x00010000080b8984 */ /* 0x000e240000000800 */
[----:B0-----:R-:W-:-:S04]  /*1180*/  @!P0 FSETP.GEU.AND P1, PT, R10, R11, PT ;  /* 0x0000000b0a00820b */ /* 0x001fc80003f2e000 */
[----:B------:R-:W-:-:S05]  /*1190*/  @!P0 FSEL R11, R10, R11, !P1 ;  /* 0x0000000b0a0b8208 */ /* 0x000fca0004800000 */
[----:B------:R0:W-:Y:S01]  /*11a0*/  @!P0 STS [R8], R11 ;  /* 0x0000000b08008388 */ /* 0x0001e20000000800 */
[----:B------:R-:W-:Y:S01]  /*11b0*/  BAR.SYNC.DEFER_BLOCKING 0x0 ;  /* 0x0000000000007b1d */ /* 0x000fe20000010000 */
[----:B------:R-:W-:-:S13]  /*11c0*/  ISETP.GT.U32.AND P0, PT, R0, 0x1f, PT ;  /* 0x0000001f0000780c */ /* 0x000fda0003f04070 */
[----:B0-----:R-:W-:Y:S05]  /*11d0*/  @P0 BRA `(.L_x_73) ;  /* 0x0000000000780947 */ /* 0x001fea0003800000 */
[----:B------:R-:W-:Y:S04]  /*11e0*/  LDS R9, [R8] ;  /* 0x0000000008097984 */ /* 0x000fe80000000800 */
[----:B------:R-:W0:Y:S02]  /*11f0*/  LDS R10, [R8+0x80] ;  /* 0x00008000080a7984 */ /* 0x000e240000000800 */
[----:B0-----:R-:W-:-:S04]  /*1200*/  FSETP.GEU.AND P0, PT, R9, R10, PT ;  /* 0x0000000a0900720b */ /* 0x001fc80003f0e000 */
[----:B------:R-:W-:-:S05]  /*1210*/  FSEL R9, R9, R10, !P0 ;  /* 0x0000000a09097208 */ /* 0x000fca0004000000 */
[----:B------:R-:W-:Y:S04]  /*1220*/  STS [R8], R9 ;  /* 0x0000000908007388 */ /* 0x000fe80000000800 */
        /* <DEDUP_REMOVED lines=24> */
[----:B------:R0:W-:Y:S04]  /*13b0*/  STS [R8], R13 ;  /* 0x0000000d08007388 */ /* 0x0001e80000000800 */
.L_x_73:
[----:B------:R-:W-:Y:S05]  /*13c0*/  BSYNC.RECONVERGENT B0 ;  /* 0x0000000000007941 */ /* 0x000fea0003800200 */
.L_x_72:
[----:B------:R-:W-:Y:S01]  /*13d0*/  BAR.SYNC.DEFER_BLOCKING 0x0 ;  /* 0x0000000000007b1d */ /* 0x000fe20000010000 */
[----:B------:R-:W-:Y:S01]  /*13e0*/  ISETP.NE.AND P0, PT, R0, RZ, PT ;  /* 0x000000ff0000720c */ /* 0x000fe20003f05270 */
[----:B------:R-:W-:-:S04]  /*13f0*/  UIADD3 UR4, UPT, UPT, UR4, 0x1, URZ ;  /* 0x0000000104047890 */ /* 0x000fc8000fffe0ff */
[----:B------:R-:W1:Y:S08]  /*1400*/  LDCU UR5, c[0x0][0x394] ;  /* 0x00007280ff0577ac */ /* 0x000e700008000800 */
[----:B------:R-:W2:Y:S01]  /*1410*/  @!P0 S2R R10, SR_CgaCtaId ;  /* 0x00000000000a8919 */ /* 0x000ea20000008800 */
[----:B------:R-:W-:-:S04]  /*1420*/  @!P0 MOV R9, 0x400 ;  /* 0x0000040000098802 */ /* 0x000fc80000000f00 */
[----:B--2---:R-:W-:Y:S02]  /*1430*/  @!P0 LEA R9, R10, R9, 0x18 ;  /* 0x000000090a098211 */ /* 0x004fe400078ec0ff */
[----:B------:R-:W2:Y:S04]  /*1440*/  @!P0 LDC.64 R10, c[0x0][0x398] ;  /* 0x0000e600ff0a8b82 */ /* 0x000ea80000000a00 */
[----:B------:R-:W3:Y:S01]  /*1450*/  @!P0 LDS R9, [R9] ;  /* 0x0000000009098984 */ /* 0x000ee20000000800 */
[----:B--2---:R-:W-:-:S04]  /*1460*/  @!P0 IMAD.WIDE R10, R3, 0x4, R10 ;  /* 0x00000004030a8825 */ /* 0x004fc800078e020a */
[----:B------:R-:W-:Y:S01]  /*1470*/  IMAD.IADD R3, R2, 0x1, R3 ;  /* 0x0000000102037824 */ /* 0x000fe200078e0203 */
[----:B---3--:R2:W-:Y:S04]  /*1480*/  @!P0 STG.E desc[UR8][R10.64], R9 ;  /* 0x000000090a008986 */ /* 0x0085e8000c101908 */
[----:B-1----:R-:W-:-:S13]  /*1490*/  ISETP.GE.AND P0, PT, R3, UR5, PT ;  /* 0x0000000503007c0c */ /* 0x002fda000bf06270 */
[----:B--2---:R-:W-:Y:S05]  /*14a0*/  @!P0 BRA `(.L_x_74) ;  /* 0xffffffec00348947 */ /* 0x004fea000383ffff */
[----:B------:R-:W-:Y:S05]  /*14b0*/  EXIT ;  /* 0x000000000000794d */ /* 0x000fea0003800000 */
.L_x_75:
        /* <DEDUP_REMOVED lines=12> */
.L_x_345:


//--------------------- .text._Z13_maxabs_64_21iPdiiS_ --------------------------
	.section	.text._Z13_maxabs_64_21iPdiiS_,"ax",@progbits
	.align	128
        .global         _Z13_maxabs_64_21iPdiiS_
        .type           _Z13_maxabs_64_21iPdiiS_,@function
        .size           _Z13_maxabs_64_21iPdiiS_,(.L_x_346 - _Z13_maxabs_64_21iPdiiS_)
        .other          _Z13_maxabs_64_21iPdiiS_,@"STO_CUDA_ENTRY STV_DEFAULT"
_Z13_maxabs_64_21iPdiiS_:
.text._Z13_maxabs_64_21iPdiiS_:
        /* <DEDUP_REMOVED lines=20> */
.L_x_93:
        /* <DEDUP_REMOVED lines=14> */
.L_x_80:
        /* <DEDUP_REMOVED lines=8> */
[----:B------:R-:W-:-:S06]  /*02a0*/  DSETP.GT.AND P0, PT, R8, R14, PT ;  /* 0x0000000e0800722a */ /* 0x000fcc0003f04000 */
[----:B------:R-:W-:Y:S02]  /*02b0*/  FSEL R8, R8, R14, P0 ;  /* 0x0000000e08087208 */ /* 0x000fe40000000000 */
[----:B------:R-:W-:Y:S01]  /*02c0*/  FSEL R9, R9, R15, P0 ;  /* 0x0000000f09097208 */ /* 0x000fe20000000000 */
[----:B------:R-:W-:Y:S06]  /*02d0*/  @!P1 BRA `(.L_x_80) ;  /* 0xfffffffc00d09947 */ /* 0x000fec000383ffff */
[----:B------:R-:W-:Y:S05]  /*02e0*/  BSYNC.RECONVERGENT B1 ;  /* 0x0000000000017941 */ /* 0x000fea0003800200 */
.L_x_79:
[----:B------:R-:W-:Y:S05]  /*02f0*/  BRA `(.L_x_78) ;  /* 0x0000001000f87947 */ /* 0x000fea0003800000 */
.L_x_77:
[----:B------:R-:W0:Y:S02]  /*0300*/  LDCU UR5, c[0x0][0x380] ;  /* 0x00007000ff0577ac */ /* 0x000e240008000800 */
[----:B0-----:R-:W-:-:S09]  /*0310*/  UISETP.GE.AND UP0, UPT, UR5, 0x1, UPT ;  /* 0x000000010500788c */ /* 0x001fd2000bf06270 */
[----:B------:R-:W-:Y:S05]  /*0320*/  BRA.U !UP0, `(.L_x_78) ;  /* 0x0000001108ec7547 */ /* 0x000fea000b800000 */
[----:B------:R-:W-:Y:S01]  /*0330*/  IMAD R23, R5, UR4, R0 ;  /* 0x0000000405177c24 */ /* 0x000fe2000f8e0200 */
[----:B------:R-:W-:Y:S01]  /*0340*/  CS2R R8, SRZ ;  /* 0x0000000000087805 */ /* 0x000fe2000001ff00 */
[----:B------:R-:W-:Y:S01]  /*0350*/  IMAD.MOV.U32 R25, RZ, RZ, RZ ;  /* 0x000000ffff197224 */ /* 0x000fe200078e00ff */
[----:B------:R-:W-:-:S06]  /*0360*/  UMOV UR5, URZ ;  /* 0x000000ff00057c82 */ /* 0x000fcc0008000000 */
.L_x_90:
        /* <DEDUP_REMOVED lines=24> */
.L_x_85:
        /* <DEDUP_REMOVED lines=13> */
[----:B------:R-:W-:-:S05]  /*05c0*/  DSETP.GT.AND P2, PT, R8, R14, PT ;  /* 0x0000000e0800722a */ /* 0x000fca0003f44000 */
[----:B------:R-:W-:Y:S02]  /*05d0*/  FSEL R12, R12, R16, !P3 ;  /* 0x000000100c0c7208 */ /* 0x000fe40005800000 */
[----:B------:R-:W-:Y:S01]  /*05e0*/  FSEL R13, R13, R17, !P3 ;  /* 0x000000110d0d7208 */ /* 0x000fe20005800000 */
[----:B----4-:R-:W-:Y:S01]  /*05f0*/  DSETP.GEU.AND P3, PT, R10, RZ, PT ;  /* 0x000000ff0a00722a */ /* 0x010fe20003f6e000 */
[----:B------:R-:W2:Y:S01]  /*0600*/  LDG.E.64 R16, desc[UR10][R18.64+-0x1000] ;  /* 0xfff0000a12107981 */ /* 0x000ea2000c1e1b00 */
[----:B------:R-:W-:Y:S02]  /*0610*/  FSEL R8, R8, R14, P2 ;  /* 0x0000000e08087208 */ /* 0x000fe40001000000 */
[----:B------:R-:W-:Y:S01]  /*0620*/  FSEL R9, R9, R15, P2 ;  /* 0x0000000f09097208 */ /* 0x000fe20001000000 */
[----:B------:R-:W-:-:S05]  /*0630*/  DADD R14, -RZ, -R10 ;  /* 0x00000000ff0e7229 */ /* 0x000fca000000090a */
[----:B------:R-:W-:-:S05]  /*0640*/  DSETP.GT.AND P2, PT, R8, R12, PT ;  /* 0x0000000c0800722a */ /* 0x000fca0003f44000 */
[----:B------:R-:W-:Y:S02]  /*0650*/  FSEL R10, R14, R10, !P3 ;  /* 0x0000000a0e0a7208 */ /* 0x000fe40005800000 */
[----:B------:R-:W-:Y:S02]  /*0660*/  FSEL R11, R15, R11, !P3 ;  /* 0x0000000b0f0b7208 */ /* 0x000fe40005800000 */
[----:B------:R-:W3:Y:S01]  /*0670*/  LDG.E.64 R14, desc[UR10][R18.64+-0xc00] ;  /* 0xfff4000a120e7981 */ /* 0x000ee2000c1e1b00 */
[----:B------:R-:W-:Y:S02]  /*0680*/  FSEL R12, R8, R12, P2 ;  /* 0x0000000c080c7208 */ /* 0x000fe40001000000 */
[----:B------:R-:W-:Y:S01]  /*0690*/  FSEL R13, R9, R13, P2 ;  /* 0x0000000d090d7208 */ /* 0x000fe20001000000 */
[----:B-----5:R-:W-:Y:S02]  /*06a0*/  DADD R8, -RZ, -R20 ;  /* 0x00000000ff087229 */ /* 0x020fe40000000914 */
[----:B------:R-:W-:-:S03]  /*06b0*/  DSETP.GEU.AND P3, PT, R20, RZ, PT ;  /* 0x000000ff1400722a */ /* 0x000fc60003f6e000 */
[----:B------:R-:W-:-:S05]  /*06c0*/  DSETP.GT.AND P2, PT, R12, R10, PT ;  /* 0x0000000a0c00722a */ /* 0x000fca0003f44000 */
[----:B------:R-:W-:Y:S02]  /*06d0*/  FSEL R8, R8, R20, !P3 ;  /* 0x0000001408087208 */ /* 0x000fe40005800000 */
[----:B------:R-:W-:Y:S02]  /*06e0*/  FSEL R9, R9, R21, !P3 ;  /* 0x0000001509097208 */ /* 0x000fe40005800000 */
[----:B------:R-:W-:Y:S01]  /*06f0*/  FSEL R10, R12, R10, P2 ;  /* 0x0000000a0c0a7208 */ /* 0x000fe20001000000 */
[----:B------:R-:W4:Y:S01]  /*0700*/  LDG.E.64 R20, desc[UR10][R18.64+-0x800] ;  /* 0xfff8000a12147981 */ /* 0x000f22000c1e1b00 */
[----:B------:R-:W-:-:S06]  /*0710*/  FSEL R11, R13, R11, P2 ;  /* 0x0000000b0d0b7208 */ /* 0x000fcc0001000000 */
[----:B------:R-:W-:-:S06]  /*0720*/  DSETP.GT.AND P2, PT, R10, R8, PT ;  /* 0x000000080a00722a */ /* 0x000fcc0003f44000 */
[----:B------:R-:W-:Y:S02]  /*0730*/  FSEL R8, R10, R8, P2 ;  /* 0x000000080a087208 */ /* 0x000fe40001000000 */
[----:B------:R-:W-:Y:S01]  /*0740*/  FSEL R9, R11, R9, P2 ;  /* 0x000000090b097208 */ /* 0x000fe20001000000 */
        /* <DEDUP_REMOVED lines=10> */
[----:B------:R-:W-:-:S06]  /*07f0*/  DSETP.GT.AND P2, PT, R8, R12, PT ;  /* 0x0000000c0800722a */ /* 0x000fcc0003f44000 */
[----:B------:R-:W-:Y:S02]  /*0800*/  FSEL R12, R8, R12, P2 ;  /* 0x0000000c080c7208 */ /* 0x000fe40001000000 */
[----:B------:R-:W-:Y:S01]  /*0810*/  FSEL R13, R9, R13, P2 ;  /* 0x0000000d090d7208 */ /* 0x000fe20001000000 */
[----:B----4-:R-:W-:Y:S02]  /*0820*/  DADD R8, -RZ, -R20 ;  /* 0x00000000ff087229 */ /* 0x010fe40000000914 */
        /* <DEDUP_REMOVED lines=28> */
[----:B------:R-:W-:Y:S02]  /*09f0*/  FSEL R10, R12, R10, P2 ;  /* 0x0000000a0c0a7208 */ /* 0x000fe40001000000 */
[----:B------:R-:W-:-:S06]  /*0a00*/  FSEL R11, R13, R11, P2 ;  /* 0x0000000b0d0b7208 */ /* 0x000fcc0001000000 */
[----:B------:R-:W-:Y:S02]  /*0a10*/  DSETP.GT.AND P2, PT, R10, R8, PT ;  /* 0x000000080a00722a */ /* 0x000fe40003f44000 */
[----:B--2---:R-:W-:Y:S02]  /*0a20*/  DADD R12, -RZ, -R16 ;  /* 0x00000000ff0c7229 */ /* 0x004fe40000000910 */
[----:B------:R-:W-:-:S08]  /*0a30*/  DSETP.GEU.AND P3, PT, R16, RZ, PT ;  /* 0x000000ff1000722a */ /* 0x000fd00003f6e000 */
[----:B------:R-:W-:Y:S02]  /*0a40*/  FSEL R12, R12, R16, !P3 ;  /* 0x000000100c0c7208 */ /* 0x000fe40005800000 */
[----:B------:R-:W-:Y:S02]  /*0a50*/  FSEL R13, R13, R17, !P3 ;  /* 0x000000110d0d7208 */ /* 0x000fe40005800000 */
[----:B------:R-:W-:Y:S02]  /*0a60*/  FSEL R16, R10, R8, P2 ;  /* 0x000000080a107208 */ /* 0x000fe40001000000 */
[----:B------:R-:W-:Y:S02]  /*0a70*/  FSEL R17, R11, R9, P2 ;  /* 0x000000090b117208 */ /* 0x000fe40001000000 */
        /* <DEDUP_REMOVED lines=8> */
[----:B------:R-:W-:Y:S02]  /*0b00*/  FSEL R13, R17, R13, P2 ;  /* 0x0000000d110d7208 */ /* 0x000fe40001000000 */
[----:B------:R-:W4:Y:S04]  /*0b10*/  LDG.E.64 R16, desc[UR10][R18.64+0x1800] ;  /* 0x0018000a12107981 */ /* 0x000f28000c1e1b00 */
[----:B------:R-:W5:Y:S01]  /*0b20*/  LDG.E.64 R18, desc[UR10][R18.64+0x1c00] ;  /* 0x001c000a12127981 */ /* 0x000f62000c1e1b00 */
[----:B------:R-:W-:-:S06]  /*0b30*/  DSETP.GT.AND P2, PT, R12, R8, PT ;  /* 0x000000080c00722a */ /* 0x000fcc0003f44000 */
[----:B------:R-:W-:Y:S02]  /*0b40*/  FSEL R12, R12, R8, P2 ;  /* 0x000000080c0c7208 */ /* 0x000fe40001000000 */
[----:B------:R-:W-:Y:S01]  /*0b50*/  FSEL R13, R13, R9, P2 ;  /* 0x000000090d0d7208 */ /* 0x000fe20001000000 */
        /* <DEDUP_REMOVED lines=8> */
[----:B------:R-:W-:-:S05]  /*0be0*/  DSETP.GT.AND P2, PT, R12, R10, PT ;  /* 0x0000000a0c00722a */ /* 0x000fca0003f44000 */
[----:B------:R-:W-:Y:S02]  /*0bf0*/  FSEL R8, R8, R14, !P3 ;  /* 0x0000000e08087208 */ /* 0x000fe40005800000 */
[----:B------:R-:W-:Y:S02]  /*0c00*/  FSEL R9, R9, R15, !P3 ;  /* 0x0000000f09097208 */ /* 0x000fe40005800000 */
[----:B------:R-:W-:Y:S02]  /*0c10*/  FSEL R12, R12, R10, P2 ;  /* 0x0000000a0c0c7208 */ /* 0x000fe40001000000 */
[----:B------:R-:W-:Y:S01]  /*0c20*/  FSEL R13, R13, R11, P2 ;  /* 0x0000000b0d0d7208 */ /* 0x000fe20001000000 */
[----:B----4-:R-:W-:Y:S02]  /*0c30*/  DADD R10, -RZ, -R16 ;  /* 0x00000000ff0a7229 */ /* 0x010fe40000000910 */
[----:B------:R-:W-:-:S03]  /*0c40*/  DSETP.GEU.AND P3, PT, R16, RZ, PT ;  /* 0x000000ff1000722a */ /* 0x000fc60003f6e000 */
[----:B------:R-:W-:-:S06]  /*0c50*/  DSETP.GT.AND P2, PT, R12, R8, PT ;  /* 0x000000080c00722a */ /* 0x000fcc0003f44000 */
[----:B------:R-:W-:Y:S02]  /*0c60*/  FSEL R8, R12, R8, P2 ;  /* 0x000000080c087208 */ /* 0x000fe40001000000 */
[----:B------:R-:W-:Y:S01]  /*0c70*/  FSEL R9, R13, R9, P2 ;  /* 0x000000090d097208 */ /* 0x000fe20001000000 */
[----:B-----5:R-:W-:Y:S01]  /*0c80*/  DADD R12, -RZ, -R18 ;  /* 0x00000000ff0c7229 */ /* 0x020fe20000000912 */
[----:B------:R-:W-:Y:S02]  /*0c90*/  FSEL R10, R10, R16, !P3 ;  /* 0x000000100a0a7208 */ /* 0x000fe40005800000 */
[----:B------:R-:W-:Y:S01]  /*0ca0*/  FSEL R11, R11, R17, !P3 ;  /* 0x000000110b0b7208 */ /* 0x000fe20005800000 */
[----:B------:R-:W-:-:S05]  /*0cb0*/  DSETP.GEU.AND P3, PT, R18, RZ, PT ;  /* 0x000000ff1200722a */ /* 0x000fca0003f6e000 */
[----:B------:R-:W-:Y:S01]  /*0cc0*/  DSETP.GT.AND P2, PT, R8, R10, PT ;  /* 0x0000000a0800722a */ /* 0x000fe20003f44000 */
[----:B------:R-:W-:Y:S02]  /*0cd0*/  FSEL R12, R12, R18, !P3 ;  /* 0x000000120c0c7208 */ /* 0x000fe40005800000 */
[----:B------:R-:W-:Y:S02]  /*0ce0*/  FSEL R13, R13, R19, !P3 ;  /* 0x000000130d0d7208 */ /* 0x000fe40005800000 */
[----:B------:R-:W-:Y:S02]  /*0cf0*/  ISETP.NE.AND P3, PT, R28, RZ, PT ;  /* 0x000000ff1c00720c */ /* 0x000fe40003f65270 */
[----:B------:R-:W-:Y:S02]  /*0d00*/  FSEL R8, R8, R10, P2 ;  /* 0x0000000a08087208 */ /* 0x000fe40001000000 */
[----:B------:R-:W-:-:S06]  /*0d10*/  FSEL R9, R9, R11, P2 ;  /* 0x0000000b09097208 */ /* 0x000fcc0001000000 */
[----:B------:R-:W-:-:S06]  /*0d20*/  DSETP.GT.AND P2, PT, R8, R12, PT ;  /* 0x0000000c0800722a */ /* 0x000fcc0003f44000 */
[----:B------:R-:W-:Y:S02]  /*0d30*/  FSEL R8, R8, R12, P2 ;  /* 0x0000000c08087208 */ /* 0x000fe40001000000 */
[----:B------:R-:W-:Y:S01]  /*0d40*/  FSEL R9, R9, R13, P2 ;  /* 0x0000000d09097208 */ /* 0x000fe20001000000 */
[----:B------:R-:W-:Y:S06]  /*0d50*/  @P3 BRA `(.L_x_85) ;  /* 0xfffffff400e43947 */ /* 0x000fec000383ffff */
.L_x_84:
[----:B------:R-:W-:Y:S05]  /*0d60*/  BSYNC.RECONVERGENT B2 ;  /* 0x0000000000027941 */ /* 0x000fea0003800200 */
.L_x_83:
        /* <DEDUP_REMOVED lines=22> */
[----:B------:R-:W-:Y:S01]  /*0ed0*/  FSEL R8, R8, R16, P2 ;  /* 0x0000001008087208 */ /* 0x000fe20001000000 */
[----:B------:R-:W2:Y:S01]  /*0ee0*/  LDG.E.64 R20, desc[UR10][R14.64+0x1000] ;  /* 0x0010000a0e147981 */ /* 0x000ea2000c1e1b00 */
[----:B------:R-:W-:Y:S01]  /*0ef0*/  FSEL R9, R9, R17, P2 ;  /* 0x0000001109097208 */ /* 0x000fe20001000000 */
[----:B------:R-:W-:-:S05]  /*0f00*/  DADD R16, -RZ, -R18 ;  /* 0x00000000ff107229 */ /* 0x000fca0000000912 */
[----:B------:R-:W-:-:S05]  /*0f10*/  DSETP.GT.AND P2, PT, R8, R12, PT ;  /* 0x0000000c0800722a */ /* 0x000fca0003f44000 */
[----:B------:R-:W-:Y:S02]  /*0f20*/  FSEL R16, R16, R18, !P3 ;  /* 0x0000001210107208 */ /* 0x000fe40005800000 */
[----:B------:R-:W-:Y:S02]  /*0f30*/  FSEL R17, R17, R19, !P3 ;  /* 0x0000001311117208 */ /* 0x000fe40005800000 */
[----:B------:R-:W-:Y:S01]  /*0f40*/  FSEL R12, R8, R12, P2 ;  /* 0x0000000c080c7208 */ /* 0x000fe20001000000 */
[----:B------:R-:W3:Y:S01]  /*0f50*/  LDG.E.64 R18, desc[UR10][R14.64+0x1400] ;  /* 0x0014000a0e127981 */ /* 0x000ee2000c1e1b00 */
[----:B------:R-:W-:-:S06]  /*0f60*/  FSEL R13, R9, R13, P2 ;  /* 0x0000000d090d7208 */ /* 0x000fcc0001000000 */
[----:B------:R-:W-:-:S06]  /*0f70*/  DSETP.GT.AND P2, PT, R12, R16, PT ;  /* 0x000000100c00722a */ /* 0x000fcc0003f44000 */
[----:B------:R-:W-:Y:S02]  /*0f80*/  FSEL R12, R12, R16, P2 ;  /* 0x000000100c0c7208 */ /* 0x000fe40001000000 */
[----:B------:R-:W-:Y:S02]  /*0f90*/  FSEL R13, R13, R17, P2 ;  /* 0x000000110d0d7208 */ /* 0x000fe40001000000 */
[----:B------:R-:W4:Y:S04]  /*0fa0*/  LDG.E.64 R16, desc[UR10][R14.64+0x1800] ;  /* 0x0018000a0e107981 */ /* 0x000f28000c1e1b00 */
[----:B------:R-:W4:Y:S01]  /*0fb0*/  LDG.E.64 R14, desc[UR10][R14.64+0x1c00] ;  /* 0x001c000a0e0e7981 */ /* 0x000f22000c1e1b00 */
[----:B-----5:R-:W-:Y:S02]  /*0fc0*/  DADD R8, -RZ, -R10 ;  /* 0x00000000ff087229 */ /* 0x020fe4000000090a */
[----:B------:R-:W-:-:S08]  /*0fd0*/  DSETP.GEU.AND P3, PT, R10, RZ, PT ;  /* 0x000000ff0a00722a */ /* 0x000fd00003f6e000 */
[----:B------:R-:W-:Y:S02]  /*0fe0*/  FSEL R8, R8, R10, !P3 ;  /* 0x0000000a08087208 */ /* 0x000fe40005800000 */
[----:B------:R-:W-:-:S06]  /*0ff0*/  FSEL R9, R9, R11, !P3 ;  /* 0x0000000b09097208 */ /* 0x000fcc0005800000 */
[----:B------:R-:W-:-:S06]  /*1000*/  DSETP.GT.AND P2, PT, R12, R8, PT ;  /* 0x000000080c00722a */ /* 0x000fcc0003f44000 */
[----:B------:R-:W-:Y:S02]  /*1010*/  FSEL R12, R12, R8, P2 ;  /* 0x000000080c0c7208 */ /* 0x000fe40001000000 */
[----:B------:R-:W-:Y:S01]  /*1020*/  FSEL R13, R13, R9, P2 ;  /* 0x000000090d0d7208 */ /* 0x000fe20001000000 */
[----:B------:R-:W-:Y:S01]  /*1030*/  VIADD R27, R27, 0x400 ;  /* 0x000004001b1b7836 */ /* 0x000fe20000000000 */
[----:B--2---:R-:W-:Y:S02]  /*1040*/  DADD R10, -RZ, -R20 ;  /* 0x00000000ff0a7229 */ /* 0x004fe40000000914 */
[----:B------:R-:W-:-:S08]  /*1050*/  DSETP.GEU.AND P3, PT, R20, RZ, PT ;  /* 0x000000ff1400722a */ /* 0x000fd00003f6e000 */
[----:B------:R-:W-:Y:S02]  /*1060*/  FSEL R10, R10, R20, !P3 ;  /* 0x000000140a0a7208 */ /* 0x000fe40005800000 */
[----:B------:R-:W-:Y:S01]  /*1070*/  FSEL R11, R11, R21, !P3 ;  /* 0x000000150b0b7208 */ /* 0x000fe20005800000 */
[----:B---3--:R-:W-:-:S05]  /*1080*/  DADD R8, -RZ, -R18 ;  /* 0x00000000ff087229 */ /* 0x008fca0000000912 */
[----:B------:R-:W-:Y:S02]  /*1090*/  DSETP.GT.AND P2, PT, R12, R10, PT ;  /* 0x0000000a0c00722a */ /* 0x000fe40003f44000 */
[----:B------:R-:W-:-:S04]  /*10a0*/  DSETP.GEU.AND P3, PT, R18, RZ, PT ;  /* 0x000000ff1200722a */ /* 0x000fc80003f6e000 */
[----:B------:R-:W-:Y:S02]  /*10b0*/  FSEL R12, R12, R10, P2 ;  /* 0x0000000a0c0c7208 */ /* 0x000fe40001000000 */
[----:B------:R-:W-:Y:S02]  /*10c0*/  FSEL R8, R8, R18, !P3 ;  /* 0x0000001208087208 */ /* 0x000fe40005800000 */
[----:B------:R-:W-:Y:S02]  /*10d0*/  FSEL R9, R9, R19, !P3 ;  /* 0x0000001309097208 */ /* 0x000fe40005800000 */
[----:B------:R-:W-:Y:S01]  /*10e0*/  FSEL R13, R13, R11, P2 ;  /* 0x0000000b0d0d7208 */ /* 0x000fe20001000000 */
[----:B----4-:R-:W-:Y:S02]  /*10f0*/  DADD R10, -RZ, -R16 ;  /* 0x00000000ff0a7229 */ /* 0x010fe40000000910 */
[----:B------:R-:W-:-:S03]  /*1100*/  DSETP.GEU.AND P3, PT, R16, RZ, PT ;  /* 0x000000ff1000722a */ /* 0x000fc60003f6e000 */
[----:B------:R-:W-:-:S06]  /*1110*/  DSETP.GT.AND P2, PT, R12, R8, PT ;  /* 0x000000080c00722a */ /* 0x000fcc0003f44000 */
[----:B------:R-:W-:Y:S02]  /*1120*/  FSEL R8, R12, R8, P2 ;  /* 0x000000080c087208 */ /* 0x000fe40001000000 */
[----:B------:R-:W-:Y:S02]  /*1130*/  FSEL R9, R13, R9, P2 ;  /* 0x000000090d097208 */ /* 0x000fe40001000000 */
[----:B------:R-:W-:Y:S02]  /*1140*/  FSEL R12, R10, R16, !P3 ;  /* 0x000000100a0c7208 */ /* 0x000fe40005800000 */
[----:B------:R-:W-:Y:S01]  /*1150*/  FSEL R13, R11, R17, !P3 ;  /* 0x000000110b0d7208 */ /* 0x000fe20005800000 */
[----:B------:R-:W-:Y:S02]  /*1160*/  DADD R10, -RZ, -R14 ;  /* 0x00000000ff0a7229 */ /* 0x000fe4000000090e */
[----:B------:R-:W-:-:S03]  /*1170*/  DSETP.GEU.AND P3, PT, R14, RZ, PT ;  /* 0x000000ff0e00722a */ /* 0x000fc60003f6e000 */
[----:B------:R-:W-:-:S05]  /*1180*/  DSETP.GT.AND P2, PT, R8, R12, PT ;  /* 0x0000000c0800722a */ /* 0x000fca0003f44000 */
[----:B------:R-:W-:Y:S02]  /*1190*/  FSEL R10, R10, R14, !P3 ;  /* 0x0000000e0a0a7208 */ /* 0x000fe40005800000 */
[----:B------:R-:W-:Y:S02]  /*11a0*/  FSEL R11, R11, R15, !P3 ;  /* 0x0000000f0b0b7208 */ /* 0x000fe40005800000 */
[----:B------:R-:W-:Y:S02]  /*11b0*/  FSEL R8, R8, R12, P2 ;  /* 0x0000000c08087208 */ /* 0x000fe40001000000 */
[----:B------:R-:W-:-:S06]  /*11c0*/  FSEL R9, R9, R13, P2 ;  /* 0x0000000d09097208 */ /* 0x000fcc0001000000 */
[----:B------:R-:W-:-:S06]  /*11d0*/  DSETP.GT.AND P2, PT, R8, R10, PT ;  /* 0x0000000a0800722a */ /* 0x000fcc0003f44000 */
[----:B------:R-:W-:Y:S02]  /*11e0*/  FSEL R8, R8, R10, P2 ;  /* 0x0000000a08087208 */ /* 0x000fe40001000000 */
[----:B------:R-:W-:-:S07]  /*11f0*/  FSEL R9, R9, R11, P2 ;  /* 0x0000000b09097208 */ /* 0x000fce0001000000 */
.L_x_87:
[----:B------:R-:W-:Y:S05]  /*1200*/  BSYNC.RECONVERGENT B2 ;  /* 0x0000000000027941 */ /* 0x000fea0003800200 */
.L_x_86:
        /* <DEDUP_REMOVED lines=23> */
[----:B------:R-:W-:Y:S02]  /*1380*/  FSEL R16, R8, R18, P2 ;  /* 0x0000001208107208 */ /* 0x000fe40001000000 */
[----:B------:R-:W-:Y:S01]  /*1390*/  FSEL R17, R9, R19, P2 ;  /* 0x0000001309117208 */ /* 0x000fe20001000000 */
[----:B------:R-:W-:-:S05]  /*13a0*/  DADD R8, -RZ, -R10 ;  /* 0x00000000ff087229 */ /* 0x000fca000000090a */
[----:B------:R-:W-:-:S05]  /*13b0*/  DSETP.GT.AND P2, PT, R16, R14, PT ;  /* 0x0000000e1000722a */ /* 0x000fca0003f44000 */
[----:B------:R-:W-:Y:S02]  /*13c0*/  FSEL R10, R8, R10, !P3 ;  /* 0x0000000a080a7208 */ /* 0x000fe40005800000 */
[----:B------:R-:W-:Y:S02]  /*13d0*/  FSEL R14, R16, R14, P2 ;  /* 0x0000000e100e7208 */ /* 0x000fe40001000000 */
[----:B------:R-:W-:Y:S02]  /*13e0*/  FSEL R15, R17, R15, P2 ;  /* 0x0000000f110f7208 */ /* 0x000fe40001000000 */
[----:B------:R-:W-:Y:S01]  /*13f0*/  FSEL R11, R9, R11, !P3 ;  /* 0x0000000b090b7208 */ /* 0x000fe20005800000 */
[----:B-----5:R-:W-:Y:S02]  /*1400*/  DADD R8, -RZ, -R12 ;  /* 0x00000000ff087229 */ /* 0x020fe4000000090c */
        /* <DEDUP_REMOVED lines=9> */
.L_x_89:
[----:B------:R-:W-:Y:S05]  /*14a0*/  BSYNC.RECONVERGENT B2 ;  /* 0x0000000000027941 */ /* 0x000fea0003800200 */
.L_x_88:
        /* <DEDUP_REMOVED lines=22> */
[----:B------:R-:W-:-:S05]  /*1610*/  DSETP.GT.AND P2, PT, R8, R14, PT ;  /* 0x0000000e0800722a */ /* 0x000fca0003f44000 */
[----:B------:R-:W-:Y:S02]  /*1620*/  @P1 FSEL R12, R16, R12, !P3 ;  /* 0x0000000c100c1208 */ /* 0x000fe40005800000 */
[----:B------:R-:W-:Y:S02]  /*1630*/  @P1 FSEL R13, R17, R13, !P3 ;  /* 0x0000000d110d1208 */ /* 0x000fe40005800000 */
[----:B------:R-:W-:Y:S02]  /*1640*/  FSEL R8, R8, R14, P2 ;  /* 0x0000000e08087208 */ /* 0x000fe40001000000 */
[----:B------:R-:W-:-:S06]  /*1650*/  FSEL R9, R9, R15, P2 ;  /* 0x0000000f09097208 */ /* 0x000fcc0001000000 */
[----:B------:R-:W-:-:S06]  /*1660*/  @P1 DSETP.GT.AND P2, PT, R8, R12, PT ;  /* 0x0000000c0800122a */ /* 0x000fcc0003f44000 */
[----:B------:R-:W-:Y:S02]  /*1670*/  @P1 FSEL R10, R8, R12, P2 ;  /* 0x0000000c080a1208 */ /* 0x000fe40001000000 */
[----:B------:R-:W-:-:S03]  /*1680*/  @P1 FSEL R13, R9, R13, P2 ;  /* 0x0000000d090d1208 */ /* 0x000fc60001000000 */
[----:B------:R-:W-:Y:S02]  /*1690*/  @P1 IMAD.MOV.U32 R8, RZ, RZ, R10 ;  /* 0x000000ffff081224 */ /* 0x000fe400078e000a */
[----:B------:R-:W-:-:S07]  /*16a0*/  @P1 IMAD.MOV.U32 R9, RZ, RZ, R13 ;  /* 0x000000ffff091224 */ /* 0x000fce00078e000d */
.L_x_82:
[----:B------:R-:W-:Y:S05]  /*16b0*/  BSYNC.RECONVERGENT B1 ;  /* 0x0000000000017941 */ /* 0x000fea0003800200 */
.L_x_81:
[----:B------:R-:W-:Y:S01]  /*16c0*/  UIADD3 UR5, UPT, UPT, UR5, 0x1, URZ ;  /* 0x0000000105057890 */ /* 0x000fe2000fffe0ff */
[----:B------:R-:W-:Y:S11]  /*16d0*/  @!P0 BRA `(.L_x_90) ;  /* 0xffffffec00248947 */ /* 0x000ff6000383ffff */
.L_x_78:
[----:B------:R-:W-:Y:S05]  /*16e0*/  BSYNC.RECONVERGENT B0 ;  /* 0x0000000000007941 */ /* 0x000fea0003800200 */
.L_x_76:
        /* <DEDUP_REMOVED lines=10> */
[----:B0-----:R-:W-:-:S06]  /*1790*/  @!P1 DSETP.GT.AND P0, PT, R12, R14, PT ;  /* 0x0000000e0c00922a */ /* 0x001fcc0003f04000 */
[----:B------:R-:W-:Y:S02]  /*17a0*/  @!P1 FSEL R12, R12, R14, P0 ;  /* 0x0000000e0c0c9208 */ /* 0x000fe40000000000 */
[----:B------:R-:W-:Y:S02]  /*17b0*/  @!P1 FSEL R13, R13, R15, P0 ;  /* 0x0000000f0d0d9208 */ /* 0x000fe40000000000 */
[----:B------:R-:W-:-:S03]  /*17c0*/  ISETP.GT.U32.AND P0, PT, R0, 0x1f, PT ;  /* 0x0000001f0000780c */ /* 0x000fc60003f04070 */
[----:B------:R0:W-:Y:S01]  /*17d0*/  @!P1 STS.64 [R11], R12 ;  /* 0x0000000c0b009388 */ /* 0x0001e20000000a00 */
[----:B------:R-:W-:Y:S09]  /*17e0*/  BAR.SYNC.DEFER_BLOCKING 0x0 ;  /* 0x0000000000007b1d */ /* 0x000ff20000010000 */
[----:B------:R-:W-:Y:S05]  /*17f0*/  @P0 BRA `(.L_x_92) ;  /* 0x0000000000900947 */ /* 0x000fea0003800000 */
[----:B------:R-:W-:Y:S04]  /*1800*/  LDS.64 R8, [R11] ;  /* 0x000000000b087984 */ /* 0x000fe80000000a00 */
[----:B0-----:R-:W0:Y:S02]  /*1810*/  LDS.64 R12, [R11+0x100] ;  /* 0x000100000b0c7984 */ /* 0x001e240000000a00 */
[----:B0-----:R-:W-:-:S06]  /*1820*/  DSETP.GT.AND P0, PT, R8, R12, PT ;  /* 0x0000000c0800722a */ /* 0x001fcc0003f04000 */
[----:B------:R-:W-:Y:S02]  /*1830*/  FSEL R14, R8, R12, P0 ;  /* 0x0000000c080e7208 */ /* 0x000fe40000000000 */
[----:B------:R-:W-:-:S05]  /*1840*/  FSEL R15, R9, R13, P0 ;  /* 0x0000000d090f7208 */ /* 0x000fca0000000000 */
[----:B------:R-:W-:Y:S04]  /*1850*/  STS.64 [R11], R14 ;  /* 0x0000000e0b007388 */ /* 0x000fe80000000a00 */
[----:B------:R-:W-:Y:S04]  /*1860*/  LDS.64 R8, [R11] ;  /* 0x000000000b087984 */ /* 0x000fe80000000a00 */
[----:B------:R-:W0:Y:S02]  /*1870*/  LDS.64 R12, [R11+0x80] ;  /* 0x000080000b0c7984 */ /* 0x000e240000000a00 */
        /* <DEDUP_REMOVED lines=27> */
[----:B------:R1:W-:Y:S02]  /*1a30*/  STS.64 [R11], R8 ;  /* 0x000000080b007388 */ /* 0x0003e40000000a00 */
.L_x_92:
[----:B------:R-:W-:Y:S05]  /*1a40*/  BSYNC.RECONVERGENT B0 ;  /* 0x0000000000007941 */ /* 0x000fea0003800200 */
.L_x_91:
[----:B------:R-:W-:Y:S01]  /*1a50*/  BAR.SYNC.DEFER_BLOCKING 0x0 ;  /* 0x0000000000007b1d */ /* 0x000fe20000010000 */
[----:B------:R-:W-:Y:S01]  /*1a60*/  ISETP.NE.AND P0, PT, R0, RZ, PT ;  /* 0x000000ff0000720c */ /* 0x000fe20003f05270 */
[----:B------:R-:W-:-:S04]  /*1a70*/  UIADD3 UR4, UPT, UPT, UR4, 0x1, URZ ;  /* 0x0000000104047890 */ /* 0x000fc8000fffe0ff */
[----:B------:R-:W2:Y:S08]  /*1a80*/  LDCU UR5, c[0x0][0x394] ;  /* 0x00007280ff0577ac */ /* 0x000eb00008000800 */
[----:B-1----:R-:W1:Y:S01]  /*1a90*/  @!P0 S2R R9, SR_CgaCtaId ;  /* 0x0000000000098919 */ /* 0x002e620000008800 */
[----:B------:R-:W-:Y:S01]  /*1aa0*/  @!P0 MOV R8, 0x400 ;  /* 0x0000040000088802 */ /* 0x000fe20000000f00 */
[----:B0-----:R-:W0:Y:S02]  /*1ab0*/  @!P0 LDC.64 R10, c[0x0][0x398] ;  /* 0x0000e600ff0a8b82 */ /* 0x001e240000000a00 */
[----:B0-----:R-:W-:-:S04]  /*1ac0*/  @!P0 IMAD.WIDE R10, R3, 0x8, R10 ;  /* 0x00000008030a8825 */ /* 0x001fc800078e020a */
[----:B------:R-:W-:Y:S01]  /*1ad0*/  IMAD.IADD R3, R2, 0x1, R3 ;  /* 0x0000000102037824 */ /* 0x000fe200078e0203 */
[----:B-1----:R-:W-:-:S06]  /*1ae0*/  @!P0 LEA R8, R9, R8, 0x18 ;  /* 0x0000000809088211 */ /* 0x002fcc00078ec0ff */
[----:B------:R-:W0:Y:S04]  /*1af0*/  @!P0 LDS.64 R8, [R8] ;  /* 0x0000000008088984 */ /* 0x000e280000000a00 */
[----:B0-----:R0:W-:Y:S01]  /*1b00*/  @!P0 STG.E.64 desc[UR10][R10.64], R8 ;  /* 0x000000080a008986 */ /* 0x0011e2000c101b0a */
[----:B--2---:R-:W-:-:S13]  /*1b10*/  ISETP.GE.AND P0, PT, R3, UR5, PT ;  /* 0x0000000503007c0c */ /* 0x004fda000bf06270 */
[----:B0-----:R-:W-:Y:S05]  /*1b20*/  @!P0 BRA `(.L_x_93) ;  /* 0xffffffe400848947 */ /* 0x001fea000383ffff */
[----:B------:R-:W-:Y:S05]  /*1b30*/  EXIT ;  /* 0x000000000000794d */ /* 0x000fea0003800000 */
.L_x_94:
        /* <DEDUP_REMOVED lines=12> */
.L_x_346:


//--------------------- .text._Z13_maxabs_32_21iPfiiS_ --------------------------
	.section	.text._Z13_maxabs_32_21iPfiiS_,"ax",@progbits
	.align	128
        .global         _Z13_maxabs_32_21iPfiiS_
        .type           _Z13_maxabs_32_21iPfiiS_,@function
        .size           _Z13_maxabs_32_21iPfiiS_,(.L_x_347 - _Z13_maxabs_32_21iPfiiS_)
        .other          _Z13_maxabs_32_21iPfiiS_,@"STO_CUDA_ENTRY STV_DEFAULT"
_Z13_maxabs_32_21iPfiiS_:
.text._Z13_maxabs_32_21iPfiiS_:
        /* <DEDUP_REMOVED lines=24> */
.L_x_112:
[----:B0-----:R-:W0:Y:S01]  /*0180*/  LDCU UR5, c[0x0][0x390] ;  /* 0x00007200ff0577ac */ /* 0x001e220008000800 */
        /* <DEDUP_REMOVED lines=12> */
[----:B------:R-:W-:-:S07]  /*0250*/  IMAD.MOV.U32 R9, RZ, RZ, RZ ;  /* 0x000000ffff097224 */ /* 0x000fce00078e00ff */
.L_x_99:
[----:B0-----:R-:W-:-:S06]  /*0260*/  IMAD.WIDE R12, R15, 0x4, R10 ;  /* 0x000000040f0c7825 */ /* 0x001fcc00078e020a */
[----:B------:R-:W2:Y:S01]  /*0270*/  LDG.E R12, desc[UR8][R12.64] ;  /* 0x000000080c0c7981 */ /* 0x000ea2000c1e1900 */
[----:B------:R-:W-:-:S05]  /*0280*/  IMAD R15, R18, 0x80, R15 ;  /* 0x00000080120f7824 */ /* 0x000fca00078e020f */
[----:B------:R-:W-:Y:S02]  /*0290*/  ISETP.GE.AND P1, PT, R15, UR5, PT ;  /* 0x000000050f007c0c */ /* 0x000fe4000bf26270 */
[----:B--2---:R-:W-:-:S04]  /*02a0*/  FSETP.GEU.AND P0, PT, R12, RZ, PT ;  /* 0x000000ff0c00720b */ /* 0x004fc80003f0e000 */
[----:B------:R-:W-:-:S04]  /*02b0*/  FSEL R14, -R12, R12, !P0 ;  /* 0x0000000c0c0e7208 */ /* 0x000fc80004000100 */
[----:B------:R-:W-:-:S04]  /*02c0*/  FSETP.GT.AND P0, PT, R9, R14, PT ;  /* 0x0000000e0900720b */ /* 0x000fc80003f04000 */
[----:B------:R-:W-:Y:S01]  /*02d0*/  FSEL R9, R9, R14, P0 ;  /* 0x0000000e09097208 */ /* 0x000fe20000000000 */
[----:B------:R-:W-:Y:S08]  /*02e0*/  @!P1 BRA `(.L_x_99) ;  /* 0xfffffffc00dc9947 */ /* 0x000ff0000383ffff */
[----:B------:R-:W-:Y:S05]  /*02f0*/  BSYNC.RECONVERGENT B1 ;  /* 0x0000000000017941 */ /* 0x000fea0003800200 */
.L_x_98:
[----:B------:R-:W-:Y:S05]  /*0300*/  BRA `(.L_x_97) ;  /* 0x0000000c00807947 */ /* 0x000fea0003800000 */
.L_x_96:
[----:B------:R-:W0:Y:S02]  /*0310*/  LDCU UR5, c[0x0][0x380] ;  /* 0x00007000ff0577ac */ /* 0x000e240008000800 */
[----:B0-----:R-:W-:-:S09]  /*0320*/  UISETP.GE.AND UP0, UPT, UR5, 0x1, UPT ;  /* 0x000000010500788c */ /* 0x001fd2000bf06270 */
[----:B------:R-:W-:Y:S05]  /*0330*/  BRA.U !UP0, `(.L_x_97) ;  /* 0x0000000d08747547 */ /* 0x000fea000b800000 */
[----:B------:R-:W-:Y:S01]  /*0340*/  IMAD R10, R16, UR4, RZ ;  /* 0x00000004100a7c24 */ /* 0x000fe2000f8e02ff */
[----:B------:R-:W-:Y:S01]  /*0350*/  UMOV UR5, URZ ;  /* 0x000000ff00057c82 */ /* 0x000fe20008000000 */
[----:B------:R-:W-:Y:S02]  /*0360*/  IMAD.MOV.U32 R9, RZ, RZ, RZ ;  /* 0x000000ffff097224 */ /* 0x000fe400078e00ff */
[----:B------:R-:W-:Y:S02]  /*0370*/  IMAD.MOV.U32 R11, RZ, RZ, RZ ;  /* 0x000000ffff0b7224 */ /* 0x000fe400078e00ff */
[--C-:B------:R-:W-:Y:S02]  /*0380*/  IMAD.IADD R12, R5, 0x1, R10.reuse ;  /* 0x00000001050c7824 */ /* 0x100fe400078e020a */
[----:B------:R-:W-:-:S07]  /*0390*/  IMAD.IADD R13, R7, 0x1, R10 ;  /* 0x00000001070d7824 */ /* 0x000fce00078e020a */
.L_x_109:
        /* <DEDUP_REMOVED lines=24> */
.L_x_104:
        /* <DEDUP_REMOVED lines=12> */
[C---:B------:R-:W-:Y:S02]  /*05e0*/  FSETP.GT.AND P2, PT, R9.reuse, R24, PT ;  /* 0x000000180900720b */ /* 0x040fe40003f44000 */
[----:B------:R-:W-:Y:S02]  /*05f0*/  FSEL R26, -R26, R26, !P3 ;  /* 0x0000001a1a1a7208 */ /* 0x000fe40005800100 */
[----:B------:R-:W-:Y:S02]  /*0600*/  FSEL R9, R9, R24, P2 ;  /* 0x0000001809097208 */ /* 0x000fe40001000000 */
[----:B------:R-:W3:Y:S01]  /*0610*/  LDG.E R24, desc[UR8][R14.64+-0x400] ;  /* 0xfffc00080e187981 */ /* 0x000ee2000c1e1900 */
[----:B----4-:R-:W-:-:S02]  /*0620*/  FSETP.GEU.AND P3, PT, R23, RZ, PT ;  /* 0x000000ff1700720b */ /* 0x010fc40003f6e000 */
[----:B------:R-:W-:-:S04]  /*0630*/  FSETP.GT.AND P2, PT, R9, R26, PT ;  /* 0x0000001a0900720b */ /* 0x000fc80003f44000 */
[----:B------:R-:W-:Y:S02]  /*0640*/  FSEL R9, R9, R26, P2 ;  /* 0x0000001a09097208 */ /* 0x000fe40001000000 */
[----:B------:R-:W-:Y:S02]  /*0650*/  FSEL R26, -R23, R23, !P3 ;  /* 0x00000017171a7208 */ /* 0x000fe40005800100 */
[----:B------:R-:W4:Y:S02]  /*0660*/  LDG.E R23, desc[UR8][R14.64+-0x200] ;  /* 0xfffe00080e177981 */ /* 0x000f24000c1e1900 */
[----:B------:R-:W-:-:S04]  /*0670*/  FSETP.GT.AND P2, PT, R9, R26, PT ;  /* 0x0000001a0900720b */ /* 0x000fc80003f44000 */
[----:B------:R-:W-:Y:S02]  /*0680*/  FSEL R9, R9, R26, P2 ;  /* 0x0000001a09097208 */ /* 0x000fe40001000000 */
[----:B------:R-:W4:Y:S01]  /*0690*/  LDG.E R26, desc[UR8][R14.64] ;  /* 0x000000080e1a7981 */ /* 0x000f22000c1e1900 */
[C---:B-----5:R-:W-:Y:S02]  /*06a0*/  FSETP.GEU.AND P2, PT, R21.reuse, RZ, PT ;  /* 0x000000ff1500720b */ /* 0x060fe40003f4e000 */
[C---:B------:R-:W-:Y:S02]  /*06b0*/  FSETP.GEU.AND P3, PT, R20.reuse, RZ, PT ;  /* 0x000000ff1400720b */ /* 0x040fe40003f6e000 */
[----:B------:R-:W-:Y:S02]  /*06c0*/  FSEL R28, -R21, R21, !P2 ;  /* 0x00000015151c7208 */ /* 0x000fe40005000100 */
[----:B------:R-:W-:Y:S02]  /*06d0*/  FSEL R21, -R20, R20, !P3 ;  /* 0x0000001414157208 */ /* 0x000fe40005800100 */
[CC--:B------:R-:W-:Y:S01]  /*06e0*/  FSETP.GT.AND P2, PT, R9.reuse, R28.reuse, PT ;  /* 0x0000001c0900720b */ /* 0x0c0fe20003f44000 */
[----:B------:R-:W5:Y:S03]  /*06f0*/  LDG.E R20, desc[UR8][R14.64+0x400] ;  /* 0x000400080e147981 */ /* 0x000f66000c1e1900 */
[----:B------:R-:W-:-:S02]  /*0700*/  FSEL R28, R9, R28, P2 ;  /* 0x0000001c091c7208 */ /* 0x000fc40001000000 */
[----:B------:R-:W5:Y:S02]  /*0710*/  LDG.E R9, desc[UR8][R14.64+0x200] ;  /* 0x000200080e097981 */ /* 0x000f64000c1e1900 */
[----:B------:R-:W-:-:S04]  /*0720*/  FSETP.GT.AND P2, PT, R28, R21, PT ;  /* 0x000000151c00720b */ /* 0x000fc80003f44000 */
[----:B------:R-:W-:Y:S02]  /*0730*/  FSEL R21, R28, R21, P2 ;  /* 0x000000151c157208 */ /* 0x000fe40001000000 */
[----:B--2---:R-:W-:-:S04]  /*0740*/  FSETP.GEU.AND P3, PT, R22, RZ, PT ;  /* 0x000000ff1600720b */ /* 0x004fc80003f6e000 */
[----:B------:R-:W-:-:S04]  /*0750*/  FSEL R22, -R22, R22, !P3 ;  /* 0x0000001616167208 */ /* 0x000fc80005800100 */
[CC--:B------:R-:W-:Y:S02]  /*0760*/  FSETP.GT.AND P2, PT, R21.reuse, R22.reuse, PT ;  /* 0x000000161500720b */ /* 0x0c0fe40003f44000 */
[C---:B---3--:R-:W-:Y:S02]  /*0770*/  FSETP.GEU.AND P3, PT, R24.reuse, RZ, PT ;  /* 0x000000ff1800720b */ /* 0x048fe40003f6e000 */
[----:B------:R-:W-:Y:S02]  /*0780*/  FSEL R22, R21, R22, P2 ;  /* 0x0000001615167208 */ /* 0x000fe40001000000 */
[----:B------:R-:W-:Y:S01]  /*0790*/  FSEL R27, -R24, R24, !P3 ;  /* 0x00000018181b7208 */ /* 0x000fe20005800100 */
[----:B------:R-:W2:Y:S03]  /*07a0*/  LDG.E R21, desc[UR8][R14.64+0x600] ;  /* 0x000600080e157981 */ /* 0x000ea6000c1e1900 */
[----:B------:R-:W-:-:S02]  /*07b0*/  FSETP.GT.AND P2, PT, R22, R27, PT ;  /* 0x0000001b1600720b */ /* 0x000fc40003f44000 */
[C---:B----4-:R-:W-:Y:S02]  /*07c0*/  FSETP.GEU.AND P3, PT, R23.reuse, RZ, PT ;  /* 0x000000ff1700720b */ /* 0x050fe40003f6e000 */
[----:B------:R-:W-:Y:S02]  /*07d0*/  FSEL R27, R22, R27, P2 ;  /* 0x0000001b161b7208 */ /* 0x000fe40001000000 */
[----:B------:R-:W-:Y:S01]  /*07e0*/  FSEL R24, -R23, R23, !P3 ;  /* 0x0000001717187208 */ /* 0x000fe20005800100 */
[----:B------:R-:W3:Y:S03]  /*07f0*/  LDG.E R22, desc[UR8][R14.64+0x800] ;  /* 0x000800080e167981 */ /* 0x000ee6000c1e1900 */
[----:B------:R-:W-:Y:S01]  /*0800*/  FSETP.GT.AND P2, PT, R27, R24, PT ;  /* 0x000000181b00720b */ /* 0x000fe20003f44000 */
[----:B------:R-:W4:Y:S01]  /*0810*/  LDG.E R23, desc[UR8][R14.64+0xa00] ;  /* 0x000a00080e177981 */ /* 0x000f22000c1e1900 */
[----:B------:R-:W-:-:S02]  /*0820*/  FSETP.GEU.AND P3, PT, R26, RZ, PT ;  /* 0x000000ff1a00720b */ /* 0x000fc40003f6e000 */
[----:B------:R-:W-:Y:S02]  /*0830*/  FSEL R24, R27, R24, P2 ;  /* 0x000000181b187208 */ /* 0x000fe40001000000 */
[----:B------:R-:W-:Y:S02]  /*0840*/  FSEL R27, -R26, R26, !P3 ;  /* 0x0000001a1a1b7208 */ /* 0x000fe40005800100 */
[----:B------:R-:W4:Y:S02]  /*0850*/  LDG.E R26, desc[UR8][R14.64+0xe00] ;  /* 0x000e00080e1a7981 */ /* 0x000f24000c1e1900 */
[----:B------:R-:W-:-:S04]  /*0860*/  FSETP.GT.AND P2, PT, R24, R27, PT ;  /* 0x0000001b1800720b */ /* 0x000fc80003f44000 */
[----:B------:R-:W-:Y:S02]  /*0870*/  FSEL R27, R24, R27, P2 ;  /* 0x0000001b181b7208 */ /* 0x000fe40001000000 */
[----:B------:R0:W4:Y:S01]  /*0880*/  LDG.E R24, desc[UR8][R14.64+0xc00] ;  /* 0x000c00080e187981 */ /* 0x000122000c1e1900 */
[----:B-----5:R-:W-:-:S04]  /*0890*/  FSETP.GEU.AND P2, PT, R9, RZ, PT ;  /* 0x000000ff0900720b */ /* 0x020fc80003f4e000 */
[----:B------:R-:W-:Y:S02]  /*08a0*/  FSEL R28, -R9, R9, !P2 ;  /* 0x00000009091c7208 */ /* 0x000fe40005000100 */
[C---:B------:R-:W-:Y:S02]  /*08b0*/  FSETP.GEU.AND P3, PT, R20.reuse, RZ, PT ;  /* 0x000000ff1400720b */ /* 0x040fe40003f6e000 */
[C---:B------:R-:W-:Y:S02]  /*08c0*/  FSETP.GT.AND P2, PT, R27.reuse, R28, PT ;  /* 0x0000001c1b00720b */ /* 0x040fe40003f44000 */
[----:B------:R-:W-:Y:S02]  /*08d0*/  FSEL R20, -R20, R20, !P3 ;  /* 0x0000001414147208 */ /* 0x000fe40005800100 */
[----:B------:R-:W-:-:S04]  /*08e0*/  FSEL R27, R27, R28, P2 ;  /* 0x0000001c1b1b7208 */ /* 0x000fc80001000000 */
[----:B------:R-:W-:-:S04]  /*08f0*/  FSETP.GT.AND P2, PT, R27, R20, PT ;  /* 0x000000141b00720b */ /* 0x000fc80003f44000 */
[----:B------:R-:W-:Y:S01]  /*0900*/  FSEL R20, R27, R20, P2 ;  /* 0x000000141b147208 */ /* 0x000fe20001000000 */
[----:B------:R-:W-:Y:S02]  /*0910*/  VIADD R19, R19, 0x10 ;  /* 0x0000001013137836 */ /* 0x000fe40000000000 */
[----:B------:R-:W-:Y:S01]  /*0920*/  VIADD R17, R17, 0x800 ;  /* 0x0000080011117836 */ /* 0x000fe20000000000 */
[----:B--2---:R-:W-:-:S04]  /*0930*/  FSETP.GEU.AND P3, PT, R21, RZ, PT ;  /* 0x000000ff1500720b */ /* 0x004fc80003f6e000 */
[----:B------:R-:W-:-:S04]  /*0940*/  FSEL R21, -R21, R21, !P3 ;  /* 0x0000001515157208 */ /* 0x000fc80005800100 */
[-C--:B------:R-:W-:Y:S02]  /*0950*/  FSETP.GT.AND P2, PT, R20, R21.reuse, PT ;  /* 0x000000151400720b */ /* 0x080fe40003f44000 */
[----:B---3--:R-:W-:Y:S02]  /*0960*/  FSETP.GEU.AND P3, PT, R22, RZ, PT ;  /* 0x000000ff1600720b */ /* 0x008fe40003f6e000 */
[----:B------:R-:W-:Y:S02]  /*0970*/  FSEL R20, R20, R21, P2 ;  /* 0x0000001514147208 */ /* 0x000fe40001000000 */
[----:B------:R-:W-:Y:S02]  /*0980*/  FSEL R9, -R22, R22, !P3 ;  /* 0x0000001616097208 */ /* 0x000fe40005800100 */
[----:B----4-:R-:W-:Y:S02]  /*0990*/  FSETP.GEU.AND P3, PT, R23, RZ, PT ;  /* 0x000000ff1700720b */ /* 0x010fe40003f6e000 */
[----:B------:R-:W-:-:S02]  /*09a0*/  FSETP.GT.AND P2, PT, R20, R9, PT ;  /* 0x000000091400720b */ /* 0x000fc40003f44000 */
[----:B0-----:R-:W-:Y:S02]  /*09b0*/  FSEL R14, -R23, R23, !P3 ;  /* 0x00000017170e7208 */ /* 0x001fe40005800100 */
[----:B------:R-:W-:Y:S02]  /*09c0*/  FSEL R9, R20, R9, P2 ;  /* 0x0000000914097208 */ /* 0x000fe40001000000 */
[C---:B------:R-:W-:Y:S02]  /*09d0*/  FSETP.GEU.AND P3, PT, R24.reuse, RZ, PT ;  /* 0x000000ff1800720b */ /* 0x040fe40003f6e000 */
[----:B------:R-:W-:Y:S02]  /*09e0*/  FSETP.GT.AND P2, PT, R9, R14, PT ;  /* 0x0000000e0900720b */ /* 0x000fe40003f44000 */
[----:B------:R-:W-:Y:S02]  /*09f0*/  FSEL R24, -R24, R24, !P3 ;  /* 0x0000001818187208 */ /* 0x000fe40005800100 */
[----:B------:R-:W-:-:S02]  /*0a00*/  FSETP.GEU.AND P3, PT, R26, RZ, PT ;  /* 0x000000ff1a00720b */ /* 0x000fc40003f6e000 */
[----:B------:R-:W-:Y:S02]  /*0a10*/  FSEL R9, R9, R14, P2 ;  /* 0x0000000e09097208 */ /* 0x000fe40001000000 */
[----:B------:R-:W-:Y:S02]  /*0a20*/  FSEL R26, -R26, R26, !P3 ;  /* 0x0000001a1a1a7208 */ /* 0x000fe40005800100 */
[----:B------:R-:W-:Y:S02]  /*0a30*/  ISETP.NE.AND P3, PT, R19, RZ, PT ;  /* 0x000000ff1300720c */ /* 0x000fe40003f65270 */
[----:B------:R-:W-:-:S04]  /*0a40*/  FSETP.GT.AND P2, PT, R9, R24, PT ;  /* 0x000000180900720b */ /* 0x000fc80003f44000 */
[----:B------:R-:W-:-:S04]  /*0a50*/  FSEL R9, R9, R24, P2 ;  /* 0x0000001809097208 */ /* 0x000fc80001000000 */
[----:B------:R-:W-:-:S04]  /*0a60*/  FSETP.GT.AND P2, PT, R9, R26, PT ;  /* 0x0000001a0900720b */ /* 0x000fc80003f44000 */
[----:B------:R-:W-:Y:S01]  /*0a70*/  FSEL R9, R9, R26, P2 ;  /* 0x0000001a09097208 */ /* 0x000fe20001000000 */
[----:B------:R-:W-:Y:S08]  /*0a80*/  @P3 BRA `(.L_x_104) ;  /* 0xfffffff800a43947 */ /* 0x000ff0000383ffff */
.L_x_103:
[----:B------:R-:W-:Y:S05]  /*0a90*/  BSYNC.RECONVERGENT B2 ;  /* 0x0000000000027941 */ /* 0x000fea0003800200 */
.L_x_102:
        /* <DEDUP_REMOVED lines=19> */
[----:B------:R-:W-:-:S04]  /*0bd0*/  FSETP.GT.AND P2, PT, R9, R28, PT ;  /* 0x0000001c0900720b */ /* 0x000fc80003f44000 */
[----:B------:R-:W-:Y:S02]  /*0be0*/  FSEL R9, R9, R28, P2 ;  /* 0x0000001c09097208 */ /* 0x000fe40001000000 */
[----:B------:R-:W-:Y:S02]  /*0bf0*/  FSEL R28, -R27, R27, !P3 ;  /* 0x0000001b1b1c7208 */ /* 0x000fe40005800100 */
[----:B----4-:R-:W-:Y:S02]  /*0c00*/  FSETP.GEU.AND P3, PT, R23, RZ, PT ;  /* 0x000000ff1700720b */ /* 0x010fe40003f6e000 */
[----:B------:R-:W-:-:S04]  /*0c10*/  FSETP.GT.AND P2, PT, R9, R28, PT ;  /* 0x0000001c0900720b */ /* 0x000fc80003f44000 */
[----:B------:R-:W-:Y:S02]  /*0c20*/  FSEL R9, R9, R28, P2 ;  /* 0x0000001c09097208 */ /* 0x000fe40001000000 */
[----:B------:R-:W-:Y:S02]  /*0c30*/  FSEL R28, -R23, R23, !P3 ;  /* 0x00000017171c7208 */ /* 0x000fe40005800100 */
[C---:B-----5:R-:W-:Y:S02]  /*0c40*/  FSETP.GEU.AND P3, PT, R22.reuse, RZ, PT ;  /* 0x000000ff1600720b */ /* 0x060fe40003f6e000 */
[C---:B------:R-:W-:Y:S02]  /*0c50*/  FSETP.GT.AND P2, PT, R9.reuse, R28, PT ;  /* 0x0000001c0900720b */ /* 0x040fe40003f44000 */
[----:B------:R-:W-:Y:S02]  /*0c60*/  FSEL R22, -R22, R22, !P3 ;  /* 0x0000001616167208 */ /* 0x000fe40005800100 */
[----:B------:R-:W-:-:S02]  /*0c70*/  FSEL R9, R9, R28, P2 ;  /* 0x0000001c09097208 */ /* 0x000fc40001000000 */
[----:B------:R-:W-:Y:S02]  /*0c80*/  FSETP.GEU.AND P3, PT, R21, RZ, PT ;  /* 0x000000ff1500720b */ /* 0x000fe40003f6e000 */
[-C--:B------:R-:W-:Y:S02]  /*0c90*/  FSETP.GT.AND P2, PT, R9, R22.reuse, PT ;  /* 0x000000160900720b */ /* 0x080fe40003f44000 */
[----:B0-----:R-:W-:Y:S02]  /*0ca0*/  FSEL R14, -R21, R21, !P3 ;  /* 0x00000015150e7208 */ /* 0x001fe40005800100 */
[----:B------:R-:W-:Y:S02]  /*0cb0*/  FSEL R9, R9, R22, P2 ;  /* 0x0000001609097208 */ /* 0x000fe40001000000 */
[----:B------:R-:W-:Y:S02]  /*0cc0*/  FSETP.GEU.AND P3, PT, R20, RZ, PT ;  /* 0x000000ff1400720b */ /* 0x000fe40003f6e000 */
[----:B------:R-:W-:-:S02]  /*0cd0*/  FSETP.GT.AND P2, PT, R9, R14, PT ;  /* 0x0000000e0900720b */ /* 0x000fc40003f44000 */
[----:B------:R-:W-:Y:S02]  /*0ce0*/  FSEL R20, -R20, R20, !P3 ;  /* 0x0000001414147208 */ /* 0x000fe40005800100 */
[----:B------:R-:W-:Y:S02]  /*0cf0*/  FSEL R9, R9, R14, P2 ;  /* 0x0000000e09097208 */ /* 0x000fe40001000000 */
[----:B------:R-:W-:Y:S02]  /*0d00*/  FSETP.GEU.AND P3, PT, R19, RZ, PT ;  /* 0x000000ff1300720b */ /* 0x000fe40003f6e000 */
[-C--:B------:R-:W-:Y:S02]  /*0d10*/  FSETP.GT.AND P2, PT, R9, R20.reuse, PT ;  /* 0x000000140900720b */ /* 0x080fe40003f44000 */
[----:B------:R-:W-:Y:S02]  /*0d20*/  FSEL R14, -R19, R19, !P3 ;  /* 0x00000013130e7208 */ /* 0x000fe40005800100 */
[----:B------:R-:W-:-:S02]  /*0d30*/  FSEL R9, R9, R20, P2 ;  /* 0x0000001409097208 */ /* 0x000fc40001000000 */
[C---:B------:R-:W-:Y:S02]  /*0d40*/  FSETP.GEU.AND P3, PT, R24.reuse, RZ, PT ;  /* 0x000000ff1800720b */ /* 0x040fe40003f6e000 */
[C---:B------:R-:W-:Y:S02]  /*0d50*/  FSETP.GT.AND P2, PT, R9.reuse, R14, PT ;  /* 0x0000000e0900720b */ /* 0x040fe40003f44000 */
[----:B------:R-:W-:Y:S02]  /*0d60*/  FSEL R24, -R24, R24, !P3 ;  /* 0x0000001818187208 */ /* 0x000fe40005800100 */
[----:B------:R-:W-:-:S04]  /*0d70*/  FSEL R9, R9, R14, P2 ;  /* 0x0000000e09097208 */ /* 0x000fc80001000000 */
[----:B------:R-:W-:-:S04]  /*0d80*/  FSETP.GT.AND P2, PT, R9, R24, PT ;  /* 0x000000180900720b */ /* 0x000fc80003f44000 */
[----:B------:R-:W-:-:S09]  /*0d90*/  FSEL R9, R9, R24, P2 ;  /* 0x0000001809097208 */ /* 0x000fd20001000000 */
.L_x_106:
[----:B------:R-:W-:Y:S05]  /*0da0*/  BSYNC.RECONVERGENT B2 ;  /* 0x0000000000027941 */ /* 0x000fea0003800200 */
.L_x_105:
        /* <DEDUP_REMOVED lines=16> */
[----:B------:R-:W-:-:S04]  /*0eb0*/  FSETP.GT.AND P2, PT, R9, R20, PT ;  /* 0x000000140900720b */ /* 0x000fc80003f44000 */
[----:B------:R-:W-:Y:S02]  /*0ec0*/  FSEL R9, R9, R20, P2 ;  /* 0x0000001409097208 */ /* 0x000fe40001000000 */
[----:B------:R-:W-:Y:S02]  /*0ed0*/  FSEL R20, -R21, R21, !P3 ;  /* 0x0000001515147208 */ /* 0x000fe40005800100 */
[C---:B----4-:R-:W-:Y:S02]  /*0ee0*/  FSETP.GEU.AND P3, PT, R22.reuse, RZ, PT ;  /* 0x000000ff1600720b */ /* 0x050fe40003f6e000 */
[C---:B------:R-:W-:Y:S02]  /*0ef0*/  FSETP.GT.AND P2, PT, R9.reuse, R20, PT ;  /* 0x000000140900720b */ /* 0x040fe40003f44000 */
[----:B------:R-:W-:Y:S02]  /*0f00*/  FSEL R22, -R22, R22, !P3 ;  /* 0x0000001616167208 */ /* 0x000fe40005800100 */
[----:B------:R-:W-:-:S02]  /*0f10*/  FSEL R9, R9, R20, P2 ;  /* 0x0000001409097208 */ /* 0x000fc40001000000 */
[----:B-----5:R-:W-:Y:S02]  /*0f20*/  FSETP.GEU.AND P3, PT, R23, RZ, PT ;  /* 0x000000ff1700720b */ /* 0x020fe40003f6e000 */
[-C--:B------:R-:W-:Y:S02]  /*0f30*/  FSETP.GT.AND P2, PT, R9, R22.reuse, PT ;  /* 0x000000160900720b */ /* 0x080fe40003f44000 */
[----:B------:R-:W-:Y:S02]  /*0f40*/  FSEL R14, -R23, R23, !P3 ;  /* 0x00000017170e7208 */ /* 0x000fe40005800100 */
[----:B------:R-:W-:-:S04]  /*0f50*/  FSEL R9, R9, R22, P2 ;  /* 0x0000001609097208 */ /* 0x000fc80001000000 */
[----:B------:R-:W-:-:S04]  /*0f60*/  FSETP.GT.AND P2, PT, R9, R14, PT ;  /* 0x0000000e0900720b */ /* 0x000fc80003f44000 */
[----:B------:R-:W-:-:S09]  /*0f70*/  FSEL R9, R9, R14, P2 ;  /* 0x0000000e09097208 */ /* 0x000fd20001000000 */
.L_x_108:
[----:B------:R-:W-:Y:S05]  /*0f80*/  BSYNC.RECONVERGENT B2 ;  /* 0x0000000000027941 */ /* 0x000fea0003800200 */
.L_x_107:
[----:B------:R-:W-:Y:S05]  /*0f90*/  @!P1 BRA `(.L_x_101) ;  /* 0x0000000000509947 */ /* 0x000fea0003800000 */
[----:B------:R-:W0:Y:S02]  /*0fa0*/  LDC.64 R14, c[0x0][0x388] ;  /* 0x0000e200ff0e7b82 */ /* 0x000e240000000a00 */
[----:B0-----:R-:W-:-:S05]  /*0fb0*/  IMAD.WIDE R14, R17, 0x4, R14 ;  /* 0x00000004110e7825 */ /* 0x001fca00078e020e */
[----:B------:R-:W2:Y:S01]  /*0fc0*/  LDG.E R17, desc[UR8][R14.64] ;  /* 0x000000080e117981 */ /* 0x000ea2000c1e1900 */
[----:B------:R-:W-:Y:S02]  /*0fd0*/  ISETP.NE.AND P2, PT, R18, 0x1, PT ;  /* 0x000000011200780c */ /* 0x000fe40003f45270 */
[----:B--2---:R-:W-:-:S04]  /*0fe0*/  FSETP.GEU.AND P1, PT, R17, RZ, PT ;  /* 0x000000ff1100720b */ /* 0x004fc80003f2e000 */
[----:B------:R-:W-:-:S04]  /*0ff0*/  FSEL R20, -R17, R17, !P1 ;  /* 0x0000001111147208 */ /* 0x000fc80004800100 */
[----:B------:R-:W-:-:S04]  /*1000*/  FSETP.GT.AND P1, PT, R9, R20, PT ;  /* 0x000000140900720b */ /* 0x000fc80003f24000 */
[----:B------:R-:W-:Y:S01]  /*1010*/  FSEL R9, R9, R20, P1 ;  /* 0x0000001409097208 */ /* 0x000fe20000800000 */
[----:B------:R-:W-:Y:S08]  /*1020*/  @!P2 BRA `(.L_x_101) ;  /* 0x00000000002ca947 */ /* 0x000ff00003800000 */
[----:B------:R-:W-:Y:S01]  /*1030*/  ISETP.NE.AND P1, PT, R18, 0x2, PT ;  /* 0x000000021200780c */ /* 0x000fe20003f25270 */
[----:B------:R-:W2:-:S12]  /*1040*/  LDG.E R17, desc[UR8][R14.64+0x200] ;  /* 0x000200080e117981 */ /* 0x000e98000c1e1900 */
[----:B------:R-:W3:Y:S01]  /*1050*/  @P1 LDG.E R19, desc[UR8][R14.64+0x400] ;  /* 0x000400080e131981 */ /* 0x000ee2000c1e1900 */
[----:B--2---:R-:W-:-:S04]  /*1060*/  FSETP.GEU.AND P2, PT, R17, RZ, PT ;  /* 0x000000ff1100720b */ /* 0x004fc80003f4e000 */
[----:B------:R-:W-:-:S04]  /*1070*/  FSEL R18, -R17, R17, !P2 ;  /* 0x0000001111127208 */ /* 0x000fc80005000100 */
[-C--:B------:R-:W-:Y:S02]  /*1080*/  FSETP.GT.AND P2, PT, R9, R18.reuse, PT ;  /* 0x000000120900720b */ /* 0x080fe40003f44000 */
[----:B---3--:R-:W-:Y:S02]  /*1090*/  @P1 FSETP.GEU.AND P3, PT, R19, RZ, PT ;  /* 0x000000ff1300120b */ /* 0x008fe40003f6e000 */
[----:B------:R-:W-:Y:S02]  /*10a0*/  FSEL R9, R9, R18, P2 ;  /* 0x0000001209097208 */ /* 0x000fe40001000000 */
[----:B------:R-:W-:-:S04]  /*10b0*/  @P1 FSEL R20, -R19, R19, !P3 ;  /* 0x0000001313141208 */ /* 0x000fc80005800100 */
[----:B------:R-:W-:-:S04]  /*10c0*/  @P1 FSETP.GT.AND P2, PT, R9, R20, PT ;  /* 0x000000140900120b */ /* 0x000fc80003f44000 */
[----:B------:R-:W-:-:S09]  /*10d0*/  @P1 FSEL R9, R9, R20, P2 ;  /* 0x0000001409091208 */ /* 0x000fd20001000000 */
.L_x_101:
[----:B------:R-:W-:Y:S05]  /*10e0*/  BSYNC.RECONVERGENT B1 ;  /* 0x0000000000017941 */ /* 0x000fea0003800200 */
.L_x_100:
[----:B------:R-:W-:Y:S01]  /*10f0*/  UIADD3 UR5, UPT, UPT, UR5, 0x1, URZ ;  /* 0x0000000105057890 */ /* 0x000fe2000fffe0ff */
[----:B------:R-:W-:Y:S11]  /*1100*/  @!P0 BRA `(.L_x_109) ;  /* 0xfffffff000a48947 */ /* 0x000ff6000383ffff */
.L_x_97:
[----:B------:R-:W-:Y:S05]  /*1110*/  BSYNC.RECONVERGENT B0 ;  /* 0x0000000000007941 */ /* 0x000fea0003800200 */
.L_x_95:
[----:B------:R-:W-:Y:S01]  /*1120*/  STS [R8], R9 ;  /* 0x0000000908007388 */ /* 0x000fe20000000800 */
[----:B------:R-:W-:Y:S01]  /*1130*/  BAR.SYNC.DEFER_BLOCKING 0x0 ;  /* 0x0000000000007b1d */ /* 0x000fe20000010000 */
[----:B------:R-:W-:-:S05]  /*1140*/  ISETP.GT.U32.AND P1, PT, R0, 0x3f, PT ;  /* 0x0000003f0000780c */ /* 0x000fca0003f24070 */
[----:B------:R-:W-:Y:S08]  /*1150*/  BSSY.RECONVERGENT B0, `(.L_x_110) ;  /* 0x0000027000007945 */ /* 0x000ff00003800200 */
[----:B------:R-:W-:Y:S04]  /*1160*/  @!P1 LDS R10, [R8] ;  /* 0x00000000080a9984 */ /* 0x000fe80000000800 */
[----:B------:R-:W0:Y:S02]  /*1170*/  @!P1 LDS R11, [R8+0x100] ;  /* 0x00010000080b9984 */ /* 0x000e240000000800 */
[----:B0-----:R-:W-:-:S04]  /*1180*/  @!P1 FSETP.GT.AND P0, PT, R10, R11, PT ;  /* 0x0000000b0a00920b */ /* 0x001fc80003f04000 */
[----:B------:R-:W-:Y:S02]  /*1190*/  @!P1 FSEL R11, R10, R11, P0 ;  /* 0x0000000b0a0b9208 */ /* 0x000fe40000000000 */
[----:B------:R-:W-:-:S03]  /*11a0*/  ISETP.GT.U32.AND P0, PT, R0, 0x1f, PT ;  /* 0x0000001f0000780c */ /* 0x000fc60003f04070 */
[----:B------:R0:W-:Y:S01]  /*11b0*/  @!P1 STS [R8], R11 ;  /* 0x0000000b08009388 */ /* 0x0001e20000000800 */
[----:B------:R-:W-:Y:S09]  /*11c0*/  BAR.SYNC.DEFER_BLOCKING 0x0 ;  /* 0x0000000000007b1d */ /* 0x000ff20000010000 */
[----:B0-----:R-:W-:Y:S05]  /*11d0*/  @P0 BRA `(.L_x_111) ;  /* 0x0000000000780947 */ /* 0x001fea0003800000 */
[----:B------:R-:W-:Y:S04]  /*11e0*/  LDS R9, [R8] ;  /* 0x0000000008097984 */ /* 0x000fe80000000800 */
[----:B------:R-:W0:Y:S02]  /*11f0*/  LDS R10, [R8+0x80] ;  /* 0x00008000080a7984 */ /* 0x000e240000000800 */
[----:B0-----:R-:W-:-:S04]  /*1200*/  FSETP.GT.AND P0, PT, R9, R10, PT ;  /* 0x0000000a0900720b */ /* 0x001fc80003f04000 */
[----:B------:R-:W-:-:S05]  /*1210*/  FSEL R9, R9, R10, P0 ;  /* 0x0000000a09097208 */ /* 0x000fca0000000000 */
[----:B------:R-:W-:Y:S04]  /*1220*/  STS [R8], R9 ;  /* 0x0000000908007388 */ /* 0x000fe80000000800 */
        /* <DEDUP_REMOVED lines=24> */
[----:B------:R0:W-:Y:S04]  /*13b0*/  STS [R8], R13 ;  /* 0x0000000d08007388 */ /* 0x0001e80000000800 */
.L_x_111:
[----:B------:R-:W-:Y:S05]  /*13c0*/  BSYNC.RECONVERGENT B0 ;  /* 0x0000000000007941 */ /* 0x000fea0003800200 */
.L_x_110:
        /* <DEDUP_REMOVED lines=15> */
.L_x_113:
        /* <DEDUP_REMOVED lines=12> */
.L_x_347:


//--------------------- .text._Z14_sumabs2_64_21iPdiiS_ --------------------------
	.section	.text._Z14_sumabs2_64_21iPdiiS_,"ax",@progbits
	.align	128
        .global         _Z14_sumabs2_64_21iPdiiS_
        .type           _Z14_sumabs2_64_21iPdiiS_,@function
        .size           _Z14_sumabs2_64_21iPdiiS_,(.L_x_348 - _Z14_sumabs2_64_21iPdiiS_)
        .other          _Z14_sumabs2_64_21iPdiiS_,@"STO_CUDA_ENTRY STV_DEFAULT"
_Z14_sumabs2_64_21iPdiiS_:
.text._Z14_sumabs2_64_21iPdiiS_:
        /* <DEDUP_REMOVED lines=23> */
.L_x_131:
        /* <DEDUP_REMOVED lines=14> */
.L_x_118:
[----:B0-----:R-:W-:-:S06]  /*0250*/  IMAD.WIDE R10, R13, 0x8, R8 ;  /* 0x000000080d0a7825 */ /* 0x001fcc00078e0208 */
[----:B------:R-:W2:Y:S01]  /*0260*/  LDG.E.64 R10, desc[UR8][R10.64] ;  /* 0x000000080a0a7981 */ /* 0x000ea2000c1e1b00 */
[----:B------:R-:W-:-:S05]  /*0270*/  IMAD R13, R12, 0x80, R13 ;  /* 0x000000800c0d7824 */ /* 0x000fca00078e020d */
[----:B------:R-:W-:Y:S01]  /*0280*/  ISETP.GE.AND P0, PT, R13, UR5, PT ;  /* 0x000000050d007c0c */ /* 0x000fe2000bf06270 */
[----:B--2---:R-:W-:-:S12]  /*0290*/  DFMA R22, R10, R10, R22 ;  /* 0x0000000a0a16722b */ /* 0x004fd80000000016 */
[----:B------:R-:W-:Y:S05]  /*02a0*/  @!P0 BRA `(.L_x_118) ;  /* 0xfffffffc00e88947 */ /* 0x000fea000383ffff */
[----:B------:R-:W-:Y:S05]  /*02b0*/  BSYNC.RECONVERGENT B1 ;  /* 0x0000000000017941 */ /* 0x000fea0003800200 */
.L_x_117:
[----:B------:R-:W-:Y:S05]  /*02c0*/  BRA `(.L_x_116) ;  /* 0x0000000800047947 */ /* 0x000fea0003800000 */
.L_x_115:
[----:B------:R-:W0:Y:S02]  /*02d0*/  LDCU UR5, c[0x0][0x380] ;  /* 0x00007000ff0577ac */ /* 0x000e240008000800 */
[----:B0-----:R-:W-:-:S09]  /*02e0*/  UISETP.GE.AND UP0, UPT, UR5, 0x1, UPT ;  /* 0x000000010500788c */ /* 0x001fd2000bf06270 */
[----:B------:R-:W-:Y:S05]  /*02f0*/  BRA.U !UP0, `(.L_x_116) ;  /* 0x0000000508f87547 */ /* 0x000fea000b800000 */
[----:B------:R-:W-:Y:S01]  /*0300*/  IMAD.MOV.U32 R27, RZ, RZ, RZ ;  /* 0x000000ffff1b7224 */ /* 0x000fe200078e00ff */
[----:B------:R-:W-:Y:S01]  /*0310*/  CS2R R22, SRZ ;  /* 0x0000000000167805 */ /* 0x000fe2000001ff00 */
[----:B------:R-:W-:-:S06]  /*0320*/  UMOV UR5, URZ ;  /* 0x000000ff00057c82 */ /* 0x000fcc0008000000 */
.L_x_128:
        /* <DEDUP_REMOVED lines=24> */
.L_x_123:
        /* <DEDUP_REMOVED lines=9> */
[----:B--2---:R-:W-:-:S03]  /*0540*/  DFMA R22, R14, R14, R22 ;  /* 0x0000000e0e16722b */ /* 0x004fc60000000016 */
[----:B------:R-:W2:Y:S05]  /*0550*/  LDG.E.64 R14, desc[UR8][R8.64+-0x800] ;  /* 0xfff80008080e7981 */ /* 0x000eaa000c1e1b00 */
[----:B---3--:R-:W-:Y:S02]  /*0560*/  DFMA R10, R10, R10, R22 ;  /* 0x0000000a0a0a722b */ /* 0x008fe40000000016 */
[----:B------:R-:W3:Y:S06]  /*0570*/  LDG.E.64 R22, desc[UR8][R8.64+0x1c00] ;  /* 0x001c000808167981 */ /* 0x000eec000c1e1b00 */
[----:B----4-:R-:W-:-:S02]  /*0580*/  DFMA R12, R12, R12, R10 ;  /* 0x0000000c0c0c722b */ /* 0x010fc4000000000a */
[----:B------:R-:W4:Y:S06]  /*0590*/  LDG.E.64 R10, desc[UR8][R8.64+-0x400] ;  /* 0xfffc0008080a7981 */ /* 0x000f2c000c1e1b00 */
[----:B-----5:R-:W-:Y:S02]  /*05a0*/  DFMA R20, R20, R20, R12 ;  /* 0x000000141414722b */ /* 0x020fe4000000000c */
[----:B------:R-:W5:Y:S06]  /*05b0*/  LDG.E.64 R12, desc[UR8][R8.64] ;  /* 0x00000008080c7981 */ /* 0x000f6c000c1e1b00 */
[----:B------:R-:W-:-:S02]  /*05c0*/  DFMA R18, R18, R18, R20 ;  /* 0x000000121212722b */ /* 0x000fc40000000014 */
[----:B------:R-:W3:Y:S06]  /*05d0*/  LDG.E.64 R20, desc[UR8][R8.64+0x400] ;  /* 0x0004000808147981 */ /* 0x000eec000c1e1b00 */
[----:B------:R-:W-:Y:S02]  /*05e0*/  DFMA R16, R16, R16, R18 ;  /* 0x000000101010722b */ /* 0x000fe40000000012 */
[----:B------:R-:W3:Y:S06]  /*05f0*/  LDG.E.64 R18, desc[UR8][R8.64+0x800] ;  /* 0x0008000808127981 */ /* 0x000eec000c1e1b00 */
[----:B--2---:R-:W-:-:S02]  /*0600*/  DFMA R14, R14, R14, R16 ;  /* 0x0000000e0e0e722b */ /* 0x004fc40000000010 */
[----:B------:R-:W2:Y:S06]  /*0610*/  LDG.E.64 R16, desc[UR8][R8.64+0xc00] ;  /* 0x000c000808107981 */ /* 0x000eac000c1e1b00 */
[----:B----4-:R-:W-:Y:S02]  /*0620*/  DFMA R10, R10, R10, R14 ;  /* 0x0000000a0a0a722b */ /* 0x010fe4000000000e */
[----:B------:R-:W4:Y:S06]  /*0630*/  LDG.E.64 R14, desc[UR8][R8.64+0x1000] ;  /* 0x00100008080e7981 */ /* 0x000f2c000c1e1b00 */
[----:B-----5:R-:W-:-:S02]  /*0640*/  DFMA R12, R12, R12, R10 ;  /* 0x0000000c0c0c722b */ /* 0x020fc4000000000a */
[----:B------:R-:W5:Y:S06]  /*0650*/  LDG.E.64 R10, desc[UR8][R8.64+0x1400] ;  /* 0x00140008080a7981 */ /* 0x000f6c000c1e1b00 */
[----:B---3--:R-:W-:Y:S02]  /*0660*/  DFMA R20, R20, R20, R12 ;  /* 0x000000141414722b */ /* 0x008fe4000000000c */
[----:B------:R-:W3:Y:S06]  /*0670*/  LDG.E.64 R12, desc[UR8][R8.64+0x1800] ;  /* 0x00180008080c7981 */ /* 0x000eec000c1e1b00 */
[----:B------:R-:W-:Y:S01]  /*0680*/  DFMA R20, R18, R18, R20 ;  /* 0x000000121214722b */ /* 0x000fe20000000014 */
[----:B------:R-:W-:-:S05]  /*0690*/  VIADD R28, R28, 0x10 ;  /* 0x000000101c1c7836 */ /* 0x000fca0000000000 */
[----:B------:R-:W-:Y:S01]  /*06a0*/  ISETP.NE.AND P1, PT, R28, RZ, PT ;  /* 0x000000ff1c00720c */ /* 0x000fe20003f25270 */
[----:B------:R-:W-:Y:S01]  /*06b0*/  VIADD R25, R25, 0x800 ;  /* 0x0000080019197836 */ /* 0x000fe20000000000 */
[----:B--2---:R-:W-:-:S08]  /*06c0*/  DFMA R20, R16, R16, R20 ;  /* 0x000000101014722b */ /* 0x004fd00000000014 */
[----:B----4-:R-:W-:-:S08]  /*06d0*/  DFMA R20, R14, R14, R20 ;  /* 0x0000000e0e14722b */ /* 0x010fd00000000014 */
[----:B-----5:R-:W-:-:S08]  /*06e0*/  DFMA R20, R10, R10, R20 ;  /* 0x0000000a0a14722b */ /* 0x020fd00000000014 */
[----:B---3--:R-:W-:-:S08]  /*06f0*/  DFMA R20, R12, R12, R20 ;  /* 0x0000000c0c14722b */ /* 0x008fd00000000014 */
[----:B------:R-:W-:Y:S01]  /*0700*/  DFMA R22, R22, R22, R20 ;  /* 0x000000161616722b */ /* 0x000fe20000000014 */
[----:B------:R-:W-:Y:S10]  /*0710*/  @P1 BRA `(.L_x_123) ;  /* 0xfffffffc00641947 */ /* 0x000ff4000383ffff */
.L_x_122:
[----:B------:R-:W-:Y:S05]  /*0720*/  BSYNC.RECONVERGENT B2 ;  /* 0x0000000000027941 */ /* 0x000fea0003800200 */
.L_x_121:
        /* <DEDUP_REMOVED lines=18> */
[----:B----4-:R-:W-:-:S08]  /*0850*/  DFMA R18, R16, R16, R18 ;  /* 0x000000101012722b */ /* 0x010fd00000000012 */
[----:B-----5:R-:W-:-:S08]  /*0860*/  DFMA R18, R14, R14, R18 ;  /* 0x0000000e0e12722b */ /* 0x020fd00000000012 */
[----:B------:R-:W-:-:S08]  /*0870*/  DFMA R18, R12, R12, R18 ;  /* 0x0000000c0c12722b */ /* 0x000fd00000000012 */
[----:B------:R-:W-:Y:S01]  /*0880*/  DFMA R18, R10, R10, R18 ;  /* 0x0000000a0a12722b */ /* 0x000fe20000000012 */
[----:B------:R-:W-:-:S07]  /*0890*/  VIADD R25, R25, 0x400 ;  /* 0x0000040019197836 */ /* 0x000fce0000000000 */
[----:B---3--:R-:W-:-:S08]  /*08a0*/  DFMA R18, R8, R8, R18 ;  /* 0x000000080812722b */ /* 0x008fd00000000012 */
[----:B--2---:R-:W-:-:S11]  /*08b0*/  DFMA R22, R22, R22, R18 ;  /* 0x000000161616722b */ /* 0x004fd60000000012 */
.L_x_125:
[----:B------:R-:W-:Y:S05]  /*08c0*/  BSYNC.RECONVERGENT B2 ;  /* 0x0000000000027941 */ /* 0x000fea0003800200 */
.L_x_124:
        /* <DEDUP_REMOVED lines=13> */
[----:B--2---:R-:W-:-:S08]  /*09a0*/  DFMA R14, R14, R14, R22 ;  /* 0x0000000e0e0e722b */ /* 0x004fd00000000016 */
[----:B---3--:R-:W-:-:S08]  /*09b0*/  DFMA R14, R8, R8, R14 ;  /* 0x00000008080e722b */ /* 0x008fd0000000000e */
[----:B----4-:R-:W-:-:S08]  /*09c0*/  DFMA R14, R10, R10, R14 ;  /* 0x0000000a0a0e722b */ /* 0x010fd0000000000e */
[----:B-----5:R-:W-:-:S11]  /*09d0*/  DFMA R22, R12, R12, R14 ;  /* 0x0000000c0c16722b */ /* 0x020fd6000000000e */
.L_x_127:
[----:B------:R-:W-:Y:S05]  /*09e0*/  BSYNC.RECONVERGENT B2 ;  /* 0x0000000000027941 */ /* 0x000fea0003800200 */
.L_x_126:
[----:B------:R-:W-:Y:S05]  /*09f0*/  @!P2 BRA `(.L_x_120) ;  /* 0x00000000002ca947 */ /* 0x000fea0003800000 */
[----:B------:R-:W0:Y:S02]  /*0a00*/  LDC.64 R12, c[0x0][0x388] ;  /* 0x0000e200ff0c7b82 */ /* 0x000e240000000a00 */
[----:B0-----:R-:W-:-:S05]  /*0a10*/  IMAD.WIDE R12, R25, 0x8, R12 ;  /* 0x00000008190c7825 */ /* 0x001fca00078e020c */
[----:B------:R-:W2:Y:S01]  /*0a20*/  LDG.E.64 R8, desc[UR8][R12.64] ;  /* 0x000000080c087981 */ /* 0x000ea2000c1e1b00 */
[----:B------:R-:W-:Y:S01]  /*0a30*/  ISETP.NE.AND P1, PT, R26, 0x1, PT ;  /* 0x000000011a00780c */ /* 0x000fe20003f25270 */
[----:B--2---:R-:W-:-:S12]  /*0a40*/  DFMA R22, R8, R8, R22 ;  /* 0x000000080816722b */ /* 0x004fd80000000016 */
[----:B------:R-:W-:Y:S05]  /*0a50*/  @!P1 BRA `(.L_x_120) ;  /* 0x0000000000149947 */ /* 0x000fea0003800000 */
[----:B------:R-:W-:Y:S01]  /*0a60*/  ISETP.NE.AND P1, PT, R26, 0x2, PT ;  /* 0x000000021a00780c */ /* 0x000fe20003f25270 */
[----:B------:R-:W2:-:S12]  /*0a70*/  LDG.E.64 R8, desc[UR8][R12.64+0x400] ;  /* 0x000400080c087981 */ /* 0x000e98000c1e1b00 */
[----:B------:R-:W3:Y:S01]  /*0a80*/  @P1 LDG.E.64 R10, desc[UR8][R12.64+0x800] ;  /* 0x000800080c0a1981 */ /* 0x000ee2000c1e1b00 */
[----:B--2---:R-:W-:-:S08]  /*0a90*/  DFMA R22, R8, R8, R22 ;  /* 0x000000080816722b */ /* 0x004fd00000000016 */
[----:B---3--:R-:W-:-:S11]  /*0aa0*/  @P1 DFMA R22, R10, R10, R22 ;  /* 0x0000000a0a16122b */ /* 0x008fd60000000016 */
.L_x_120:
[----:B------:R-:W-:Y:S05]  /*0ab0*/  BSYNC.RECONVERGENT B1 ;  /* 0x0000000000017941 */ /* 0x000fea0003800200 */
.L_x_119:
[----:B------:R-:W-:Y:S01]  /*0ac0*/  UIADD3 UR5, UPT, UPT, UR5, 0x1, URZ ;  /* 0x0000000105057890 */ /* 0x000fe2000fffe0ff */
[----:B------:R-:W-:Y:S11]  /*0ad0*/  @!P0 BRA `(.L_x_128) ;  /* 0xfffffff800148947 */ /* 0x000ff6000383ffff */
.L_x_116:
[----:B------:R-:W-:Y:S05]  /*0ae0*/  BSYNC.RECONVERGENT B0 ;  /* 0x0000000000007941 */ /* 0x000fea0003800200 */
.L_x_114:
        /* <DEDUP_REMOVED lines=35> */
.L_x_130:
[----:B------:R-:W-:Y:S05]  /*0d20*/  BSYNC.RECONVERGENT B0 ;  /* 0x0000000000007941 */ /* 0x000fea0003800200 */
.L_x_129:
        /* <DEDUP_REMOVED lines=15> */
.L_x_132:
        /* <DEDUP_REMOVED lines=14> */
.L_x_348:


//--------------------- .text._Z14_sumabs2_32_21iPfiiS_ --------------------------
	.section	.text._Z14_sumabs2_32_21iPfiiS_,"ax",@progbits
	.align	128
        .global         _Z14_sumabs2_32_21iPfiiS_
        .type           _Z14_sumabs2_32_21iPfiiS_,@function
        .size           _Z14_sumabs2_32_21iPfiiS_,(.L_x_349 - _Z14_sumabs2_32_21iPfiiS_)
        .other          _Z14_sumabs2_32_21iPfiiS_,@"STO_CUDA_ENTRY STV_DEFAULT"
_Z14_sumabs2_32_21iPfiiS_:
.text._Z14_sumabs2_32_21iPfiiS_:
        /* <DEDUP_REMOVED lines=8> */
[----:B------:R-:W-:Y:S01]  /*0080*/  MOV R3, UR4 ;  /* 0x0000000400037c02 */ /* 0x000fe20008000f00 */
[----:B------:R-:W3:Y:S05]  /*0090*/  LDCU.64 UR6, c[0x0][0x388] ;  /* 0x00007100ff0677ac */ /* 0x000eea0008000a00 */
[----:B------:R-:W4:Y:S01]  /*00a0*/  LDC R2, c[0x0][0x360] ;  /* 0x0000d800ff027b82 */ /* 0x000f220000000800 */
[----:B------:R-:W-:Y:S01]  /*00b0*/  UMOV UR4, 0x400 ;  /* 0x0000040000047882 */ /* 0x000fe20000000000 */
[----:B------:R-:W0:Y:S01]  /*00c0*/  LDCU.64 UR8, c[0x0][0x358] ;  /* 0x00006b00ff0877ac */ /* 0x000e220008000a00 */
[----:B--2---:R-:W-:-:S02]  /*00d0*/  IMAD R7, R3, UR10, RZ ;  /* 0x0000000a03077c24 */ /* 0x004fc4000f8e02ff */
[----:B------:R-:W-:Y:S01]  /*00e0*/  IMAD R4, R4, UR10, RZ ;  /* 0x0000000a04047c24 */ /* 0x000fe2000f8e02ff */
[----:B---3--:R-:W-:Y:S02]  /*00f0*/  UIADD3 UR6, UP0, UPT, UR6, 0x1000, URZ ;  /* 0x0000100006067890 */ /* 0x008fe4000ff1e0ff */
[----:B------:R-:W-:Y:S01]  /*0100*/  IADD3 R5, PT, PT, R7, UR10, RZ ;  /* 0x0000000a07057c10 */ /* 0x000fe2000fffe0ff */
[----:B-1----:R-:W-:Y:S01]  /*0110*/  ULEA UR4, UR5, UR4, 0x18 ;  /* 0x0000000405047291 */ /* 0x002fe2000f8ec0ff */
[----:B------:R-:W-:Y:S01]  /*0120*/  LOP3.LUT R6, RZ, R7, RZ, 0x33, !PT ;  /* 0x00000007ff067212 */ /* 0x000fe200078e33ff */
[----:B------:R-:W-:Y:S01]  /*0130*/  UIADD3.X UR7, UPT, UPT, URZ, UR7, URZ, UP0, !UPT ;  /* 0x00000007ff077290 */ /* 0x000fe200087fe4ff */
[----:B0-----:R-:W-:Y:S01]  /*0140*/  IADD3 R7, PT, PT, R0, 0x80, R7 ;  /* 0x0000008000077810 */ /* 0x001fe20007ffe007 */
[----:B----4-:R-:W-:Y:S02]  /*0150*/  IMAD R16, R2, UR10, RZ ;  /* 0x0000000a02107c24 */ /* 0x010fe4000f8e02ff */
[----:B------:R-:W-:Y:S01]  /*0160*/  LEA R8, R0, UR4, 0x2 ;  /* 0x0000000400087c11 */ /* 0x000fe2000f8e10ff */
[----:B------:R-:W-:-:S07]  /*0170*/  UMOV UR4, URZ ;  /* 0x000000ff00047c82 */ /* 0x000fce0008000000 */
.L_x_150:
[----:B------:R-:W0:Y:S01]  /*0180*/  LDCU UR5, c[0x0][0x390] ;  /* 0x00007200ff0577ac */ /* 0x000e220008000800 */
[----:B------:R-:W-:Y:S01]  /*0190*/  HFMA2 R13, -RZ, RZ, 0, 0 ;  /* 0x00000000ff0d7431 */ /* 0x000fe200000001ff */
[----:B------:R-:W-:Y:S01]  /*01a0*/  BSSY.RECONVERGENT B0, `(.L_x_133) ;  /* 0x0000096000007945 */ /* 0x000fe20003800200 */
        /* <DEDUP_REMOVED lines=9> */
[----:B------:R-:W-:-:S07]  /*0240*/  MOV R13, RZ ;  /* 0x000000ff000d7202 */ /* 0x000fce0000000f00 */
.L_x_137:
[----:B0-----:R-:W-:-:S06]  /*0250*/  IMAD.WIDE R14, R9, 0x4, R10 ;  /* 0x00000004090e7825 */ /* 0x001fcc00078e020a */
[----:B------:R-:W2:Y:S01]  /*0260*/  LDG.E R14, desc[UR8][R14.64] ;  /* 0x000000080e0e7981 */ /* 0x000ea2000c1e1900 */
[----:B------:R-:W-:-:S04]  /*0270*/  LEA R9, R12, R9, 0x7 ;  /* 0x000000090c097211 */ /* 0x000fc800078e38ff */
[----:B------:R-:W-:Y:S01]  /*0280*/  ISETP.GE.AND P0, PT, R9, UR5, PT ;  /* 0x0000000509007c0c */ /* 0x000fe2000bf06270 */
[----:B--2---:R-:W-:-:S12]  /*0290*/  FFMA R13, R14, R14, R13 ;  /* 0x0000000e0e0d7223 */ /* 0x004fd8000000000d */
[----:B------:R-:W-:Y:S05]  /*02a0*/  @!P0 BRA `(.L_x_137) ;  /* 0xfffffffc00e88947 */ /* 0x000fea000383ffff */
[----:B------:R-:W-:Y:S05]  /*02b0*/  BSYNC.RECONVERGENT B1 ;  /* 0x0000000000017941 */ /* 0x000fea0003800200 */
.L_x_136:
[----:B------:R-:W-:Y:S05]  /*02c0*/  BRA `(.L_x_135) ;  /* 0x00000008000c7947 */ /* 0x000fea0003800000 */
.L_x_134:
[----:B------:R-:W0:Y:S02]  /*02d0*/  LDCU UR5, c[0x0][0x380] ;  /* 0x00007000ff0577ac */ /* 0x000e240008000800 */
[----:B0-----:R-:W-:-:S09]  /*02e0*/  UISETP.GE.AND UP0, UPT, UR5, 0x1, UPT ;  /* 0x000000010500788c */ /* 0x001fd2000bf06270 */
[----:B------:R-:W-:Y:S05]  /*02f0*/  BRA.U !UP0, `(.L_x_135) ;  /* 0x0000000908007547 */ /* 0x000fea000b800000 */
[----:B------:R-:W-:Y:S02]  /*0300*/  IMAD R10, R16, UR4, RZ ;  /* 0x00000004100a7c24 */ /* 0x000fe4000f8e02ff */
[----:B------:R-:W-:Y:S01]  /*0310*/  HFMA2 R13, -RZ, RZ, 0, 0 ;  /* 0x00000000ff0d7431 */ /* 0x000fe200000001ff */
[----:B------:R-:W-:Y:S01]  /*0320*/  MOV R9, RZ ;  /* 0x000000ff00097202 */ /* 0x000fe20000000f00 */
[----:B------:R-:W-:Y:S01]  /*0330*/  UMOV UR5, URZ ;  /* 0x000000ff00057c82 */ /* 0x000fe20008000000 */
[-C--:B------:R-:W-:Y:S02]  /*0340*/  IADD3 R11, PT, PT, R5, R10.reuse, RZ ;  /* 0x0000000a050b7210 */ /* 0x080fe40007ffe0ff */
[----:B------:R-:W-:-:S07]  /*0350*/  IADD3 R12, PT, PT, R7, R10, RZ ;  /* 0x0000000a070c7210 */ /* 0x000fce0007ffe0ff */
.L_x_147:
[----:B------:R-:W0:Y:S01]  /*0360*/  LDCU UR10, c[0x0][0x390] ;  /* 0x00007200ff0a77ac */ /* 0x000e220008000800 */
[-C--:B------:R-:W-:Y:S01]  /*0370*/  MOV R17, R9.reuse ;  /* 0x0000000900117202 */ /* 0x080fe20000000f00 */
[----:B------:R-:W-:Y:S01]  /*0380*/  BSSY.RECONVERGENT B1, `(.L_x_138) ;  /* 0x0000075000017945 */ /* 0x000fe20003800200 */
[----:B------:R-:W-:Y:S01]  /*0390*/  IADD3 R9, PT, PT, R4, R9, RZ ;  /* 0x0000000904097210 */ /* 0x000fe20007ffe0ff */
[----:B------:R-:W1:Y:S01]  /*03a0*/  LDCU UR11, c[0x0][0x380] ;  /* 0x00007000ff0b77ac */ /* 0x000e620008000800 */
[----:B0-----:R-:W-:Y:S02]  /*03b0*/  ISETP.GE.AND P1, PT, R0, UR10, PT ;  /* 0x0000000a00007c0c */ /* 0x001fe4000bf26270 */
[----:B-1----:R-:W-:-:S11]  /*03c0*/  ISETP.GE.AND P0, PT, R9, UR11, PT ;  /* 0x0000000b09007c0c */ /* 0x002fd6000bf06270 */
[----:B------:R-:W-:Y:S05]  /*03d0*/  @P1 BRA `(.L_x_139) ;  /* 0x0000000400bc1947 */ /* 0x000fea0003800000 */
[----:B------:R-:W-:Y:S01]  /*03e0*/  IADD3 R15, PT, PT, R10, R0, RZ ;  /* 0x000000000a0f7210 */ /* 0x000fe20007ffe0ff */
[----:B------:R-:W-:Y:S01]  /*03f0*/  BSSY.RECONVERGENT B2, `(.L_x_140) ;  /* 0x0000036000027945 */ /* 0x000fe20003800200 */
[----:B------:R-:W-:-:S03]  /*0400*/  IADD3 R14, PT, PT, R12, R17, RZ ;  /* 0x000000110c0e7210 */ /* 0x000fc60007ffe0ff */
[----:B------:R-:W-:Y:S01]  /*0410*/  IMAD R19, R4, UR5, R15 ;  /* 0x0000000504137c24 */ /* 0x000fe2000f8e020f */
[----:B------:R-:W-:-:S04]  /*0420*/  VIADDMNMX R15, R11, R17, R14, !PT ;  /* 0x000000110b0f7246 */ /* 0x000fc8000780010e */
[----:B------:R-:W-:-:S04]  /*0430*/  IADD3 R17, PT, PT, R15, R6, -R19 ;  /* 0x000000060f117210 */ /* 0x000fc80007ffe813 */
[C---:B------:R-:W-:Y:S02]  /*0440*/  ISETP.GE.U32.AND P2, PT, R17.reuse, 0x780, PT ;  /* 0x000007801100780c */ /* 0x040fe40003f46070 */
[----:B------:R-:W-:Y:S02]  /*0450*/  LEA.HI R18, R17, 0x1, RZ, 0x19 ;  /* 0x0000000111127811 */ /* 0x000fe400078fc8ff */
[----:B------:R-:W-:Y:S02]  /*0460*/  IADD3 R17, PT, PT, R14, -0x80, RZ ;  /* 0xffffff800e117810 */ /* 0x000fe40007ffe0ff */
[----:B------:R-:W-:-:S04]  /*0470*/  LOP3.LUT R25, R18, 0xf, RZ, 0xc0, !PT ;  /* 0x0000000f12197812 */ /* 0x000fc800078ec0ff */
[----:B------:R-:W-:-:S03]  /*0480*/  ISETP.NE.AND P1, PT, R25, RZ, PT ;  /* 0x000000ff1900720c */ /* 0x000fc60003f25270 */
[----:B------:R-:W-:Y:S10]  /*0490*/  @!P2 BRA `(.L_x_141) ;  /* 0x0000000000aca947 */ /* 0x000ff40003800000 */
[----:B------:R-:W-:-:S04]  /*04a0*/  IADD3 R14, PT, PT, -R19, R6, R15 ;  /* 0x00000006130e7210 */ /* 0x000fc80007ffe10f */
[----:B------:R-:W-:-:S04]  /*04b0*/  LEA.HI R14, R14, 0x1, RZ, 0x19 ;  /* 0x000000010e0e7811 */ /* 0x000fc800078fc8ff */
[----:B------:R-:W-:-:S04]  /*04c0*/  LOP3.LUT R14, R14, 0x3fffff0, RZ, 0xc0, !PT ;  /* 0x03fffff00e0e7812 */ /* 0x000fc800078ec0ff */
[----:B------:R-:W-:-:S07]  /*04d0*/  IADD3 R19, PT, PT, -R14, RZ, RZ ;  /* 0x000000ff0e137210 */ /* 0x000fce0007ffe1ff */
.L_x_142:
[----:B------:R-:W-:Y:S02]  /*04e0*/  MOV R14, UR6 ;  /* 0x00000006000e7c02 */ /* 0x000fe40008000f00 */
[----:B------:R-:W-:-:S03]  /*04f0*/  MOV R15, UR7 ;  /* 0x00000007000f7c02 */ /* 0x000fc60008000f00 */
[----:B------:R-:W-:-:S05]  /*0500*/  IMAD.WIDE R14, R17, 0x4, R14 ;  /* 0x00000004110e7825 */ /* 0x000fca00078e020e */
[----:B------:R-:W2:Y:S04]  /*0510*/  LDG.E R24, desc[UR8][R14.64+-0x1000] ;  /* 0xfff000080e187981 */ /* 0x000ea8000c1e1900 */
[----:B------:R-:W3:Y:S04]  /*0520*/  LDG.E R26, desc[UR8][R14.64+-0xe00] ;  /* 0xfff200080e1a7981 */ /* 0x000ee8000c1e1900 */
[----:B------:R-:W4:Y:S04]  /*0530*/  LDG.E R20, desc[UR8][R14.64+-0xc00] ;  /* 0xfff400080e147981 */ /* 0x000f28000c1e1900 */
[----:B------:R-:W5:Y:S04]  /*0540*/  LDG.E R21, desc[UR8][R14.64+-0xa00] ;  /* 0xfff600080e157981 */ /* 0x000f68000c1e1900 */
[----:B------:R-:W5:Y:S04]  /*0550*/  LDG.E R22, desc[UR8][R14.64+-0x800] ;  /* 0xfff800080e167981 */ /* 0x000f68000c1e1900 */
[----:B------:R-:W5:Y:S01]  /*0560*/  LDG.E R23, desc[UR8][R14.64+-0x600] ;  /* 0xfffa00080e177981 */ /* 0x000f62000c1e1900 */
[----:B--2---:R-:W-:-:S03]  /*0570*/  FFMA R13, R24, R24, R13 ;  /* 0x00000018180d7223 */ /* 0x004fc6000000000d */
[----:B------:R-:W2:Y:S01]  /*0580*/  LDG.E R24, desc[UR8][R14.64+-0x400] ;  /* 0xfffc00080e187981 */ /* 0x000ea2000c1e1900 */
[----:B---3--:R-:W-:-:S03]  /*0590*/  FFMA R27, R26, R26, R13 ;  /* 0x0000001a1a1b7223 */ /* 0x008fc6000000000d */
[----:B------:R-:W3:Y:S01]  /*05a0*/  LDG.E R13, desc[UR8][R14.64+-0x200] ;  /* 0xfffe00080e0d7981 */ /* 0x000ee2000c1e1900 */
[----:B----4-:R-:W-:-:S03]  /*05b0*/  FFMA R26, R20, R20, R27 ;  /* 0x00000014141a7223 */ /* 0x010fc6000000001b */
[----:B------:R-:W4:Y:S01]  /*05c0*/  LDG.E R20, desc[UR8][R14.64] ;  /* 0x000000080e147981 */ /* 0x000f22000c1e1900 */
[----:B-----5:R-:W-:-:S03]  /*05d0*/  FFMA R27, R21, R21, R26 ;  /* 0x00000015151b7223 */ /* 0x020fc6000000001a */
[----:B------:R-:W5:Y:S01]  /*05e0*/  LDG.E R21, desc[UR8][R14.64+0x200] ;  /* 0x000200080e157981 */ /* 0x000f62000c1e1900 */
[----:B------:R-:W-:-:S03]  /*05f0*/  FFMA R26, R22, R22, R27 ;  /* 0x00000016161a7223 */ /* 0x000fc6000000001b */
[----:B------:R-:W5:Y:S01]  /*0600*/  LDG.E R22, desc[UR8][R14.64+0x400] ;  /* 0x000400080e167981 */ /* 0x000f62000c1e1900 */
[----:B------:R-:W-:-:S03]  /*0610*/  FFMA R27, R23, R23, R26 ;  /* 0x00000017171b7223 */ /* 0x000fc6000000001a */
[----:B------:R-:W5:Y:S01]  /*0620*/  LDG.E R23, desc[UR8][R14.64+0x600] ;  /* 0x000600080e177981 */ /* 0x000f62000c1e1900 */
[----:B--2---:R-:W-:-:S03]  /*0630*/  FFMA R26, R24, R24, R27 ;  /* 0x00000018181a7223 */ /* 0x004fc6000000001b */
[----:B------:R-:W2:Y:S01]  /*0640*/  LDG.E R24, desc[UR8][R14.64+0x800] ;  /* 0x000800080e187981 */ /* 0x000ea2000c1e1900 */
[----:B---3--:R-:W-:-:S03]  /*0650*/  FFMA R27, R13, R13, R26 ;  /* 0x0000000d0d1b7223 */ /* 0x008fc6000000001a */
[----:B------:R-:W3:Y:S01]  /*0660*/  LDG.E R13, desc[UR8][R14.64+0xa00] ;  /* 0x000a00080e0d7981 */ /* 0x000ee2000c1e1900 */
[----:B----4-:R-:W-:-:S03]  /*0670*/  FFMA R28, R20, R20, R27 ;  /* 0x00000014141c7223 */ /* 0x010fc6000000001b */
[----:B------:R-:W4:Y:S04]  /*0680*/  LDG.E R20, desc[UR8][R14.64+0xc00] ;  /* 0x000c00080e147981 */ /* 0x000f28000c1e1900 */
[----:B------:R-:W4:Y:S01]  /*0690*/  LDG.E R26, desc[UR8][R14.64+0xe00] ;  /* 0x000e00080e1a7981 */ /* 0x000f22000c1e1900 */
[----:B-----5:R-:W-:Y:S01]  /*06a0*/  FFMA R21, R21, R21, R28 ;  /* 0x0000001515157223 */ /* 0x020fe2000000001c */
[----:B------:R-:W-:Y:S02]  /*06b0*/  IADD3 R19, PT, PT, R19, 0x10, RZ ;  /* 0x0000001013137810 */ /* 0x000fe40007ffe0ff */
[----:B------:R-:W-:Y:S01]  /*06c0*/  IADD3 R17, PT, PT, R17, 0x800, RZ ;  /* 0x0000080011117810 */ /* 0x000fe20007ffe0ff */
[----:B------:R-:W-:Y:S01]  /*06d0*/  FFMA R22, R22, R22, R21 ;  /* 0x0000001616167223 */ /* 0x000fe20000000015 */
[----:B------:R-:W-:-:S03]  /*06e0*/  ISETP.NE.AND P2, PT, R19, RZ, PT ;  /* 0x000000ff1300720c */ /* 0x000fc60003f45270 */
[----:B------:R-:W-:-:S04]  /*06f0*/  FFMA R23, R23, R23, R22 ;  /* 0x0000001717177223 */ /* 0x000fc80000000016 */
[----:B--2---:R-:W-:-:S04]  /*0700*/  FFMA R24, R24, R24, R23 ;  /* 0x0000001818187223 */ /* 0x004fc80000000017 */
[----:B---3--:R-:W-:-:S04]  /*0710*/  FFMA R13, R13, R13, R24 ;  /* 0x0000000d0d0d7223 */ /* 0x008fc80000000018 */
[----:B----4-:R-:W-:-:S04]  /*0720*/  FFMA R13, R20, R20, R13 ;  /* 0x00000014140d7223 */ /* 0x010fc8000000000d */
[----:B------:R-:W-:Y:S01]  /*0730*/  FFMA R13, R26, R26, R13 ;  /* 0x0000001a1a0d7223 */ /* 0x000fe2000000000d */
[----:B------:R-:W-:Y:S06]  /*0740*/  @P2 BRA `(.L_x_142) ;  /* 0xfffffffc00642947 */ /* 0x000fec000383ffff */
.L_x_141:
[----:B------:R-:W-:Y:S05]  /*0750*/  BSYNC.RECONVERGENT B2 ;  /* 0x0000000000027941 */ /* 0x000fea0003800200 */
.L_x_140:
        /* <DEDUP_REMOVED lines=15> */
[----:B------:R-:W-:Y:S01]  /*0850*/  IADD3 R17, PT, PT, R17, 0x400, RZ ;  /* 0x0000040011117810 */ /* 0x000fe20007ffe0ff */
[----:B--2---:R-:W-:-:S04]  /*0860*/  FFMA R13, R24, R24, R13 ;  /* 0x00000018180d7223 */ /* 0x004fc8000000000d */
[----:B---3--:R-:W-:-:S04]  /*0870*/  FFMA R13, R26, R26, R13 ;  /* 0x0000001a1a0d7223 */ /* 0x008fc8000000000d */
[----:B----4-:R-:W-:-:S04]  /*0880*/  FFMA R13, R28, R28, R13 ;  /* 0x0000001c1c0d7223 */ /* 0x010fc8000000000d */
[----:B-----5:R-:W-:-:S04]  /*0890*/  FFMA R22, R22, R22, R13 ;  /* 0x0000001616167223 */ /* 0x020fc8000000000d */
[----:B------:R-:W-:-:S04]  /*08a0*/  FFMA R21, R21, R21, R22 ;  /* 0x0000001515157223 */ /* 0x000fc80000000016 */
[----:B------:R-:W-:-:S04]  /*08b0*/  FFMA R20, R20, R20, R21 ;  /* 0x0000001414147223 */ /* 0x000fc80000000015 */
[----:B------:R-:W-:-:S04]  /*08c0*/  FFMA R20, R19, R19, R20 ;  /* 0x0000001313147223 */ /* 0x000fc80000000014 */
[----:B------:R-:W-:-:S07]  /*08d0*/  FFMA R13, R23, R23, R20 ;  /* 0x00000017170d7223 */ /* 0x000fce0000000014 */
.L_x_144:
[----:B------:R-:W-:Y:S05]  /*08e0*/  BSYNC.RECONVERGENT B2 ;  /* 0x0000000000027941 */ /* 0x000fea0003800200 */
.L_x_143:
        /* <DEDUP_REMOVED lines=12> */
[----:B------:R-:W-:Y:S01]  /*09b0*/  IADD3 R17, PT, PT, R17, 0x200, RZ ;  /* 0x0000020011117810 */ /* 0x000fe20007ffe0ff */
[----:B--2---:R-:W-:-:S04]  /*09c0*/  FFMA R13, R20, R20, R13 ;  /* 0x00000014140d7223 */ /* 0x004fc8000000000d */
[----:B---3--:R-:W-:-:S04]  /*09d0*/  FFMA R13, R22, R22, R13 ;  /* 0x00000016160d7223 */ /* 0x008fc8000000000d */
[----:B----4-:R-:W-:-:S04]  /*09e0*/  FFMA R13, R24, R24, R13 ;  /* 0x00000018180d7223 */ /* 0x010fc8000000000d */
[----:B-----5:R-:W-:-:S07]  /*09f0*/  FFMA R13, R26, R26, R13 ;  /* 0x0000001a1a0d7223 */ /* 0x020fce000000000d */
.L_x_146:
[----:B------:R-:W-:Y:S05]  /*0a00*/  BSYNC.RECONVERGENT B2 ;  /* 0x0000000000027941 */ /* 0x000fea0003800200 */
.L_x_145:
[----:B------:R-:W-:Y:S05]  /*0a10*/  @!P2 BRA `(.L_x_139) ;  /* 0x00000000002ca947 */ /* 0x000fea0003800000 */
[----:B------:R-:W0:Y:S02]  /*0a20*/  LDC.64 R14, c[0x0][0x388] ;  /* 0x0000e200ff0e7b82 */ /* 0x000e240000000a00 */
[----:B0-----:R-:W-:-:S05]  /*0a30*/  IMAD.WIDE R14, R17, 0x4, R14 ;  /* 0x00000004110e7825 */ /* 0x001fca00078e020e */
[----:B------:R-:W2:Y:S01]  /*0a40*/  LDG.E R20, desc[UR8][R14.64] ;  /* 0x000000080e147981 */ /* 0x000ea2000c1e1900 */
[----:B------:R-:W-:Y:S01]  /*0a50*/  ISETP.NE.AND P1, PT, R18, 0x1, PT ;  /* 0x000000011200780c */ /* 0x000fe20003f25270 */
[----:B--2---:R-:W-:-:S12]  /*0a60*/  FFMA R13, R20, R20, R13 ;  /* 0x00000014140d7223 */ /* 0x004fd8000000000d */
[----:B------:R-:W-:Y:S05]  /*0a70*/  @!P1 BRA `(.L_x_139) ;  /* 0x0000000000149947 */ /* 0x000fea0003800000 */
[----:B------:R-:W-:Y:S02]  /*0a80*/  ISETP.NE.AND P1, PT, R18, 0x2, PT ;  /* 0x000000021200780c */ /* 0x000fe40003f25270 */
[----:B------:R-:W2:Y:S11]  /*0a90*/  LDG.E R18, desc[UR8][R14.64+0x200] ;  /* 0x000200080e127981 */ /* 0x000eb6000c1e1900 */
[----:B------:R-:W3:Y:S01]  /*0aa0*/  @P1 LDG.E R20, desc[UR8][R14.64+0x400] ;  /* 0x000400080e141981 */ /* 0x000ee2000c1e1900 */
[----:B--2---:R-:W-:-:S04]  /*0ab0*/  FFMA R13, R18, R18, R13 ;  /* 0x00000012120d7223 */ /* 0x004fc8000000000d */
[----:B---3--:R-:W-:-:S07]  /*0ac0*/  @P1 FFMA R13, R20, R20, R13 ;  /* 0x00000014140d1223 */ /* 0x008fce000000000d */
.L_x_139:
[----:B------:R-:W-:Y:S05]  /*0ad0*/  BSYNC.RECONVERGENT B1 ;  /* 0x0000000000017941 */ /* 0x000fea0003800200 */
.L_x_138:
[----:B------:R-:W-:Y:S01]  /*0ae0*/  UIADD3 UR5, UPT, UPT, UR5, 0x1, URZ ;  /* 0x0000000105057890 */ /* 0x000fe2000fffe0ff */
[----:B------:R-:W-:Y:S11]  /*0af0*/  @!P0 BRA `(.L_x_147) ;  /* 0xfffffff800188947 */ /* 0x000ff6000383ffff */
.L_x_135:
[----:B------:R-:W-:Y:S05]  /*0b00*/  BSYNC.RECONVERGENT B0 ;  /* 0x0000000000007941 */ /* 0x000fea0003800200 */
.L_x_133:
        /* <DEDUP_REMOVED lines=35> */
.L_x_149:
[----:B------:R-:W-:Y:S05]  /*0d40*/  BSYNC.RECONVERGENT B0 ;  /* 0x0000000000007941 */ /* 0x000fea0003800200 */
.L_x_148:
        /* <DEDUP_REMOVED lines=9> */
[----:B0-----:R-:W-:Y:S01]  /*0de0*/  @!P0 IMAD.WIDE R10, R3, 0x4, R10 ;  /* 0x00000004030a8825 */ /* 0x001fe200078e020a */
[----:B------:R-:W-:-:S04]  /*0df0*/  IADD3 R3, PT, PT, R2, R3, RZ ;  /* 0x0000000302037210 */ /* 0x000fc80007ffe0ff */
[----:B--2---:R0:W-:Y:S01]  /*0e00*/  @!P0 STG.E desc[UR8][R10.64], R9 ;  /* 0x000000090a008986 */ /* 0x0041e2000c101908 */
[----:B-1----:R-:W-:-:S13]  /*0e10*/  ISETP.GE.AND P0, PT, R3, UR5, PT ;  /* 0x0000000503007c0c */ /* 0x002fda000bf06270 */
[----:B0-----:R-:W-:Y:S05]  /*0e20*/  @!P0 BRA `(.L_x_150) ;  /* 0xfffffff000d48947 */ /* 0x001fea000383ffff */
[----:B------:R-:W-:Y:S05]  /*0e30*/  EXIT ;  /* 0x000000000000794d */ /* 0x000fea0003800000 */
.L_x_151:
        /* <DEDUP_REMOVED lines=12> */
.L_x_349:


//--------------------- .text._Z13_sumabs_64_21iPdiiS_ --------------------------
	.section	.text._Z13_sumabs_64_21iPdiiS_,"ax",@progbits
	.align	128
        .global         _Z13_sumabs_64_21iPdiiS_
        .type           _Z13_sumabs_64_21iPdiiS_,@function
        .size           _Z13_sumabs_64_21iPdiiS_,(.L_x_350 - _Z13_sumabs_64_21iPdiiS_)
        .other          _Z13_sumabs_64_21iPdiiS_,@"STO_CUDA_ENTRY STV_DEFAULT"
_Z13_sumabs_64_21iPdiiS_:
.text._Z13_sumabs_64_21iPdiiS_:
        /* <DEDUP_REMOVED lines=20> */
.L_x_169:
        /* <DEDUP_REMOVED lines=14> */
.L_x_156:
[----:B0-----:R-:W-:-:S06]  /*0220*/  IMAD.WIDE R10, R15, 0x8, R8 ;  /* 0x000000080f0a7825 */ /* 0x001fcc00078e0208 */
[----:B------:R-:W2:Y:S01]  /*0230*/  LDG.E.64 R10, desc[UR10][R10.64] ;  /* 0x0000000a0a0a7981 */ /* 0x000ea2000c1e1b00 */
[----:B------:R-:W-:Y:S01]  /*0240*/  IMAD R15, R14, 0x80, R15 ;  /* 0x000000800e0f7824 */ /* 0x000fe200078e020f */
[----:B--2---:R-:W-:Y:S02]  /*0250*/  DADD R12, -RZ, -R10 ;  /* 0x00000000ff0c7229 */ /* 0x004fe4000000090a */
[----:B------:R-:W-:-:S08]  /*0260*/  DSETP.GEU.AND P0, PT, R10, RZ, PT ;  /* 0x000000ff0a00722a */ /* 0x000fd00003f0e000 */
[----:B------:R-:W-:Y:S02]  /*0270*/  FSEL R12, R12, R10, !P0 ;  /* 0x0000000a0c0c7208 */ /* 0x000fe40004000000 */
[----:B------:R-:W-:Y:S02]  /*0280*/  FSEL R13, R13, R11, !P0 ;  /* 0x0000000b0d0d7208 */ /* 0x000fe40004000000 */
[----:B------:R-:W-:-:S04]  /*0290*/  ISETP.GE.AND P0, PT, R15, UR5, PT ;  /* 0x000000050f007c0c */ /* 0x000fc8000bf06270 */
[----:B------:R-:W-:-:S09]  /*02a0*/  DADD R16, R16, R12 ;  /* 0x0000000010107229 */ /* 0x000fd2000000000c */
[----:B------:R-:W-:Y:S05]  /*02b0*/  @!P0 BRA `(.L_x_156) ;  /* 0xfffffffc00d88947 */ /* 0x000fea000383ffff */
[----:B------:R-:W-:Y:S05]  /*02c0*/  BSYNC.RECONVERGENT B1 ;  /* 0x0000000000017941 */ /* 0x000fea0003800200 */
.L_x_155:
[----:B------:R-:W-:Y:S05]  /*02d0*/  BRA `(.L_x_154) ;  /* 0x0000000c00f87947 */ /* 0x000fea0003800000 */
.L_x_153:
[----:B------:R-:W0:Y:S02]  /*02e0*/  LDCU UR5, c[0x0][0x380] ;  /* 0x00007000ff0577ac */ /* 0x000e240008000800 */
[----:B0-----:R-:W-:-:S09]  /*02f0*/  UISETP.GE.AND UP0, UPT, UR5, 0x1, UPT ;  /* 0x000000010500788c */ /* 0x001fd2000bf06270 */
[----:B------:R-:W-:Y:S05]  /*0300*/  BRA.U !UP0, `(.L_x_154) ;  /* 0x0000000d08ec7547 */ /* 0x000fea000b800000 */
[----:B------:R-:W-:Y:S01]  /*0310*/  IMAD R25, R5, UR4, R0 ;  /* 0x0000000405197c24 */ /* 0x000fe2000f8e0200 */
[----:B------:R-:W-:Y:S01]  /*0320*/  CS2R R16, SRZ ;  /* 0x0000000000107805 */ /* 0x000fe2000001ff00 */
[----:B------:R-:W-:Y:S01]  /*0330*/  IMAD.MOV.U32 R27, RZ, RZ, RZ ;  /* 0x000000ffff1b7224 */ /* 0x000fe200078e00ff */
[----:B------:R-:W-:-:S06]  /*0340*/  UMOV UR5, URZ ;  /* 0x000000ff00057c82 */ /* 0x000fcc0008000000 */
.L_x_166:
        /* <DEDUP_REMOVED lines=24> */
.L_x_161:
        /* <DEDUP_REMOVED lines=8> */
[----:B------:R-:W-:-:S08]  /*0550*/  DSETP.GEU.AND P2, PT, R12, RZ, PT ;  /* 0x000000ff0c00722a */ /* 0x000fd00003f4e000 */
[----:B------:R-:W-:Y:S02]  /*0560*/  FSEL R8, R8, R12, !P2 ;  /* 0x0000000c08087208 */ /* 0x000fe40005000000 */
[----:B------:R-:W-:Y:S01]  /*0570*/  FSEL R9, R9, R13, !P2 ;  /* 0x0000000d09097208 */ /* 0x000fe20005000000 */
[----:B---3--:R-:W-:Y:S02]  /*0580*/  DADD R12, -RZ, -R20 ;  /* 0x00000000ff0c7229 */ /* 0x008fe40000000914 */
[----:B------:R-:W-:-:S03]  /*0590*/  DSETP.GEU.AND P2, PT, R20, RZ, PT ;  /* 0x000000ff1400722a */ /* 0x000fc60003f4e000 */
[----:B------:R-:W-:Y:S02]  /*05a0*/  DADD R16, R16, R8 ;  /* 0x0000000010107229 */ /* 0x000fe40000000008 */
[----:B----4-:R-:W-:-:S03]  /*05b0*/  DADD R8, -RZ, -R14 ;  /* 0x00000000ff087229 */ /* 0x010fc6000000090e */
[----:B------:R-:W-:Y:S02]  /*05c0*/  FSEL R12, R12, R20, !P2 ;  /* 0x000000140c0c7208 */ /* 0x000fe40005000000 */
[----:B------:R-:W-:Y:S01]  /*05d0*/  FSEL R13, R13, R21, !P2 ;  /* 0x000000150d0d7208 */ /* 0x000fe20005000000 */
[----:B------:R-:W-:Y:S01]  /*05e0*/  DSETP.GEU.AND P2, PT, R14, RZ, PT ;  /* 0x000000ff0e00722a */ /* 0x000fe20003f4e000 */
[----:B------:R-:W2:Y:S04]  /*05f0*/  LDG.E.64 R20, desc[UR10][R18.64+-0xc00] ;  /* 0xfff4000a12147981 */ /* 0x000ea8000c1e1b00 */
[----:B------:R-:W-:Y:S01]  /*0600*/  DADD R12, R16, R12 ;  /* 0x00000000100c7229 */ /* 0x000fe2000000000c */
[----:B------:R-:W-:Y:S02]  /*0610*/  FSEL R8, R8, R14, !P2 ;  /* 0x0000000e08087208 */ /* 0x000fe40005000000 */
[----:B------:R-:W-:Y:S01]  /*0620*/  FSEL R9, R9, R15, !P2 ;  /* 0x0000000f09097208 */ /* 0x000fe20005000000 */
[----:B-----5:R-:W-:-:S02]  /*0630*/  DADD R14, -RZ, -R10 ;  /* 0x00000000ff0e7229 */ /* 0x020fc4000000090a */
[----:B------:R-:W-:-:S08]  /*0640*/  DSETP.GEU.AND P2, PT, R10, RZ, PT ;  /* 0x000000ff0a00722a */ /* 0x000fd00003f4e000 */
[----:B------:R-:W-:Y:S02]  /*0650*/  FSEL R16, R14, R10, !P2 ;  /* 0x0000000a0e107208 */ /* 0x000fe40005000000 */
[----:B------:R-:W-:Y:S02]  /*0660*/  FSEL R17, R15, R11, !P2 ;  /* 0x0000000b0f117208 */ /* 0x000fe40005000000 */
[----:B------:R-:W3:Y:S04]  /*0670*/  LDG.E.64 R10, desc[UR10][R18.64+-0x1000] ;  /* 0xfff0000a120a7981 */ /* 0x000ee8000c1e1b00 */
[----:B------:R-:W4:Y:S01]  /*0680*/  LDG.E.64 R14, desc[UR10][R18.64+-0x800] ;  /* 0xfff8000a120e7981 */ /* 0x000f22000c1e1b00 */
[----:B------:R-:W-:-:S03]  /*0690*/  DADD R8, R12, R8 ;  /* 0x000000000c087229 */ /* 0x000fc60000000008 */
[----:B------:R-:W5:Y:S05]  /*06a0*/  LDG.E.64 R12, desc[UR10][R18.64+-0x400] ;  /* 0xfffc000a120c7981 */ /* 0x000f6a000c1e1b00 */
[----:B------:R-:W-:Y:S02]  /*06b0*/  DADD R16, R8, R16 ;  /* 0x0000000008107229 */ /* 0x000fe40000000010 */
[----:B---3--:R-:W-:Y:S02]  /*06c0*/  DADD R8, -RZ, -R10 ;  /* 0x00000000ff087229 */ /* 0x008fe4000000090a */
[----:B------:R-:W-:-:S08]  /*06d0*/  DSETP.GEU.AND P2, PT, R10, RZ, PT ;  /* 0x000000ff0a00722a */ /* 0x000fd00003f4e000 */
[----:B------:R-:W-:Y:S02]  /*06e0*/  FSEL R8, R8, R10, !P2 ;  /* 0x0000000a08087208 */ /* 0x000fe40005000000 */
[----:B------:R-:W-:Y:S01]  /*06f0*/  FSEL R9, R9, R11, !P2 ;  /* 0x0000000b09097208 */ /* 0x000fe20005000000 */
[----:B--2---:R-:W-:Y:S02]  /*0700*/  DADD R10, -RZ, -R20 ;  /* 0x00000000ff0a7229 */ /* 0x004fe40000000914 */
[----:B------:R-:W-:-:S03]  /*0710*/  DSETP.GEU.AND P2, PT, R20, RZ, PT ;  /* 0x000000ff1400722a */ /* 0x000fc60003f4e000 */
[----:B------:R-:W-:-:S05]  /*0720*/  DADD R16, R16, R8 ;  /* 0x0000000010107229 */ /* 0x000fca0000000008 */
[----:B------:R-:W-:Y:S02]  /*0730*/  FSEL R10, R10, R20, !P2 ;  /* 0x000000140a0a7208 */ /* 0x000fe40005000000 */
[----:B------:R-:W-:Y:S01]  /*0740*/  FSEL R11, R11, R21, !P2 ;  /* 0x000000150b0b7208 */ /* 0x000fe20005000000 */
[----:B----4-:R-:W-:Y:S01]  /*0750*/  DADD R8, -RZ, -R14 ;  /* 0x00000000ff087229 */ /* 0x010fe2000000090e */
[----:B------:R-:W2:Y:S04]  /*0760*/  LDG.E.64 R20, desc[UR10][R18.64+0x400] ;  /* 0x0004000a12147981 */ /* 0x000ea8000c1e1b00 */
[----:B------:R-:W-:Y:S01]  /*0770*/  DADD R10, R16, R10 ;  /* 0x00000000100a7229 */ /* 0x000fe2000000000a */
[----:B------:R-:W3:Y:S01]  /*0780*/  LDG.E.64 R16, desc[UR10][R18.64] ;  /* 0x0000000a12107981 */ /* 0x000ee2000c1e1b00 */
[----:B------:R-:W-:-:S06]  /*0790*/  DSETP.GEU.AND P2, PT, R14, RZ, PT ;  /* 0x000000ff0e00722a */ /* 0x000fcc0003f4e000 */
[----:B------:R-:W-:Y:S02]  /*07a0*/  FSEL R8, R8, R14, !P2 ;  /* 0x0000000e08087208 */ /* 0x000fe40005000000 */
[----:B------:R-:W-:Y:S01]  /*07b0*/  FSEL R9, R9, R15, !P2 ;  /* 0x0000000f09097208 */ /* 0x000fe20005000000 */
[----:B-----5:R-:W-:Y:S02]  /*07c0*/  DADD R14, -RZ, -R12 ;  /* 0x00000000ff0e7229 */ /* 0x020fe4000000090c */
[----:B------:R-:W-:-:S03]  /*07d0*/  DSETP.GEU.AND P2, PT, R12, RZ, PT ;  /* 0x000000ff0c00722a */ /* 0x000fc60003f4e000 */
[----:B------:R-:W-:-:S05]  /*07e0*/  DADD R8, R10, R8 ;  /* 0x000000000a087229 */ /* 0x000fca0000000008 */
[----:B------:R-:W-:Y:S02]  /*07f0*/  FSEL R14, R14, R12, !P2 ;  /* 0x0000000c0e0e7208 */ /* 0x000fe40005000000 */
[----:B------:R-:W-:Y:S02]  /*0800*/  FSEL R15, R15, R13, !P2 ;  /* 0x0000000d0f0f7208 */ /* 0x000fe40005000000 */
[----:B------:R-:W4:Y:S04]  /*0810*/  LDG.E.64 R12, desc[UR10][R18.64+0x800] ;  /* 0x0008000a120c7981 */ /* 0x000f28000c1e1b00 */
[----:B------:R-:W-:Y:S01]  /*0820*/  DADD R14, R8, R14 ;  /* 0x00000000080e7229 */ /* 0x000fe2000000000e */
[----:B------:R-:W5:Y:S01]  /*0830*/  LDG.E.64 R8, desc[UR10][R18.64+0xc00] ;  /* 0x000c000a12087981 */ /* 0x000f62000c1e1b00 */
[----:B---3--:R-:W-:-:S02]  /*0840*/  DADD R10, -RZ, -R16 ;  /* 0x00000000ff0a7229 */ /* 0x008fc40000000910 */
[----:B------:R-:W-:-:S08]  /*0850*/  DSETP.GEU.AND P2, PT, R16, RZ, PT ;  /* 0x000000ff1000722a */ /* 0x000fd00003f4e000 */
[----:B------:R-:W-:Y:S02]  /*0860*/  FSEL R10, R10, R16, !P2 ;  /* 0x000000100a0a7208 */ /* 0x000fe40005000000 */
[----:B------:R-:W-:Y:S01]  /*0870*/  FSEL R11, R11, R17, !P2 ;  /* 0x000000110b0b7208 */ /* 0x000fe20005000000 */
[----:B--2---:R-:W-:Y:S02]  /*0880*/  DADD R16, -RZ, -R20 ;  /* 0x00000000ff107229 */ /* 0x004fe40000000914 */
[----:B------:R-:W-:-:S08]  /*0890*/  DSETP.GEU.AND P2, PT, R20, RZ, PT ;  /* 0x000000ff1400722a */ /* 0x000fd00003f4e000 */
[----:B------:R-:W-:Y:S02]  /*08a0*/  FSEL R16, R16, R20, !P2 ;  /* 0x0000001410107208 */ /* 0x000fe40005000000 */
[----:B------:R-:W-:Y:S01]  /*08b0*/  FSEL R17, R17, R21, !P2 ;  /* 0x0000001511117208 */ /* 0x000fe20005000000 */
[----:B------:R-:W-:Y:S02]  /*08c0*/  DADD R20, R14, R10 ;  /* 0x000000000e147229 */ /* 0x000fe4000000000a */
[----:B----4-:R-:W-:Y:S02]  /*08d0*/  DADD R10, -RZ, -R12 ;  /* 0x00000000ff0a7229 */ /* 0x010fe4000000090c */
[----:B------:R-:W-:-:S08]  /*08e0*/  DSETP.GEU.AND P2, PT, R12, RZ, PT ;  /* 0x000000ff0c00722a */ /* 0x000fd00003f4e000 */
[----:B------:R-:W-:Y:S02]  /*08f0*/  FSEL R14, R10, R12, !P2 ;  /* 0x0000000c0a0e7208 */ /* 0x000fe40005000000 */
[----:B------:R-:W-:Y:S01]  /*0900*/  FSEL R15, R11, R13, !P2 ;  /* 0x0000000d0b0f7208 */ /* 0x000fe20005000000 */
[----:B-----5:R-:W-:Y:S01]  /*0910*/  DADD R10, -RZ, -R8 ;  /* 0x00000000ff0a7229 */ /* 0x020fe20000000908 */
[----:B------:R-:W2:Y:S01]  /*0920*/  LDG.E.64 R12, desc[UR10][R18.64+0x1400] ;  /* 0x0014000a120c7981 */ /* 0x000ea2000c1e1b00 */
[----:B------:R-:W-:-:S08]  /*0930*/  DSETP.GEU.AND P2, PT, R8, RZ, PT ;  /* 0x000000ff0800722a */ /* 0x000fd00003f4e000 */
[----:B------:R-:W-:Y:S02]  /*0940*/  FSEL R8, R10, R8, !P2 ;  /* 0x000000080a087208 */ /* 0x000fe40005000000 */
[----:B------:R-:W-:Y:S02]  /*0950*/  FSEL R9, R11, R9, !P2 ;  /* 0x000000090b097208 */ /* 0x000fe40005000000 */
[----:B------:R-:W3:Y:S01]  /*0960*/  LDG.E.64 R10, desc[UR10][R18.64+0x1000] ;  /* 0x0010000a120a7981 */ /* 0x000ee2000c1e1b00 */
[----:B------:R-:W-:-:S08]  /*0970*/  DADD R16, R20, R16 ;  /* 0x0000000014107229 */ /* 0x000fd00000000010 */
[----:B------:R-:W-:Y:S02]  /*0980*/  DADD R14, R16, R14 ;  /* 0x00000000100e7229 */ /* 0x000fe4000000000e */
[----:B------:R-:W4:Y:S04]  /*0990*/  LDG.E.64 R16, desc[UR10][R18.64+0x1800] ;  /* 0x0018000a12107981 */ /* 0x000f28000c1e1b00 */
[----:B------:R-:W5:Y:S02]  /*09a0*/  LDG.E.64 R18, desc[UR10][R18.64+0x1c00] ;  /* 0x001c000a12127981 */ /* 0x000f64000c1e1b00 */
[----:B------:R-:W-:Y:S01]  /*09b0*/  DADD R14, R14, R8 ;  /* 0x000000000e0e7229 */ /* 0x000fe20000000008 */
[----:B------:R-:W-:Y:S02]  /*09c0*/  VIADD R28, R28, 0x10 ;  /* 0x000000101c1c7836 */ /* 0x000fe40000000000 */
[----:B------:R-:W-:Y:S01]  /*09d0*/  VIADD R23, R23, 0x800 ;  /* 0x0000080017177836 */ /* 0x000fe20000000000 */
[----:B--2---:R-:W-:-:S02]  /*09e0*/  DADD R8, -RZ, -R12 ;  /* 0x00000000ff087229 */ /* 0x004fc4000000090c */
[----:B---3--:R-:W-:Y:S02]  /*09f0*/  DADD R20, -RZ, -R10 ;  /* 0x00000000ff147229 */ /* 0x008fe4000000090a */
[----:B------:R-:W-:-:S08]  /*0a00*/  DSETP.GEU.AND P2, PT, R10, RZ, PT ;  /* 0x000000ff0a00722a */ /* 0x000fd00003f4e000 */
[----:B------:R-:W-:Y:S02]  /*0a10*/  FSEL R10, R20, R10, !P2 ;  /* 0x0000000a140a7208 */ /* 0x000fe40005000000 */
[----:B------:R-:W-:Y:S01]  /*0a20*/  FSEL R11, R21, R11, !P2 ;  /* 0x0000000b150b7208 */ /* 0x000fe20005000000 */
[----:B------:R-:W-:-:S05]  /*0a30*/  DSETP.GEU.AND P2, PT, R12, RZ, PT ;  /* 0x000000ff0c00722a */ /* 0x000fca0003f4e000 */
[----:B------:R-:W-:Y:S01]  /*0a40*/  DADD R10, R14, R10 ;  /* 0x000000000e0a7229 */ /* 0x000fe2000000000a */
[----:B------:R-:W-:Y:S02]  /*0a50*/  FSEL R12, R8, R12, !P2 ;  /* 0x0000000c080c7208 */ /* 0x000fe40005000000 */
[----:B------:R-:W-:Y:S01]  /*0a60*/  FSEL R13, R9, R13, !P2 ;  /* 0x0000000d090d7208 */ /* 0x000fe20005000000 */
[----:B----4-:R-:W-:Y:S02]  /*0a70*/  DADD R8, -RZ, -R16 ;  /* 0x00000000ff087229 */ /* 0x010fe40000000910 */
[----:B------:R-:W-:-:S03]  /*0a80*/  DSETP.GEU.AND P2, PT, R16, RZ, PT ;  /* 0x000000ff1000722a */ /* 0x000fc60003f4e000 */
[----:B------:R-:W-:Y:S02]  /*0a90*/  DADD R12, R10, R12 ;  /* 0x000000000a0c7229 */ /* 0x000fe4000000000c */
[----:B-----5:R-:W-:-:S03]  /*0aa0*/  DADD R10, -RZ, -R18 ;  /* 0x00000000ff0a7229 */ /* 0x020fc60000000912 */
[----:B------:R-:W-:Y:S02]  /*0ab0*/  FSEL R8, R8, R16, !P2 ;  /* 0x0000001008087208 */ /* 0x000fe40005000000 */
[----:B------:R-:W-:Y:S01]  /*0ac0*/  FSEL R9, R9, R17, !P2 ;  /* 0x0000001109097208 */ /* 0x000fe20005000000 */
[----:B------:R-:W-:Y:S01]  /*0ad0*/  DSETP.GEU.AND P3, PT, R18, RZ, PT ;  /* 0x000000ff1200722a */ /* 0x000fe20003f6e000 */
[----:B------:R-:W-:-:S04]  /*0ae0*/  ISETP.NE.AND P2, PT, R28, RZ, PT ;  /* 0x000000ff1c00720c */ /* 0x000fc80003f45270 */
[----:B------:R-:W-:Y:S01]  /*0af0*/  DADD R8, R12, R8 ;  /* 0x000000000c087229 */ /* 0x000fe20000000008 */
[----:B------:R-:W-:Y:S02]  /*0b00*/  FSEL R16, R10, R18, !P3 ;  /* 0x000000120a107208 */ /* 0x000fe40005800000 */
[----:B------:R-:W-:-:S06]  /*0b10*/  FSEL R17, R11, R19, !P3 ;  /* 0x000000130b117208 */ /* 0x000fcc0005800000 */
[----:B------:R-:W-:Y:S01]  /*0b20*/  DADD R16, R8, R16 ;  /* 0x0000000008107229 */ /* 0x000fe20000000010 */
[----:B------:R-:W-:Y:S10]  /*0b30*/  @P2 BRA `(.L_x_161) ;  /* 0xfffffff800642947 */ /* 0x000ff4000383ffff */
.L_x_160:
[----:B------:R-:W-:Y:S05]  /*0b40*/  BSYNC.RECONVERGENT B2 ;  /* 0x0000000000027941 */ /* 0x000fea0003800200 */
.L_x_159:
        /* <DEDUP_REMOVED lines=19> */
[----:B-----5:R-:W-:-:S03]  /*0c80*/  DADD R8, -RZ, -R14 ;  /* 0x00000000ff087229 */ /* 0x020fc6000000090e */
[----:B------:R-:W-:Y:S02]  /*0c90*/  FSEL R10, R10, R18, !P2 ;  /* 0x000000120a0a7208 */ /* 0x000fe40005000000 */
[----:B------:R-:W-:Y:S01]  /*0ca0*/  FSEL R11, R11, R19, !P2 ;  /* 0x000000130b0b7208 */ /* 0x000fe20005000000 */
[----:B----4-:R-:W-:Y:S02]  /*0cb0*/  DADD R18, -RZ, -R28 ;  /* 0x00000000ff127229 */ /* 0x010fe4000000091c */
[----:B------:R-:W-:-:S08]  /*0cc0*/  DSETP.GEU.AND P2, PT, R28, RZ, PT ;  /* 0x000000ff1c00722a */ /* 0x000fd00003f4e000 */
[----:B------:R-:W-:Y:S02]  /*0cd0*/  FSEL R28, R18, R28, !P2 ;  /* 0x0000001c121c7208 */ /* 0x000fe40005000000 */
[----:B------:R-:W-:Y:S01]  /*0ce0*/  FSEL R29, R19, R29, !P2 ;  /* 0x0000001d131d7208 */ /* 0x000fe20005000000 */
[----:B------:R-:W-:Y:S01]  /*0cf0*/  DADD R10, R16, R10 ;  /* 0x00000000100a7229 */ /* 0x000fe2000000000a */
[----:B------:R-:W2:Y:S01]  /*0d00*/  LDG.E.64 R18, desc[UR10][R12.64+0x1000] ;  /* 0x0010000a0c127981 */ /* 0x000ea2000c1e1b00 */
[----:B------:R-:W-:-:S03]  /*0d10*/  DSETP.GEU.AND P2, PT, R14, RZ, PT ;  /* 0x000000ff0e00722a */ /* 0x000fc60003f4e000 */
[----:B------:R-:W3:Y:S03]  /*0d20*/  LDG.E.64 R16, desc[UR10][R12.64+0x1400] ;  /* 0x0014000a0c107981 */ /* 0x000ee6000c1e1b00 */
[----:B------:R-:W-:Y:S02]  /*0d30*/  FSEL R8, R8, R14, !P2 ;  /* 0x0000000e08087208 */ /* 0x000fe40005000000 */
[----:B------:R-:W-:Y:S02]  /*0d40*/  FSEL R9, R9, R15, !P2 ;  /* 0x0000000f09097208 */ /* 0x000fe40005000000 */
[----:B------:R-:W4:Y:S04]  /*0d50*/  LDG.E.64 R14, desc[UR10][R12.64+0x1800] ;  /* 0x0018000a0c0e7981 */ /* 0x000f28000c1e1b00 */
[----:B------:R-:W5:Y:S01]  /*0d60*/  LDG.E.64 R12, desc[UR10][R12.64+0x1c00] ;  /* 0x001c000a0c0c7981 */ /* 0x000f62000c1e1b00 */
[----:B------:R-:W-:-:S08]  /*0d70*/  DADD R28, R10, R28 ;  /* 0x000000000a1c7229 */ /* 0x000fd0000000001c */
[----:B------:R-:W-:Y:S01]  /*0d80*/  DADD R28, R28, R8 ;  /* 0x000000001c1c7229 */ /* 0x000fe20000000008 */
[----:B------:R-:W-:Y:S01]  /*0d90*/  VIADD R23, R23, 0x400 ;  /* 0x0000040017177836 */ /* 0x000fe20000000000 */
[----:B--2---:R-:W-:Y:S02]  /*0da0*/  DADD R10, -RZ, -R18 ;  /* 0x00000000ff0a7229 */ /* 0x004fe40000000912 */
[----:B------:R-:W-:Y:S02]  /*0db0*/  DSETP.GEU.AND P2, PT, R18, RZ, PT ;  /* 0x000000ff1200722a */ /* 0x000fe40003f4e000 */
[----:B---3--:R-:W-:-:S06]  /*0dc0*/  DADD R8, -RZ, -R16 ;  /* 0x00000000ff087229 */ /* 0x008fcc0000000910 */
        /* <DEDUP_REMOVED lines=12> */
[----:B------:R-:W-:-:S05]  /*0e90*/  DSETP.GEU.AND P2, PT, R12, RZ, PT ;  /* 0x000000ff0c00722a */ /* 0x000fca0003f4e000 */
[----:B------:R-:W-:Y:S01]  /*0ea0*/  DADD R16, R16, R8 ;  /* 0x0000000010107229 */ /* 0x000fe20000000008 */
[----:B------:R-:W-:Y:S02]  /*0eb0*/  FSEL R8, R10, R12, !P2 ;  /* 0x0000000c0a087208 */ /* 0x000fe40005000000 */
[----:B------:R-:W-:-:S06]  /*0ec0*/  FSEL R9, R11, R13, !P2 ;  /* 0x0000000d0b097208 */ /* 0x000fcc0005000000 */
[----:B------:R-:W-:-:S11]  /*0ed0*/  DADD R16, R16, R8 ;  /* 0x0000000010107229 */ /* 0x000fd60000000008 */
.L_x_163:
[----:B------:R-:W-:Y:S05]  /*0ee0*/  BSYNC.RECONVERGENT B2 ;  /* 0x0000000000027941 */ /* 0x000fea0003800200 */
.L_x_162:
        /* <DEDUP_REMOVED lines=23> */
[----:B------:R-:W-:Y:S02]  /*1060*/  DSETP.GEU.AND P2, PT, R10, RZ, PT ;  /* 0x000000ff0a00722a */ /* 0x000fe40003f4e000 */
[----:B-----5:R-:W-:-:S03]  /*1070*/  DADD R12, -RZ, -R8 ;  /* 0x00000000ff0c7229 */ /* 0x020fc60000000908 */
[----:B------:R-:W-:Y:S01]  /*1080*/  DADD R14, R18, R14 ;  /* 0x00000000120e7229 */ /* 0x000fe2000000000e */
[----:B------:R-:W-:Y:S02]  /*1090*/  FSEL R10, R16, R10, !P2 ;  /* 0x0000000a100a7208 */ /* 0x000fe40005000000 */
[----:B------:R-:W-:Y:S01]  /*10a0*/  FSEL R11, R17, R11, !P2 ;  /* 0x0000000b110b7208 */ /* 0x000fe20005000000 */
[----:B------:R-:W-:-:S05]  /*10b0*/  DSETP.GEU.AND P2, PT, R8, RZ, PT ;  /* 0x000000ff0800722a */ /* 0x000fca0003f4e000 */
[----:B------:R-:W-:Y:S01]  /*10c0*/  DADD R10, R14, R10 ;  /* 0x000000000e0a7229 */ /* 0x000fe2000000000a */
[----:B------:R-:W-:Y:S02]  /*10d0*/  FSEL R16, R12, R8, !P2 ;  /* 0x000000080c107208 */ /* 0x000fe40005000000 */
[----:B------:R-:W-:-:S06]  /*10e0*/  FSEL R17, R13, R9, !P2 ;  /* 0x000000090d117208 */ /* 0x000fcc0005000000 */
[----:B------:R-:W-:-:S11]  /*10f0*/  DADD R16, R10, R16 ;  /* 0x000000000a107229 */ /* 0x000fd60000000010 */
.L_x_165:
[----:B------:R-:W-:Y:S05]  /*1100*/  BSYNC.RECONVERGENT B2 ;  /* 0x0000000000027941 */ /* 0x000fea0003800200 */
.L_x_164:
[----:B------:R-:W-:Y:S05]  /*1110*/  @!P1 BRA `(.L_x_158) ;  /* 0x00000000005c9947 */ /* 0x000fea0003800000 */
[----:B------:R-:W0:Y:S02]  /*1120*/  LDC.64 R18, c[0x0][0x388] ;  /* 0x0000e200ff127b82 */ /* 0x000e240000000a00 */
[----:B0-----:R-:W-:-:S05]  /*1130*/  IMAD.WIDE R18, R23, 0x8, R18 ;  /* 0x0000000817127825 */ /* 0x001fca00078e0212 */
[----:B------:R-:W2:Y:S02]  /*1140*/  LDG.E.64 R10, desc[UR10][R18.64] ;  /* 0x0000000a120a7981 */ /* 0x000ea4000c1e1b00 */
[----:B--2---:R-:W-:Y:S02]  /*1150*/  DADD R8, -RZ, -R10 ;  /* 0x00000000ff087229 */ /* 0x004fe4000000090a */
[----:B------:R-:W-:-:S08]  /*1160*/  DSETP.GEU.AND P1, PT, R10, RZ, PT ;  /* 0x000000ff0a00722a */ /* 0x000fd00003f2e000 */
[----:B------:R-:W-:Y:S02]  /*1170*/  FSEL R8, R8, R10, !P1 ;  /* 0x0000000a08087208 */ /* 0x000fe40004800000 */
[----:B------:R-:W-:Y:S02]  /*1180*/  FSEL R9, R9, R11, !P1 ;  /* 0x0000000b09097208 */ /* 0x000fe40004800000 */
[----:B------:R-:W-:-:S04]  /*1190*/  ISETP.NE.AND P1, PT, R24, 0x1, PT ;  /* 0x000000011800780c */ /* 0x000fc80003f25270 */
[----:B------:R-:W-:-:S09]  /*11a0*/  DADD R16, R16, R8 ;  /* 0x0000000010107229 */ /* 0x000fd20000000008 */
[----:B------:R-:W-:Y:S05]  /*11b0*/  @!P1 BRA `(.L_x_158) ;  /* 0x0000000000349947 */ /* 0x000fea0003800000 */
[----:B------:R-:W-:Y:S01]  /*11c0*/  ISETP.NE.AND P2, PT, R24, 0x2, PT ;  /* 0x000000021800780c */ /* 0x000fe20003f45270 */
[----:B------:R-:W2:-:S12]  /*11d0*/  LDG.E.64 R14, desc[UR10][R18.64+0x400] ;  /* 0x0004000a120e7981 */ /* 0x000e98000c1e1b00 */
[----:B------:R-:W3:Y:S01]  /*11e0*/  @P2 LDG.E.64 R8, desc[UR10][R18.64+0x800] ;  /* 0x0008000a12082981 */ /* 0x000ee2000c1e1b00 */
[----:B--2---:R-:W-:Y:S02]  /*11f0*/  DADD R10, -RZ, -R14 ;  /* 0x00000000ff0a7229 */ /* 0x004fe4000000090e */
[----:B------:R-:W-:-:S08]  /*1200*/  DSETP.GEU.AND P1, PT, R14, RZ, PT ;  /* 0x000000ff0e00722a */ /* 0x000fd00003f2e000 */
[----:B------:R-:W-:Y:S01]  /*1210*/  FSEL R10, R10, R14, !P1 ;  /* 0x0000000e0a0a7208 */ /* 0x000fe20004800000 */
[----:B---3--:R-:W-:Y:S01]  /*1220*/  @P2 DADD R12, -RZ, -R8 ;  /* 0x00000000ff0c2229 */ /* 0x008fe20000000908 */
[----:B------:R-:W-:Y:S01]  /*1230*/  FSEL R11, R11, R15, !P1 ;  /* 0x0000000f0b0b7208 */ /* 0x000fe20004800000 */
[----:B------:R-:W-:-:S05]  /*1240*/  @P2 DSETP.GEU.AND P1, PT, R8, RZ, PT ;  /* 0x000000ff0800222a */ /* 0x000fca0003f2e000 */
[----:B------:R-:W-:-:S03]  /*1250*/  DADD R16, R16, R10 ;  /* 0x0000000010107229 */ /* 0x000fc6000000000a */
[----:B------:R-:W-:Y:S02]  /*1260*/  @P2 FSEL R8, R12, R8, !P1 ;  /* 0x000000080c082208 */ /* 0x000fe40004800000 */
[----:B------:R-:W-:-:S06]  /*1270*/  @P2 FSEL R9, R13, R9, !P1 ;  /* 0x000000090d092208 */ /* 0x000fcc0004800000 */
[----:B------:R-:W-:-:S11]  /*1280*/  @P2 DADD R16, R16, R8 ;  /* 0x0000000010102229 */ /* 0x000fd60000000008 */
.L_x_158:
[----:B------:R-:W-:Y:S05]  /*1290*/  BSYNC.RECONVERGENT B1 ;  /* 0x0000000000017941 */ /* 0x000fea0003800200 */
.L_x_157:
[----:B------:R-:W-:Y:S01]  /*12a0*/  UIADD3 UR5, UPT, UPT, UR5, 0x1, URZ ;  /* 0x0000000105057890 */ /* 0x000fe2000fffe0ff */
[----:B------:R-:W-:Y:S11]  /*12b0*/  @!P0 BRA `(.L_x_166) ;  /* 0xfffffff000248947 */ /* 0x000ff6000383ffff */
.L_x_154:
[----:B------:R-:W-:Y:S05]  /*12c0*/  BSYNC.RECONVERGENT B0 ;  /* 0x0000000000007941 */ /* 0x000fea0003800200 */
.L_x_152:
        /* <DEDUP_REMOVED lines=39> */
.L_x_168:
[----:B------:R-:W-:Y:S05]  /*1540*/  BSYNC.RECONVERGENT B0 ;  /* 0x0000000000007941 */ /* 0x000fea0003800200 */
.L_x_167:
        /* <DEDUP_REMOVED lines=15> */
.L_x_170:
        /* <DEDUP_REMOVED lines=12> */
.L_x_350:


//--------------------- .text._Z13_sumabs_32_21iPfiiS_ --------------------------
	.section	.text._Z13_sumabs_32_21iPfiiS_,"ax",@progbits
	.align	128
        .global         _Z13_sumabs_32_21iPfiiS_
        .type           _Z13_sumabs_32_21iPfiiS_,@function
        .size           _Z13_sumabs_32_21iPfiiS_,(.L_x_351 - _Z13_sumabs_32_21iPfiiS_)
        .other          _Z13_sumabs_32_21iPfiiS_,@"STO_CUDA_ENTRY STV_DEFAULT"
_Z13_sumabs_32_21iPfiiS_:
.text._Z13_sumabs_32_21iPfiiS_:
        /* <DEDUP_REMOVED lines=24> */
.L_x_188:
        /* <DEDUP_REMOVED lines=12> */
[----:B------:R-:W-:-:S07]  /*0240*/  IMAD.MOV.U32 R13, RZ, RZ, RZ ;  /* 0x000000ffff0d7224 */ /* 0x000fce00078e00ff */
.L_x_175:
[----:B0-----:R-:W-:-:S06]  /*0250*/  IMAD.WIDE R14, R9, 0x4, R10 ;  /* 0x00000004090e7825 */ /* 0x001fcc00078e020a */
[----:B------:R-:W2:Y:S01]  /*0260*/  LDG.E R14, desc[UR8][R14.64] ;  /* 0x000000080e0e7981 */ /* 0x000ea2000c1e1900 */
[----:B------:R-:W-:-:S05]  /*0270*/  IMAD R9, R18, 0x80, R9 ;  /* 0x0000008012097824 */ /* 0x000fca00078e0209 */
[----:B------:R-:W-:Y:S02]  /*0280*/  ISETP.GE.AND P1, PT, R9, UR5, PT ;  /* 0x0000000509007c0c */ /* 0x000fe4000bf26270 */
[----:B--2---:R-:W-:-:S04]  /*0290*/  FSETP.GEU.AND P0, PT, R14, RZ, PT ;  /* 0x000000ff0e00720b */ /* 0x004fc80003f0e000 */
[----:B------:R-:W-:-:S05]  /*02a0*/  FSEL R12, -R14, R14, !P0 ;  /* 0x0000000e0e0c7208 */ /* 0x000fca0004000100 */
[----:B------:R-:W-:Y:S02]  /*02b0*/  FADD R13, R12, R13 ;  /* 0x0000000d0c0d7221 */ /* 0x000fe40000000000 */
[----:B------:R-:W-:Y:S05]  /*02c0*/  @!P1 BRA `(.L_x_175) ;  /* 0xfffffffc00e09947 */ /* 0x000fea000383ffff */
[----:B------:R-:W-:Y:S05]  /*02d0*/  BSYNC.RECONVERGENT B1 ;  /* 0x0000000000017941 */ /* 0x000fea0003800200 */
.L_x_174:
[----:B------:R-:W-:Y:S05]  /*02e0*/  BRA `(.L_x_173) ;  /* 0x0000000c00047947 */ /* 0x000fea0003800000 */
.L_x_172:
        /* <DEDUP_REMOVED lines=9> */
.L_x_185:
        /* <DEDUP_REMOVED lines=22> */
[----:B------:R-:W-:-:S05]  /*04e0*/  LOP3.LUT R14, R14, 0x3fffff0, RZ, 0xc0, !PT ;  /* 0x03fffff00e0e7812 */ /* 0x000fca00078ec0ff */
[----:B------:R-:W-:-:S07]  /*04f0*/  IMAD.MOV R19, RZ, RZ, -R14 ;  /* 0x000000ffff137224 */ /* 0x000fce00078e0a0e */
.L_x_180:
[----:B------:R-:W-:Y:S02]  /*0500*/  IMAD.U32 R14, RZ, RZ, UR6 ;  /* 0x00000006ff0e7e24 */ /* 0x000fe4000f8e00ff */
[----:B------:R-:W-:Y:S02]  /*0510*/  IMAD.U32 R15, RZ, RZ, UR7 ;  /* 0x00000007ff0f7e24 */ /* 0x000fe4000f8e00ff */
[----:B------:R-:W-:-:S05]  /*0520*/  IMAD.WIDE R14, R17, 0x4, R14 ;  /* 0x00000004110e7825 */ /* 0x000fca00078e020e */
[----:B------:R-:W2:Y:S04]  /*0530*/  LDG.E R22, desc[UR8][R14.64+-0x1000] ;  /* 0xfff000080e167981 */ /* 0x000ea8000c1e1900 */
[----:B------:R-:W3:Y:S04]  /*0540*/  LDG.E R23, desc[UR8][R14.64+-0xe00] ;  /* 0xfff200080e177981 */ /* 0x000ee8000c1e1900 */
[----:B------:R-:W4:Y:S04]  /*0550*/  LDG.E R21, desc[UR8][R14.64+-0xc00] ;  /* 0xfff400080e157981 */ /* 0x000f28000c1e1900 */
[----:B------:R-:W5:Y:S01]  /*0560*/  LDG.E R20, desc[UR8][R14.64+-0xa00] ;  /* 0xfff600080e147981 */ /* 0x000f62000c1e1900 */
[----:B--2---:R-:W-:-:S04]  /*0570*/  FSETP.GEU.AND P2, PT, R22, RZ, PT ;  /* 0x000000ff1600720b */ /* 0x004fc80003f4e000 */
[----:B------:R-:W-:Y:S02]  /*0580*/  FSEL R24, -R22, R22, !P2 ;  /* 0x0000001616187208 */ /* 0x000fe40005000100 */
[----:B------:R-:W2:Y:S01]  /*0590*/  LDG.E R22, desc[UR8][R14.64+-0x800] ;  /* 0xfff800080e167981 */ /* 0x000ea2000c1e1900 */
[C---:B---3--:R-:W-:Y:S02]  /*05a0*/  FSETP.GEU.AND P2, PT, R23.reuse, RZ, PT ;  /* 0x000000ff1700720b */ /* 0x048fe40003f4e000 */
[----:B------:R-:W-:Y:S02]  /*05b0*/  FADD R24, R24, R13 ;  /* 0x0000000d18187221 */ /* 0x000fe40000000000 */
[----:B------:R-:W3:Y:S01]  /*05c0*/  LDG.E R13, desc[UR8][R14.64+-0x600] ;  /* 0xfffa00080e0d7981 */ /* 0x000ee2000c1e1900 */
[----:B------:R-:W-:Y:S02]  /*05d0*/  FSEL R23, -R23, R23, !P2 ;  /* 0x0000001717177208 */ /* 0x000fe40005000100 */
[----:B----4-:R-:W-:-:S03]  /*05e0*/  FSETP.GEU.AND P2, PT, R21, RZ, PT ;  /* 0x000000ff1500720b */ /* 0x010fc60003f4e000 */
[----:B------:R-:W-:Y:S02]  /*05f0*/  FADD R26, R24, R23 ;  /* 0x00000017181a7221 */ /* 0x000fe40000000000 */
[----:B------:R-:W4:Y:S01]  /*0600*/  LDG.E R23, desc[UR8][R14.64+-0x400] ;  /* 0xfffc00080e177981 */ /* 0x000f22000c1e1900 */
[----:B------:R-:W-:-:S03]  /*0610*/  FSEL R21, -R21, R21, !P2 ;  /* 0x0000001515157208 */ /* 0x000fc60005000100 */
[----:B------:R-:W4:Y:S02]  /*0620*/  LDG.E R24, desc[UR8][R14.64+-0x200] ;  /* 0xfffe00080e187981 */ /* 0x000f24000c1e1900 */
[----:B------:R-:W-:Y:S02]  /*0630*/  FADD R26, R26, R21 ;  /* 0x000000151a1a7221 */ /* 0x000fe40000000000 */
[----:B------:R-:W4:Y:S01]  /*0640*/  LDG.E R21, desc[UR8][R14.64] ;  /* 0x000000080e157981 */ /* 0x000f22000c1e1900 */
[----:B-----5:R-:W-:-:S04]  /*0650*/  FSETP.GEU.AND P2, PT, R20, RZ, PT ;  /* 0x000000ff1400720b */ /* 0x020fc80003f4e000 */
[----:B------:R-:W-:Y:S02]  /*0660*/  FSEL R27, -R20, R20, !P2 ;  /* 0x00000014141b7208 */ /* 0x000fe40005000100 */
[----:B------:R-:W5:Y:S03]  /*0670*/  LDG.E R20, desc[UR8][R14.64+0x400] ;  /* 0x000400080e147981 */ /* 0x000f66000c1e1900 */
[----:B------:R-:W-:Y:S01]  /*0680*/  FADD R26, R26, R27 ;  /* 0x0000001b1a1a7221 */ /* 0x000fe20000000000 */
[----:B--2---:R-:W-:-:S04]  /*0690*/  FSETP.GEU.AND P2, PT, R22, RZ, PT ;  /* 0x000000ff1600720b */ /* 0x004fc80003f4e000 */
[----:B------:R-:W-:Y:S02]  /*06a0*/  FSEL R27, -R22, R22, !P2 ;  /* 0x00000016161b7208 */ /* 0x000fe40005000100 */
[C---:B---3--:R-:W-:Y:S01]  /*06b0*/  FSETP.GEU.AND P2, PT, R13.reuse, RZ, PT ;  /* 0x000000ff0d00720b */ /* 0x048fe20003f4e000 */
[----:B------:R-:W2:Y:S02]  /*06c0*/  LDG.E R22, desc[UR8][R14.64+0x600] ;  /* 0x000600080e167981 */ /* 0x000ea4000c1e1900 */
[----:B------:R-:W-:Y:S01]  /*06d0*/  FADD R26, R26, R27 ;  /* 0x0000001b1a1a7221 */ /* 0x000fe20000000000 */
[----:B------:R-:W-:Y:S02]  /*06e0*/  FSEL R13, -R13, R13, !P2 ;  /* 0x0000000d0d0d7208 */ /* 0x000fe40005000100 */
[----:B----4-:R-:W-:-:S03]  /*06f0*/  FSETP.GEU.AND P2, PT, R23, RZ, PT ;  /* 0x000000ff1700720b */ /* 0x010fc60003f4e000 */
[----:B------:R-:W-:Y:S02]  /*0700*/  FADD R26, R26, R13 ;  /* 0x0000000d1a1a7221 */ /* 0x000fe40000000000 */
[----:B------:R-:W3:Y:S01]  /*0710*/  LDG.E R13, desc[UR8][R14.64+0x200] ;  /* 0x000200080e0d7981 */ /* 0x000ee2000c1e1900 */
[C---:B------:R-:W-:Y:S02]  /*0720*/  FSETP.GEU.AND P3, PT, R24.reuse, RZ, PT ;  /* 0x000000ff1800720b */ /* 0x040fe40003f6e000 */
[----:B------:R-:W-:Y:S02]  /*0730*/  FSEL R23, -R23, R23, !P2 ;  /* 0x0000001717177208 */ /* 0x000fe40005000100 */
[----:B------:R-:W-:Y:S02]  /*0740*/  FSEL R24, -R24, R24, !P3 ;  /* 0x0000001818187208 */ /* 0x000fe40005800100 */
[----:B------:R-:W-:Y:S01]  /*0750*/  FSETP.GEU.AND P2, PT, R21, RZ, PT ;  /* 0x000000ff1500720b */ /* 0x000fe20003f4e000 */
[----:B------:R-:W-:-:S02]  /*0760*/  FADD R23, R26, R23 ;  /* 0x000000171a177221 */ /* 0x000fc40000000000 */
[----:B------:R-:W4:Y:S02]  /*0770*/  LDG.E R26, desc[UR8][R14.64+0xe00] ;  /* 0x000e00080e1a7981 */ /* 0x000f24000c1e1900 */
[----:B------:R-:W-:Y:S01]  /*0780*/  FADD R23, R23, R24 ;  /* 0x0000001817177221 */ /* 0x000fe20000000000 */
[----:B------:R-:W-:Y:S02]  /*0790*/  FSEL R24, -R21, R21, !P2 ;  /* 0x0000001515187208 */ /* 0x000fe40005000100 */
[----:B------:R-:W4:Y:S03]  /*07a0*/  LDG.E R21, desc[UR8][R14.64+0x800] ;  /* 0x000800080e157981 */ /* 0x000f26000c1e1900 */
[----:B------:R-:W-:Y:S02]  /*07b0*/  FADD R27, R23, R24 ;  /* 0x00000018171b7221 */ /* 0x000fe40000000000 */
[----:B------:R-:W4:Y:S04]  /*07c0*/  LDG.E R23, desc[UR8][R14.64+0xc00] ;  /* 0x000c00080e177981 */ /* 0x000f28000c1e1900 */
[----:B------:R0:W4:Y:S01]  /*07d0*/  LDG.E R24, desc[UR8][R14.64+0xa00] ;  /* 0x000a00080e187981 */ /* 0x000122000c1e1900 */
[----:B-----5:R-:W-:-:S04]  /*07e0*/  FSETP.GEU.AND P3, PT, R20, RZ, PT ;  /* 0x000000ff1400720b */ /* 0x020fc80003f6e000 */
[----:B------:R-:W-:Y:S01]  /*07f0*/  FSEL R20, -R20, R20, !P3 ;  /* 0x0000001414147208 */ /* 0x000fe20005800100 */
[----:B------:R-:W-:Y:S02]  /*0800*/  VIADD R19, R19, 0x10 ;  /* 0x0000001013137836 */ /* 0x000fe40000000000 */
[----:B------:R-:W-:Y:S01]  /*0810*/  VIADD R17, R17, 0x800 ;  /* 0x0000080011117836 */ /* 0x000fe20000000000 */
[----:B---3--:R-:W-:-:S04]  /*0820*/  FSETP.GEU.AND P2, PT, R13, RZ, PT ;  /* 0x000000ff0d00720b */ /* 0x008fc80003f4e000 */
[----:B------:R-:W-:Y:S02]  /*0830*/  FSEL R28, -R13, R13, !P2 ;  /* 0x0000000d0d1c7208 */ /* 0x000fe40005000100 */
[----:B--2---:R-:W-:-:S03]  /*0840*/  FSETP.GEU.AND P2, PT, R22, RZ, PT ;  /* 0x000000ff1600720b */ /* 0x004fc60003f4e000 */
[----:B------:R-:W-:Y:S01]  /*0850*/  FADD R27, R27, R28 ;  /* 0x0000001c1b1b7221 */ /* 0x000fe20000000000 */
[----:B------:R-:W-:-:S03]  /*0860*/  FSEL R13, -R22, R22, !P2 ;  /* 0x00000016160d7208 */ /* 0x000fc60005000100 */
[----:B------:R-:W-:Y:S01]  /*0870*/  FADD R20, R27, R20 ;  /* 0x000000141b147221 */ /* 0x000fe20000000000 */
[----:B----4-:R-:W-:-:S03]  /*0880*/  FSETP.GEU.AND P3, PT, R21, RZ, PT ;  /* 0x000000ff1500720b */ /* 0x010fc60003f6e000 */
[----:B------:R-:W-:Y:S01]  /*0890*/  FADD R13, R20, R13 ;  /* 0x0000000d140d7221 */ /* 0x000fe20000000000 */
[----:B0-----:R-:W-:Y:S02]  /*08a0*/  FSEL R14, -R21, R21, !P3 ;  /* 0x00000015150e7208 */ /* 0x001fe40005800100 */
[----:B------:R-:W-:Y:S02]  /*08b0*/  FSETP.GEU.AND P3, PT, R23, RZ, PT ;  /* 0x000000ff1700720b */ /* 0x000fe40003f6e000 */
[C---:B------:R-:W-:Y:S01]  /*08c0*/  FSETP.GEU.AND P2, PT, R24.reuse, RZ, PT ;  /* 0x000000ff1800720b */ /* 0x040fe20003f4e000 */
[----:B------:R-:W-:Y:S01]  /*08d0*/  FADD R13, R13, R14 ;  /* 0x0000000e0d0d7221 */ /* 0x000fe20000000000 */
[----:B------:R-:W-:Y:S02]  /*08e0*/  FSEL R14, -R23, R23, !P3 ;  /* 0x00000017170e7208 */ /* 0x000fe40005800100 */
[----:B------:R-:W-:Y:S02]  /*08f0*/  ISETP.NE.AND P3, PT, R19, RZ, PT ;  /* 0x000000ff1300720c */ /* 0x000fe40003f65270 */
[----:B------:R-:W-:-:S02]  /*0900*/  FSEL R24, -R24, R24, !P2 ;  /* 0x0000001818187208 */ /* 0x000fc40005000100 */
[----:B------:R-:W-:-:S03]  /*0910*/  FSETP.GEU.AND P2, PT, R26, RZ, PT ;  /* 0x000000ff1a00720b */ /* 0x000fc60003f4e000 */
[----:B------:R-:W-:Y:S01]  /*0920*/  FADD R13, R13, R24 ;  /* 0x000000180d0d7221 */ /* 0x000fe20000000000 */
[----:B------:R-:W-:-:S03]  /*0930*/  FSEL R26, -R26, R26, !P2 ;  /* 0x0000001a1a1a7208 */ /* 0x000fc60005000100 */
[----:B------:R-:W-:-:S04]  /*0940*/  FADD R13, R13, R14 ;  /* 0x0000000e0d0d7221 */ /* 0x000fc80000000000 */
[----:B------:R-:W-:Y:S01]  /*0950*/  FADD R13, R13, R26 ;  /* 0x0000001a0d0d7221 */ /* 0x000fe20000000000 */
[----:B------:R-:W-:Y:S06]  /*0960*/  @P3 BRA `(.L_x_180) ;  /* 0xfffffff800e43947 */ /* 0x000fec000383ffff */
.L_x_179:
[----:B------:R-:W-:Y:S05]  /*0970*/  BSYNC.RECONVERGENT B2 ;  /* 0x0000000000027941 */ /* 0x000fea0003800200 */
.L_x_178:
        /* <DEDUP_REMOVED lines=16> */
[----:B--2---:R-:W-:-:S04]  /*0a80*/  FSETP.GEU.AND P2, PT, R25, RZ, PT ;  /* 0x000000ff1900720b */ /* 0x004fc80003f4e000 */
[----:B------:R-:W-:Y:S02]  /*0a90*/  FSEL R28, -R25, R25, !P2 ;  /* 0x00000019191c7208 */ /* 0x000fe40005000100 */
[----:B---3--:R-:W-:Y:S02]  /*0aa0*/  FSETP.GEU.AND P3, PT, R27, RZ, PT ;  /* 0x000000ff1b00720b */ /* 0x008fe40003f6e000 */
[----:B----4-:R-:W-:Y:S01]  /*0ab0*/  FSETP.GEU.AND P2, PT, R23, RZ, PT ;  /* 0x000000ff1700720b */ /* 0x010fe20003f4e000 */
[----:B------:R-:W-:Y:S01]  /*0ac0*/  FADD R28, R13, R28 ;  /* 0x0000001c0d1c7221 */ /* 0x000fe20000000000 */
[----:B------:R-:W-:Y:S02]  /*0ad0*/  FSEL R27, -R27, R27, !P3 ;  /* 0x0000001b1b1b7208 */ /* 0x000fe40005800100 */
[----:B-----5:R-:W-:Y:S02]  /*0ae0*/  FSETP.GEU.AND P3, PT, R22, RZ, PT ;  /* 0x000000ff1600720b */ /* 0x020fe40003f6e000 */
[----:B------:R-:W-:Y:S01]  /*0af0*/  FSEL R23, -R23, R23, !P2 ;  /* 0x0000001717177208 */ /* 0x000fe20005000100 */
[----:B------:R-:W-:Y:S01]  /*0b00*/  FADD R27, R28, R27 ;  /* 0x0000001b1c1b7221 */ /* 0x000fe20000000000 */
[----:B------:R-:W-:-:S02]  /*0b10*/  FSETP.GEU.AND P2, PT, R21, RZ, PT ;  /* 0x000000ff1500720b */ /* 0x000fc40003f4e000 */
[----:B------:R-:W-:Y:S01]  /*0b20*/  FSEL R22, -R22, R22, !P3 ;  /* 0x0000001616167208 */ /* 0x000fe20005800100 */
[----:B------:R-:W-:Y:S01]  /*0b30*/  FADD R23, R27, R23 ;  /* 0x000000171b177221 */ /* 0x000fe20000000000 */
[C---:B------:R-:W-:Y:S02]  /*0b40*/  FSETP.GEU.AND P3, PT, R20.reuse, RZ, PT ;  /* 0x000000ff1400720b */ /* 0x040fe40003f6e000 */
[----:B------:R-:W-:Y:S01]  /*0b50*/  FSEL R21, -R21, R21, !P2 ;  /* 0x0000001515157208 */ /* 0x000fe20005000100 */
[----:B------:R-:W-:Y:S01]  /*0b60*/  FADD R22, R23, R22 ;  /* 0x0000001617167221 */ /* 0x000fe20000000000 */
[----:B------:R-:W-:Y:S02]  /*0b70*/  FSETP.GEU.AND P2, PT, R19, RZ, PT ;  /* 0x000000ff1300720b */ /* 0x000fe40003f4e000 */
[----:B------:R-:W-:Y:S01]  /*0b80*/  FSEL R20, -R20, R20, !P3 ;  /* 0x0000001414147208 */ /* 0x000fe20005800100 */
[----:B------:R-:W-:Y:S01]  /*0b90*/  FADD R21, R22, R21 ;  /* 0x0000001516157221 */ /* 0x000fe20000000000 */
[----:B------:R-:W-:-:S02]  /*0ba0*/  FSETP.GEU.AND P3, PT, R24, RZ, PT ;  /* 0x000000ff1800720b */ /* 0x000fc40003f6e000 */
[----:B------:R-:W-:Y:S01]  /*0bb0*/  FSEL R19, -R19, R19, !P2 ;  /* 0x0000001313137208 */ /* 0x000fe20005000100 */
[----:B------:R-:W-:Y:S01]  /*0bc0*/  FADD R20, R21, R20 ;  /* 0x0000001415147221 */ /* 0x000fe20000000000 */
[----:B------:R-:W-:-:S03]  /*0bd0*/  FSEL R24, -R24, R24, !P3 ;  /* 0x0000001818187208 */ /* 0x000fc60005800100 */
[----:B------:R-:W-:-:S04]  /*0be0*/  FADD R19, R20, R19 ;  /* 0x0000001314137221 */ /* 0x000fc80000000000 */
[----:B------:R-:W-:-:S07]  /*0bf0*/  FADD R13, R19, R24 ;  /* 0x00000018130d7221 */ /* 0x000fce0000000000 */
.L_x_182:
[----:B------:R-:W-:Y:S05]  /*0c00*/  BSYNC.RECONVERGENT B2 ;  /* 0x0000000000027941 */ /* 0x000fea0003800200 */
.L_x_181:
        /* <DEDUP_REMOVED lines=13> */
[----:B--2---:R-:W-:-:S02]  /*0ce0*/  FSETP.GEU.AND P3, PT, R19, RZ, PT ;  /* 0x000000ff1300720b */ /* 0x004fc40003f6e000 */
[----:B---3--:R-:W-:Y:S02]  /*0cf0*/  FSETP.GEU.AND P2, PT, R21, RZ, PT ;  /* 0x000000ff1500720b */ /* 0x008fe40003f4e000 */
[----:B------:R-:W-:Y:S02]  /*0d00*/  FSEL R20, -R19, R19, !P3 ;  /* 0x0000001313147208 */ /* 0x000fe40005800100 */
[C---:B----4-:R-:W-:Y:S02]  /*0d10*/  FSETP.GEU.AND P3, PT, R22.reuse, RZ, PT ;  /* 0x000000ff1600720b */ /* 0x050fe40003f6e000 */
[----:B------:R-:W-:Y:S01]  /*0d20*/  FSEL R21, -R21, R21, !P2 ;  /* 0x0000001515157208 */ /* 0x000fe20005000100 */
[----:B------:R-:W-:Y:S01]  /*0d30*/  FADD R20, R13, R20 ;  /* 0x000000140d147221 */ /* 0x000fe20000000000 */
[C---:B-----5:R-:W-:Y:S02]  /*0d40*/  FSETP.GEU.AND P2, PT, R23.reuse, RZ, PT ;  /* 0x000000ff1700720b */ /* 0x060fe40003f4e000 */
[----:B------:R-:W-:Y:S01]  /*0d50*/  FSEL R13, -R22, R22, !P3 ;  /* 0x00000016160d7208 */ /* 0x000fe20005800100 */
[----:B------:R-:W-:Y:S01]  /*0d60*/  FADD R20, R20, R21 ;  /* 0x0000001514147221 */ /* 0x000fe20000000000 */
[----:B------:R-:W-:-:S03]  /*0d70*/  FSEL R22, -R23, R23, !P2 ;  /* 0x0000001717167208 */ /* 0x000fc60005000100 */
[----:B------:R-:W-:-:S04]  /*0d80*/  FADD R13, R20, R13 ;  /* 0x0000000d140d7221 */ /* 0x000fc80000000000 */
[----:B------:R-:W-:-:S07]  /*0d90*/  FADD R13, R13, R22 ;  /* 0x000000160d0d7221 */ /* 0x000fce0000000000 */
.L_x_184:
[----:B------:R-:W-:Y:S05]  /*0da0*/  BSYNC.RECONVERGENT B2 ;  /* 0x0000000000027941 */ /* 0x000fea0003800200 */
.L_x_183:
[----:B------:R-:W-:Y:S05]  /*0db0*/  @!P1 BRA `(.L_x_177) ;  /* 0x0000000000449947 */ /* 0x000fea0003800000 */
[----:B------:R-:W0:Y:S02]  /*0dc0*/  LDC.64 R14, c[0x0][0x388] ;  /* 0x0000e200ff0e7b82 */ /* 0x000e240000000a00 */
[----:B0-----:R-:W-:-:S05]  /*0dd0*/  IMAD.WIDE R14, R17, 0x4, R14 ;  /* 0x00000004110e7825 */ /* 0x001fca00078e020e */
[----:B------:R-:W2:Y:S01]  /*0de0*/  LDG.E R17, desc[UR8][R14.64] ;  /* 0x000000080e117981 */ /* 0x000ea2000c1e1900 */
[----:B------:R-:W-:Y:S02]  /*0df0*/  ISETP.NE.AND P2, PT, R18, 0x1, PT ;  /* 0x000000011200780c */ /* 0x000fe40003f45270 */
[----:B--2---:R-:W-:-:S04]  /*0e00*/  FSETP.GEU.AND P1, PT, R17, RZ, PT ;  /* 0x000000ff1100720b */ /* 0x004fc80003f2e000 */
[----:B------:R-:W-:-:S05]  /*0e10*/  FSEL R20, -R17, R17, !P1 ;  /* 0x0000001111147208 */ /* 0x000fca0004800100 */
[----:B------:R-:W-:Y:S02]  /*0e20*/  FADD R13, R13, R20 ;  /* 0x000000140d0d7221 */ /* 0x000fe40000000000 */
[----:B------:R-:W-:Y:S05]  /*0e30*/  @!P2 BRA `(.L_x_177) ;  /* 0x000000000024a947 */ /* 0x000fea0003800000 */
[----:B------:R-:W-:Y:S01]  /*0e40*/  ISETP.NE.AND P2, PT, R18, 0x2, PT ;  /* 0x000000021200780c */ /* 0x000fe20003f45270 */
[----:B------:R-:W2:-:S12]  /*0e50*/  LDG.E R17, desc[UR8][R14.64+0x200] ;  /* 0x000200080e117981 */ /* 0x000e98000c1e1900 */
[----:B------:R-:W3:Y:S01]  /*0e60*/  @P2 LDG.E R19, desc[UR8][R14.64+0x400] ;  /* 0x000400080e132981 */ /* 0x000ee2000c1e1900 */
[----:B--2---:R-:W-:-:S04]  /*0e70*/  FSETP.GEU.AND P1, PT, R17, RZ, PT ;  /* 0x000000ff1100720b */ /* 0x004fc80003f2e000 */
[----:B------:R-:W-:-:S05]  /*0e80*/  FSEL R18, -R17, R17, !P1 ;  /* 0x0000001111127208 */ /* 0x000fca0004800100 */
[----:B------:R-:W-:Y:S01]  /*0e90*/  FADD R13, R13, R18 ;  /* 0x000000120d0d7221 */ /* 0x000fe20000000000 */
[----:B---3--:R-:W-:-:S04]  /*0ea0*/  @P2 FSETP.GEU.AND P1, PT, R19, RZ, PT ;  /* 0x000000ff1300220b */ /* 0x008fc80003f2e000 */
[----:B------:R-:W-:-:S05]  /*0eb0*/  @P2 FSEL R20, -R19, R19, !P1 ;  /* 0x0000001313142208 */ /* 0x000fca0004800100 */
[----:B------:R-:W-:-:S07]  /*0ec0*/  @P2 FADD R13, R13, R20 ;  /* 0x000000140d0d2221 */ /* 0x000fce0000000000 */
.L_x_177:
[----:B------:R-:W-:Y:S05]  /*0ed0*/  BSYNC.RECONVERGENT B1 ;  /* 0x0000000000017941 */ /* 0x000fea0003800200 */
.L_x_176:
[----:B------:R-:W-:Y:S01]  /*0ee0*/  UIADD3 UR5, UPT, UPT, UR5, 0x1, URZ ;  /* 0x0000000105057890 */ /* 0x000fe2000fffe0ff */
[----:B------:R-:W-:Y:S11]  /*0ef0*/  @!P0 BRA `(.L_x_185) ;  /* 0xfffffff400208947 */ /* 0x000ff6000383ffff */
.L_x_173:
[----:B------:R-:W-:Y:S05]  /*0f00*/  BSYNC.RECONVERGENT B0 ;  /* 0x0000000000007941 */ /* 0x000fea0003800200 */
.L_x_171:
        /* <DEDUP_REMOVED lines=35> */
.L_x_187:
[----:B------:R-:W-:Y:S05]  /*1140*/  BSYNC.RECONVERGENT B0 ;  /* 0x0000000000007941 */ /* 0x000fea0003800200 */
.L_x_186:
        /* <DEDUP_REMOVED lines=15> */
.L_x_189:
        /* <DEDUP_REMOVED lines=12> */
.L_x_351:


//--------------------- .text._Z14_minimum_64_21iPdiiS_ --------------------------
	.section	.text._Z14_minimum_64_21iPdiiS_,"ax",@progbits
	.align	128
        .global         _Z14_minimum_64_21iPdiiS_
        .type           _Z14_minimum_64_21iPdiiS_,@function
        .size           _Z14_minimum_64_21iPdiiS_,(.L_x_352 - _Z14_minimum_64_21iPdiiS_)
        .other          _Z14_minimum_64_21iPdiiS_,@"STO_CUDA_ENTRY STV_DEFAULT"
_Z14_minimum_64_21iPdiiS_:
.text._Z14_minimum_64_21iPdiiS_:
        /* <DEDUP_REMOVED lines=23> */
.L_x_207:
        /* <DEDUP_REMOVED lines=16> */
.L_x_194:
[----:B0-----:R-:W-:-:S06]  /*0270*/  IMAD.WIDE R12, R15, 0x8, R10 ;  /* 0x000000080f0c7825 */ /* 0x001fcc00078e020a */
[----:B------:R-:W2:Y:S01]  /*0280*/  LDG.E.64 R12, desc[UR8][R12.64] ;  /* 0x000000080c0c7981 */ /* 0x000ea2000c1e1b00 */
[----:B------:R-:W-:-:S05]  /*0290*/  IMAD R15, R14, 0x80, R15 ;  /* 0x000000800e0f7824 */ /* 0x000fca00078e020f */
[----:B------:R-:W-:Y:S01]  /*02a0*/  ISETP.GE.AND P1, PT, R15, UR5, PT ;  /* 0x000000050f007c0c */ /* 0x000fe2000bf26270 */
[----:B--2---:R-:W-:-:S06]  /*02b0*/  DSETP.GEU.AND P0, PT, R8, R12, PT ;  /* 0x0000000c0800722a */ /* 0x004fcc0003f0e000 */
[----:B------:R-:W-:Y:S02]  /*02c0*/  FSEL R8, R8, R12, !P0 ;  /* 0x0000000c08087208 */ /* 0x000fe40004000000 */
[----:B------:R-:W-:-:S04]  /*02d0*/  FSEL R9, R9, R13, !P0 ;  /* 0x0000000d09097208 */ /* 0x000fc80004000000 */
[----:B------:R-:W-:Y:S05]  /*02e0*/  @!P1 BRA `(.L_x_194) ;  /* 0xfffffffc00e09947 */ /* 0x000fea000383ffff */
[----:B------:R-:W-:Y:S05]  /*02f0*/  BSYNC.RECONVERGENT B1 ;  /* 0x0000000000017941 */ /* 0x000fea0003800200 */
.L_x_193:
[----:B------:R-:W-:Y:S05]  /*0300*/  BRA `(.L_x_192) ;  /* 0x0000000c00087947 */ /* 0x000fea0003800000 */
.L_x_191:
[----:B------:R-:W0:Y:S02]  /*0310*/  LDCU UR5, c[0x0][0x380] ;  /* 0x00007000ff0577ac */ /* 0x000e240008000800 */
[----:B0-----:R-:W-:-:S09]  /*0320*/  UISETP.GE.AND UP0, UPT, UR5, 0x1, UPT ;  /* 0x000000010500788c */ /* 0x001fd2000bf06270 */
[----:B------:R-:W-:Y:S05]  /*0330*/  BRA.U !UP0, `(.L_x_192) ;  /* 0x0000000908fc7547 */ /* 0x000fea000b800000 */
[----:B------:R-:W-:Y:S01]  /*0340*/  IMAD.MOV.U32 R25, RZ, RZ, RZ ;  /* 0x000000ffff197224 */ /* 0x000fe200078e00ff */
[----:B------:R-:W-:Y:S01]  /*0350*/  UMOV UR5, URZ ;  /* 0x000000ff00057c82 */ /* 0x000fe20008000000 */
[----:B------:R-:W-:Y:S02]  /*0360*/  IMAD.MOV.U32 R8, RZ, RZ, 0x0 ;  /* 0x00000000ff087424 */ /* 0x000fe400078e00ff */
[----:B------:R-:W-:-:S07]  /*0370*/  IMAD.MOV.U32 R9, RZ, RZ, 0x7ff00000 ;  /* 0x7ff00000ff097424 */ /* 0x000fce00078e00ff */
.L_x_204:
        /* <DEDUP_REMOVED lines=24> */
.L_x_199:
        /* <DEDUP_REMOVED lines=9> */
[----:B--2---:R-:W-:-:S06]  /*0590*/  DSETP.GEU.AND P1, PT, R8, R16, PT ;  /* 0x000000100800722a */ /* 0x004fcc0003f2e000 */
[----:B------:R-:W-:Y:S02]  /*05a0*/  FSEL R8, R8, R16, !P1 ;  /* 0x0000001008087208 */ /* 0x000fe40004800000 */
[----:B------:R-:W-:Y:S02]  /*05b0*/  FSEL R9, R9, R17, !P1 ;  /* 0x0000001109097208 */ /* 0x000fe40004800000 */
[----:B------:R-:W2:Y:S04]  /*05c0*/  LDG.E.64 R16, desc[UR8][R20.64+-0xc00] ;  /* 0xfff4000814107981 */ /* 0x000ea8000c1e1b00 */
[----:B---3--:R-:W-:-:S06]  /*05d0*/  DSETP.GEU.AND P1, PT, R8, R14, PT ;  /* 0x0000000e0800722a */ /* 0x008fcc0003f2e000 */
[----:B------:R-:W-:Y:S02]  /*05e0*/  FSEL R8, R8, R14, !P1 ;  /* 0x0000000e08087208 */ /* 0x000fe40004800000 */
[----:B------:R-:W-:Y:S02]  /*05f0*/  FSEL R9, R9, R15, !P1 ;  /* 0x0000000f09097208 */ /* 0x000fe40004800000 */
[----:B------:R-:W3:Y:S04]  /*0600*/  LDG.E.64 R14, desc[UR8][R20.64+-0x800] ;  /* 0xfff80008140e7981 */ /* 0x000ee8000c1e1b00 */
[----:B----4-:R-:W-:-:S06]  /*0610*/  DSETP.GEU.AND P1, PT, R8, R12, PT ;  /* 0x0000000c0800722a */ /* 0x010fcc0003f2e000 */
[----:B------:R-:W-:Y:S02]  /*0620*/  FSEL R8, R8, R12, !P1 ;  /* 0x0000000c08087208 */ /* 0x000fe40004800000 */
[----:B------:R-:W-:Y:S02]  /*0630*/  FSEL R9, R9, R13, !P1 ;  /* 0x0000000d09097208 */ /* 0x000fe40004800000 */
[----:B------:R-:W4:Y:S04]  /*0640*/  LDG.E.64 R12, desc[UR8][R20.64+-0x400] ;  /* 0xfffc0008140c7981 */ /* 0x000f28000c1e1b00 */
[----:B-----5:R-:W-:-:S06]  /*0650*/  DSETP.GEU.AND P1, PT, R8, R10, PT ;  /* 0x0000000a0800722a */ /* 0x020fcc0003f2e000 */
[----:B------:R-:W-:Y:S02]  /*0660*/  FSEL R8, R8, R10, !P1 ;  /* 0x0000000a08087208 */ /* 0x000fe40004800000 */
[----:B------:R-:W-:Y:S02]  /*0670*/  FSEL R9, R9, R11, !P1 ;  /* 0x0000000b09097208 */ /* 0x000fe40004800000 */
[----:B------:R-:W5:Y:S04]  /*0680*/  LDG.E.64 R10, desc[UR8][R20.64] ;  /* 0x00000008140a7981 */ /* 0x000f68000c1e1b00 */
[----:B------:R-:W-:-:S06]  /*0690*/  DSETP.GEU.AND P1, PT, R8, R18, PT ;  /* 0x000000120800722a */ /* 0x000fcc0003f2e000 */
[----:B------:R-:W-:Y:S02]  /*06a0*/  FSEL R8, R8, R18, !P1 ;  /* 0x0000001208087208 */ /* 0x000fe40004800000 */
[----:B------:R-:W-:Y:S02]  /*06b0*/  FSEL R9, R9, R19, !P1 ;  /* 0x0000001309097208 */ /* 0x000fe40004800000 */
[----:B------:R-:W5:Y:S04]  /*06c0*/  LDG.E.64 R18, desc[UR8][R20.64+0x400] ;  /* 0x0004000814127981 */ /* 0x000f68000c1e1b00 */
        /* <DEDUP_REMOVED lines=19> */
[----:B------:R-:W5:Y:S01]  /*0800*/  LDG.E.64 R8, desc[UR8][R20.64+0x1800] ;  /* 0x0018000814087981 */ /* 0x000f62000c1e1b00 */
[----:B------:R-:W-:-:S05]  /*0810*/  VIADD R28, R28, 0x10 ;  /* 0x000000101c1c7836 */ /* 0x000fca0000000000 */
[----:B------:R-:W-:Y:S01]  /*0820*/  ISETP.NE.AND P2, PT, R28, RZ, PT ;  /* 0x000000ff1c00720c */ /* 0x000fe20003f45270 */
[----:B------:R-:W-:Y:S01]  /*0830*/  VIADD R27, R27, 0x800 ;  /* 0x000008001b1b7836 */ /* 0x000fe20000000000 */
[----:B--2---:R-:W-:-:S06]  /*0840*/  DSETP.GEU.AND P1, PT, R18, R16, PT ;  /* 0x000000101200722a */ /* 0x004fcc0003f2e000 */
[----:B------:R-:W-:Y:S02]  /*0850*/  FSEL R16, R18, R16, !P1 ;  /* 0x0000001012107208 */ /* 0x000fe40004800000 */
[----:B------:R-:W-:-:S06]  /*0860*/  FSEL R17, R19, R17, !P1 ;  /* 0x0000001113117208 */ /* 0x000fcc0004800000 */
[----:B---3--:R-:W-:-:S06]  /*0870*/  DSETP.GEU.AND P1, PT, R16, R14, PT ;  /* 0x0000000e1000722a */ /* 0x008fcc0003f2e000 */
[----:B------:R-:W-:Y:S02]  /*0880*/  FSEL R14, R16, R14, !P1 ;  /* 0x0000000e100e7208 */ /* 0x000fe40004800000 */
[----:B------:R-:W-:-:S06]  /*0890*/  FSEL R15, R17, R15, !P1 ;  /* 0x0000000f110f7208 */ /* 0x000fcc0004800000 */
[----:B----4-:R-:W-:-:S06]  /*08a0*/  DSETP.GEU.AND P1, PT, R14, R12, PT ;  /* 0x0000000c0e00722a */ /* 0x010fcc0003f2e000 */
[----:B------:R-:W-:Y:S02]  /*08b0*/  FSEL R12, R14, R12, !P1 ;  /* 0x0000000c0e0c7208 */ /* 0x000fe40004800000 */
[----:B------:R-:W-:-:S06]  /*08c0*/  FSEL R13, R15, R13, !P1 ;  /* 0x0000000d0f0d7208 */ /* 0x000fcc0004800000 */
[----:B-----5:R-:W-:-:S06]  /*08d0*/  DSETP.GEU.AND P1, PT, R12, R10, PT ;  /* 0x0000000a0c00722a */ /* 0x020fcc0003f2e000 */
[----:B------:R-:W-:Y:S02]  /*08e0*/  FSEL R10, R12, R10, !P1 ;  /* 0x0000000a0c0a7208 */ /* 0x000fe40004800000 */
[----:B------:R-:W-:-:S06]  /*08f0*/  FSEL R11, R13, R11, !P1 ;  /* 0x0000000b0d0b7208 */ /* 0x000fcc0004800000 */
[----:B------:R-:W-:-:S06]  /*0900*/  DSETP.GEU.AND P1, PT, R10, R8, PT ;  /* 0x000000080a00722a */ /* 0x000fcc0003f2e000 */
[----:B------:R-:W-:Y:S02]  /*0910*/  FSEL R8, R10, R8, !P1 ;  /* 0x000000080a087208 */ /* 0x000fe40004800000 */
[----:B------:R-:W-:-:S06]  /*0920*/  FSEL R9, R11, R9, !P1 ;  /* 0x000000090b097208 */ /* 0x000fcc0004800000 */
[----:B------:R-:W-:-:S06]  /*0930*/  DSETP.GEU.AND P1, PT, R8, R22, PT ;  /* 0x000000160800722a */ /* 0x000fcc0003f2e000 */
[----:B------:R-:W-:Y:S02]  /*0940*/  FSEL R8, R8, R22, !P1 ;  /* 0x0000001608087208 */ /* 0x000fe40004800000 */
[----:B------:R-:W-:Y:S01]  /*0950*/  FSEL R9, R9, R23, !P1 ;  /* 0x0000001709097208 */ /* 0x000fe20004800000 */
[----:B------:R-:W-:Y:S06]  /*0960*/  @P2 BRA `(.L_x_199) ;  /* 0xfffffff800e42947 */ /* 0x000fec000383ffff */
.L_x_198:
[----:B------:R-:W-:Y:S05]  /*0970*/  BSYNC.RECONVERGENT B2 ;  /* 0x0000000000027941 */ /* 0x000fea0003800200 */
.L_x_197:
[----:B------:R-:W-:-:S13]  /*0980*/  LOP3.LUT P1, R10, R26, 0xf, RZ, 0xc0, !PT ;  /* 0x0000000f1a0a7812 */ /* 0x000fda000782c0ff */
[----:B------:R-:W-:Y:S05]  /*0990*/  @!P1 BRA `(.L_x_196) ;  /* 0x0000000400589947 */ /* 0x000fea0003800000 */
[----:B------:R-:W-:Y:S01]  /*09a0*/  ISETP.GE.U32.AND P1, PT, R10, 0x8, PT ;  /* 0x000000080a00780c */ /* 0x000fe20003f26070 */
[----:B------:R-:W-:-:S12]  /*09b0*/  BSSY.RECONVERGENT B2, `(.L_x_200) ;  /* 0x0000025000027945 */ /* 0x000fd80003800200 */
        /* <DEDUP_REMOVED lines=25> */
[----:B------:R-:W-:Y:S01]  /*0b50*/  FSEL R9, R9, R13, !P1 ;  /* 0x0000000d09097208 */ /* 0x000fe20004800000 */
[----:B------:R-:W-:-:S05]  /*0b60*/  VIADD R27, R27, 0x400 ;  /* 0x000004001b1b7836 */ /* 0x000fca0000000000 */
[----:B--2---:R-:W-:-:S06]  /*0b70*/  DSETP.GEU.AND P1, PT, R8, R20, PT ;  /* 0x000000140800722a */ /* 0x004fcc0003f2e000 */
[----:B------:R-:W-:Y:S02]  /*0b80*/  FSEL R8, R8, R20, !P1 ;  /* 0x0000001408087208 */ /* 0x000fe40004800000 */
[----:B------:R-:W-:-:S06]  /*0b90*/  FSEL R9, R9, R21, !P1 ;  /* 0x0000001509097208 */ /* 0x000fcc0004800000 */
[----:B---3--:R-:W-:-:S06]  /*0ba0*/  DSETP.GEU.AND P1, PT, R8, R16, PT ;  /* 0x000000100800722a */ /* 0x008fcc0003f2e000 */
[----:B------:R-:W-:Y:S02]  /*0bb0*/  FSEL R8, R8, R16, !P1 ;  /* 0x0000001008087208 */ /* 0x000fe40004800000 */
[----:B------:R-:W-:-:S06]  /*0bc0*/  FSEL R9, R9, R17, !P1 ;  /* 0x0000001109097208 */ /* 0x000fcc0004800000 */
[----:B------:R-:W-:-:S06]  /*0bd0*/  DSETP.GEU.AND P1, PT, R8, R22, PT ;  /* 0x000000160800722a */ /* 0x000fcc0003f2e000 */
[----:B------:R-:W-:Y:S02]  /*0be0*/  FSEL R8, R8, R22, !P1 ;  /* 0x0000001608087208 */ /* 0x000fe40004800000 */
[----:B------:R-:W-:-:S07]  /*0bf0*/  FSEL R9, R9, R23, !P1 ;  /* 0x0000001709097208 */ /* 0x000fce0004800000 */
.L_x_201:
[----:B------:R-:W-:Y:S05]  /*0c00*/  BSYNC.RECONVERGENT B2 ;  /* 0x0000000000027941 */ /* 0x000fea0003800200 */
.L_x_200:
[----:B------:R-:W-:-:S13]  /*0c10*/  LOP3.LUT P1, R10, R26, 0x7, RZ, 0xc0, !PT ;  /* 0x000000071a0a7812 */ /* 0x000fda000782c0ff */
        /* <DEDUP_REMOVED lines=24> */
[----:B------:R-:W-:-:S07]  /*0da0*/  FSEL R9, R9, R15, !P2 ;  /* 0x0000000f09097208 */ /* 0x000fce0005000000 */
.L_x_203:
[----:B------:R-:W-:Y:S05]  /*0db0*/  BSYNC.RECONVERGENT B2 ;  /* 0x0000000000027941 */ /* 0x000fea0003800200 */
.L_x_202:
[----:B------:R-:W-:Y:S05]  /*0dc0*/  @!P1 BRA `(.L_x_196) ;  /* 0x00000000004c9947 */ /* 0x000fea0003800000 */
[----:B------:R-:W0:Y:S02]  /*0dd0*/  LDC.64 R12, c[0x0][0x388] ;  /* 0x0000e200ff0c7b82 */ /* 0x000e240000000a00 */
[----:B0-----:R-:W-:-:S05]  /*0de0*/  IMAD.WIDE R12, R27, 0x8, R12 ;  /* 0x000000081b0c7825 */ /* 0x001fca00078e020c */
[----:B------:R-:W2:Y:S01]  /*0df0*/  LDG.E.64 R10, desc[UR8][R12.64] ;  /* 0x000000080c0a7981 */ /* 0x000ea2000c1e1b00 */
[----:B------:R-:W-:Y:S01]  /*0e00*/  ISETP.NE.AND P2, PT, R26, 0x1, PT ;  /* 0x000000011a00780c */ /* 0x000fe20003f45270 */
[----:B--2---:R-:W-:-:S06]  /*0e10*/  DSETP.GEU.AND P1, PT, R8, R10, PT ;  /* 0x0000000a0800722a */ /* 0x004fcc0003f2e000 */
[----:B------:R-:W-:Y:S02]  /*0e20*/  FSEL R8, R8, R10, !P1 ;  /* 0x0000000a08087208 */ /* 0x000fe40004800000 */
[----:B------:R-:W-:-:S04]  /*0e30*/  FSEL R9, R9, R11, !P1 ;  /* 0x0000000b09097208 */ /* 0x000fc80004800000 */
[----:B------:R-:W-:Y:S05]  /*0e40*/  @!P2 BRA `(.L_x_196) ;  /* 0x00000000002ca947 */ /* 0x000fea0003800000 */
[----:B------:R-:W-:Y:S01]  /*0e50*/  ISETP.NE.AND P1, PT, R26, 0x2, PT ;  /* 0x000000021a00780c */ /* 0x000fe20003f25270 */
[----:B------:R-:W2:-:S12]  /*0e60*/  LDG.E.64 R14, desc[UR8][R12.64+0x400] ;  /* 0x000400080c0e7981 */ /* 0x000e98000c1e1b00 */
[----:B------:R-:W3:Y:S01]  /*0e70*/  @P1 LDG.E.64 R10, desc[UR8][R12.64+0x800] ;  /* 0x000800080c0a1981 */ /* 0x000ee2000c1e1b00 */
[----:B--2---:R-:W-:-:S06]  /*0e80*/  DSETP.GEU.AND P2, PT, R8, R14, PT ;  /* 0x0000000e0800722a */ /* 0x004fcc0003f4e000 */
[----:B------:R-:W-:Y:S02]  /*0e90*/  FSEL R8, R8, R14, !P2 ;  /* 0x0000000e08087208 */ /* 0x000fe40005000000 */
[----:B------:R-:W-:-:S06]  /*0ea0*/  FSEL R9, R9, R15, !P2 ;  /* 0x0000000f09097208 */ /* 0x000fcc0005000000 */
[----:B---3--:R-:W-:-:S06]  /*0eb0*/  @P1 DSETP.GEU.AND P2, PT, R8, R10, PT ;  /* 0x0000000a0800122a */ /* 0x008fcc0003f4e000 */
[----:B------:R-:W-:Y:S02]  /*0ec0*/  @P1 FSEL R10, R8, R10, !P2 ;  /* 0x0000000a080a1208 */ /* 0x000fe40005000000 */
[----:B------:R-:W-:-:S03]  /*0ed0*/  @P1 FSEL R11, R9, R11, !P2 ;  /* 0x0000000b090b1208 */ /* 0x000fc60005000000 */
[----:B------:R-:W-:Y:S02]  /*0ee0*/  @P1 IMAD.MOV.U32 R8, RZ, RZ, R10 ;  /* 0x000000ffff081224 */ /* 0x000fe400078e000a */
[----:B------:R-:W-:-:S07]  /*0ef0*/  @P1 IMAD.MOV.U32 R9, RZ, RZ, R11 ;  /* 0x000000ffff091224 */ /* 0x000fce00078e000b */
.L_x_196:
[----:B------:R-:W-:Y:S05]  /*0f00*/  BSYNC.RECONVERGENT B1 ;  /* 0x0000000000017941 */ /* 0x000fea0003800200 */
.L_x_195:
[----:B------:R-:W-:Y:S01]  /*0f10*/  UIADD3 UR5, UPT, UPT, UR5, 0x1, URZ ;  /* 0x0000000105057890 */ /* 0x000fe2000fffe0ff */
[----:B------:R-:W-:Y:S11]  /*0f20*/  @!P0 BRA `(.L_x_204) ;  /* 0xfffffff400148947 */ /* 0x000ff6000383ffff */
.L_x_192:
[----:B------:R-:W-:Y:S05]  /*0f30*/  BSYNC.RECONVERGENT B0 ;  /* 0x0000000000007941 */ /* 0x000fea0003800200 */
.L_x_190:
[----:B------:R-:W-:Y:S01]  /*0f40*/  STS.64 [R24], R8 ;  /* 0x0000000818007388 */ /* 0x000fe20000000a00 */
[----:B------:R-:W-:Y:S01]  /*0f50*/  BAR.SYNC.DEFER_BLOCKING 0x0 ;  /* 0x0000000000007b1d */ /* 0x000fe20000010000 */
[----:B------:R-:W-:-:S05]  /*0f60*/  ISETP.GT.U32.AND P0, PT, R0, 0x3f, PT ;  /* 0x0000003f0000780c */ /* 0x000fca0003f04070 */
[----:B------:R-:W-:Y:S08]  /*0f70*/  BSSY.RECONVERGENT B0, `(.L_x_205) ;  /* 0x000002e000007945 */ /* 0x000ff00003800200 */
        /* <DEDUP_REMOVED lines=45> */
.L_x_206:
[----:B------:R-:W-:Y:S05]  /*1250*/  BSYNC.RECONVERGENT B0 ;  /* 0x0000000000007941 */ /* 0x000fea0003800200 */
.L_x_205:
        /* <DEDUP_REMOVED lines=8> */
[----:B----4-:R-:W-:Y:S01]  /*12e0*/  IMAD.IADD R3, R2, 0x1, R3 ;  /* 0x0000000102037824 */ /* 0x010fe200078e0203 */
[----:B0-----:R-:W-:-:S06]  /*12f0*/  @!P0 LEA R8, R9, R8, 0x18 ;  /* 0x0000000809088211 */ /* 0x001fcc00078ec0ff */
[----:B------:R-:W0:Y:S04]  /*1300*/  @!P0 LDS.64 R8, [R8] ;  /* 0x0000000008088984 */ /* 0x000e280000000a00 */
[----:B0-----:R0:W-:Y:S01]  /*1310*/  @!P0 STG.E.64 desc[UR8][R10.64], R8 ;  /* 0x000000080a008986 */ /* 0x0011e2000c101b08 */
[----:B-1----:R-:W-:-:S13]  /*1320*/  ISETP.GE.AND P0, PT, R3, UR5, PT ;  /* 0x0000000503007c0c */ /* 0x002fda000bf06270 */
[----:B0-----:R-:W-:Y:S05]  /*1330*/  @!P0 BRA `(.L_x_207) ;  /* 0xffffffec008c8947 */ /* 0x001fea000383ffff */
[----:B------:R-:W-:Y:S05]  /*1340*/  EXIT ;  /* 0x000000000000794d */ /* 0x000fea0003800000 */
.L_x_208:
        /* <DEDUP_REMOVED lines=11> */
.L_x_352:


//--------------------- .text._Z14_minimum_32_21iPfiiS_ --------------------------
	.section	.text._Z14_minimum_32_21iPfiiS_,"ax",@progbits
	.align	128
        .global         _Z14_minimum_32_21iPfiiS_
        .type           _Z14_minimum_32_21iPfiiS_,@function
        .size           _Z14_minimum_32_21iPfiiS_,(.L_x_353 - _Z14_minimum_32_21iPfiiS_)
        .other          _Z14_minimum_32_21iPfiiS_,@"STO_CUDA_ENTRY STV_DEFAULT"
_Z14_minimum_32_21iPfiiS_:
.text._Z14_minimum_32_21iPfiiS_:
        /* <DEDUP_REMOVED lines=24> */
.L_x_226:
        /* <DEDUP_REMOVED lines=12> */
[----:B------:R-:W-:-:S07]  /*0240*/  IMAD.MOV.U32 R13, RZ, RZ, 0x7f800000 ;  /* 0x7f800000ff0d7424 */ /* 0x000fce00078e00ff */
.L_x_213:
[----:B0-----:R-:W-:-:S06]  /*0250*/  IMAD.WIDE R14, R9, 0x4, R10 ;  /* 0x00000004090e7825 */ /* 0x001fcc00078e020a */
[----:B------:R-:W2:Y:S01]  /*0260*/  LDG.E R14, desc[UR8][R14.64] ;  /* 0x000000080e0e7981 */ /* 0x000ea2000c1e1900 */
[----:B------:R-:W-:-:S05]  /*0270*/  IMAD R9, R12, 0x80, R9 ;  /* 0x000000800c097824 */ /* 0x000fca00078e0209 */
[----:B------:R-:W-:Y:S02]  /*0280*/  ISETP.GE.AND P1, PT, R9, UR5, PT ;  /* 0x0000000509007c0c */ /* 0x000fe4000bf26270 */
[----:B--2---:R-:W-:-:S04]  /*0290*/  FSETP.GEU.AND P0, PT, R13, R14, PT ;  /* 0x0000000e0d00720b */ /* 0x004fc80003f0e000 */
[----:B------:R-:W-:-:S07]  /*02a0*/  FSEL R13, R13, R14, !P0 ;  /* 0x0000000e0d0d7208 */ /* 0x000fce0004000000 */
[----:B------:R-:W-:Y:S05]  /*02b0*/  @!P1 BRA `(.L_x_213) ;  /* 0xfffffffc00e49947 */ /* 0x000fea000383ffff */
[----:B------:R-:W-:Y:S05]  /*02c0*/  BSYNC.RECONVERGENT B1 ;  /* 0x0000000000017941 */ /* 0x000fea0003800200 */
.L_x_212:
[----:B------:R-:W-:Y:S05]  /*02d0*/  BRA `(.L_x_211) ;  /* 0x0000000800887947 */ /* 0x000fea0003800000 */
.L_x_210:
        /* <DEDUP_REMOVED lines=9> */
.L_x_223:
        /* <DEDUP_REMOVED lines=24> */
.L_x_218:
[----:B------:R-:W-:Y:S02]  /*04f0*/  IMAD.U32 R14, RZ, RZ, UR6 ;  /* 0x00000006ff0e7e24 */ /* 0x000fe4000f8e00ff */
[----:B------:R-:W-:Y:S02]  /*0500*/  IMAD.U32 R15, RZ, RZ, UR7 ;  /* 0x00000007ff0f7e24 */ /* 0x000fe4000f8e00ff */
[----:B------:R-:W-:-:S05]  /*0510*/  IMAD.WIDE R14, R17, 0x4, R14 ;  /* 0x00000004110e7825 */ /* 0x000fca00078e020e */
[----:B------:R-:W2:Y:S04]  /*0520*/  LDG.E R24, desc[UR8][R14.64+-0x1000] ;  /* 0xfff000080e187981 */ /* 0x000ea8000c1e1900 */
[----:B------:R-:W3:Y:S04]  /*0530*/  LDG.E R26, desc[UR8][R14.64+-0xe00] ;  /* 0xfff200080e1a7981 */ /* 0x000ee8000c1e1900 */
[----:B------:R-:W4:Y:S04]  /*0540*/  LDG.E R20, desc[UR8][R14.64+-0xc00] ;  /* 0xfff400080e147981 */ /* 0x000f28000c1e1900 */
[----:B------:R-:W5:Y:S04]  /*0550*/  LDG.E R21, desc[UR8][R14.64+-0xa00] ;  /* 0xfff600080e157981 */ /* 0x000f68000c1e1900 */
[----:B------:R-:W5:Y:S04]  /*0560*/  LDG.E R22, desc[UR8][R14.64+-0x800] ;  /* 0xfff800080e167981 */ /* 0x000f68000c1e1900 */
[----:B------:R-:W5:Y:S01]  /*0570*/  LDG.E R23, desc[UR8][R14.64+-0x600] ;  /* 0xfffa00080e177981 */ /* 0x000f62000c1e1900 */
[----:B--2---:R-:W-:-:S04]  /*0580*/  FSETP.GEU.AND P2, PT, R13, R24, PT ;  /* 0x000000180d00720b */ /* 0x004fc80003f4e000 */
[----:B------:R-:W-:Y:S02]  /*0590*/  FSEL R13, R13, R24, !P2 ;  /* 0x000000180d0d7208 */ /* 0x000fe40005000000 */
[----:B------:R-:W2:Y:S02]  /*05a0*/  LDG.E R24, desc[UR8][R14.64+-0x400] ;  /* 0xfffc00080e187981 */ /* 0x000ea4000c1e1900 */
[----:B---3--:R-:W-:-:S04]  /*05b0*/  FSETP.GEU.AND P2, PT, R13, R26, PT ;  /* 0x0000001a0d00720b */ /* 0x008fc80003f4e000 */
[----:B------:R-:W-:Y:S02]  /*05c0*/  FSEL R27, R13, R26, !P2 ;  /* 0x0000001a0d1b7208 */ /* 0x000fe40005000000 */
[----:B------:R-:W3:Y:S02]  /*05d0*/  LDG.E R13, desc[UR8][R14.64+-0x200] ;  /* 0xfffe00080e0d7981 */ /* 0x000ee4000c1e1900 */
[----:B----4-:R-:W-:-:S04]  /*05e0*/  FSETP.GEU.AND P2, PT, R27, R20, PT ;  /* 0x000000141b00720b */ /* 0x010fc80003f4e000 */
[----:B------:R-:W-:Y:S02]  /*05f0*/  FSEL R26, R27, R20, !P2 ;  /* 0x000000141b1a7208 */ /* 0x000fe40005000000 */
[----:B------:R-:W4:Y:S02]  /*0600*/  LDG.E R20, desc[UR8][R14.64] ;  /* 0x000000080e147981 */ /* 0x000f24000c1e1900 */
[----:B-----5:R-:W-:-:S04]  /*0610*/  FSETP.GEU.AND P2, PT, R26, R21, PT ;  /* 0x000000151a00720b */ /* 0x020fc80003f4e000 */
[----:B------:R-:W-:Y:S02]  /*0620*/  FSEL R27, R26, R21, !P2 ;  /* 0x000000151a1b7208 */ /* 0x000fe40005000000 */
[----:B------:R-:W5:Y:S02]  /*0630*/  LDG.E R21, desc[UR8][R14.64+0x200] ;  /* 0x000200080e157981 */ /* 0x000f64000c1e1900 */
[----:B------:R-:W-:-:S04]  /*0640*/  FSETP.GEU.AND P2, PT, R27, R22, PT ;  /* 0x000000161b00720b */ /* 0x000fc80003f4e000 */
[----:B------:R-:W-:Y:S02]  /*0650*/  FSEL R26, R27, R22, !P2 ;  /* 0x000000161b1a7208 */ /* 0x000fe40005000000 */
[----:B------:R-:W5:Y:S02]  /*0660*/  LDG.E R22, desc[UR8][R14.64+0x400] ;  /* 0x000400080e167981 */ /* 0x000f64000c1e1900 */
[----:B------:R-:W-:-:S04]  /*0670*/  FSETP.GEU.AND P2, PT, R26, R23, PT ;  /* 0x000000171a00720b */ /* 0x000fc80003f4e000 */
[----:B------:R-:W-:Y:S02]  /*0680*/  FSEL R27, R26, R23, !P2 ;  /* 0x000000171a1b7208 */ /* 0x000fe40005000000 */
[----:B------:R-:W5:Y:S02]  /*0690*/  LDG.E R23, desc[UR8][R14.64+0x600] ;  /* 0x000600080e177981 */ /* 0x000f64000c1e1900 */
[----:B--2---:R-:W-:-:S04]  /*06a0*/  FSETP.GEU.AND P2, PT, R27, R24, PT ;  /* 0x000000181b00720b */ /* 0x004fc80003f4e000 */
[----:B------:R-:W-:Y:S02]  /*06b0*/  FSEL R26, R27, R24, !P2 ;  /* 0x000000181b1a7208 */ /* 0x000fe40005000000 */
[----:B------:R-:W2:Y:S02]  /*06c0*/  LDG.E R24, desc[UR8][R14.64+0x800] ;  /* 0x000800080e187981 */ /* 0x000ea4000c1e1900 */
[----:B---3--:R-:W-:-:S04]  /*06d0*/  FSETP.GEU.AND P2, PT, R26, R13, PT ;  /* 0x0000000d1a00720b */ /* 0x008fc80003f4e000 */
[----:B------:R-:W-:Y:S02]  /*06e0*/  FSEL R27, R26, R13, !P2 ;  /* 0x0000000d1a1b7208 */ /* 0x000fe40005000000 */
[----:B------:R-:W3:Y:S02]  /*06f0*/  LDG.E R13, desc[UR8][R14.64+0xa00] ;  /* 0x000a00080e0d7981 */ /* 0x000ee4000c1e1900 */
[CC--:B----4-:R-:W-:Y:S02]  /*0700*/  FSETP.GEU.AND P2, PT, R27.reuse, R20.reuse, PT ;  /* 0x000000141b00720b */ /* 0x0d0fe40003f4e000 */
[----:B------:R-:W4:Y:S02]  /*0710*/  LDG.E R26, desc[UR8][R14.64+0xe00] ;  /* 0x000e00080e1a7981 */ /* 0x000f24000c1e1900 */
[----:B------:R-:W-:Y:S02]  /*0720*/  FSEL R28, R27, R20, !P2 ;  /* 0x000000141b1c7208 */ /* 0x000fe40005000000 */
[----:B------:R-:W4:Y:S02]  /*0730*/  LDG.E R20, desc[UR8][R14.64+0xc00] ;  /* 0x000c00080e147981 */ /* 0x000f24000c1e1900 */
[----:B-----5:R-:W-:-:S04]  /*0740*/  FSETP.GEU.AND P2, PT, R28, R21, PT ;  /* 0x000000151c00720b */ /* 0x020fc80003f4e000 */
[----:B------:R-:W-:-:S04]  /*0750*/  FSEL R21, R28, R21, !P2 ;  /* 0x000000151c157208 */ /* 0x000fc80005000000 */
[----:B------:R-:W-:-:S04]  /*0760*/  FSETP.GEU.AND P2, PT, R21, R22, PT ;  /* 0x000000161500720b */ /* 0x000fc80003f4e000 */
[----:B------:R-:W-:-:S04]  /*0770*/  FSEL R22, R21, R22, !P2 ;  /* 0x0000001615167208 */ /* 0x000fc80005000000 */
[----:B------:R-:W-:-:S04]  /*0780*/  FSETP.GEU.AND P2, PT, R22, R23, PT ;  /* 0x000000171600720b */ /* 0x000fc80003f4e000 */
[----:B------:R-:W-:Y:S01]  /*0790*/  FSEL R23, R22, R23, !P2 ;  /* 0x0000001716177208 */ /* 0x000fe20005000000 */
[----:B------:R-:W-:-:S05]  /*07a0*/  VIADD R19, R19, 0x10 ;  /* 0x0000001013137836 */ /* 0x000fca0000000000 */
[----:B------:R-:W-:Y:S01]  /*07b0*/  ISETP.NE.AND P3, PT, R19, RZ, PT ;  /* 0x000000ff1300720c */ /* 0x000fe20003f65270 */
[----:B------:R-:W-:Y:S01]  /*07c0*/  VIADD R17, R17, 0x800 ;  /* 0x0000080011117836 */ /* 0x000fe20000000000 */
[----:B--2---:R-:W-:-:S04]  /*07d0*/  FSETP.GEU.AND P2, PT, R23, R24, PT ;  /* 0x000000181700720b */ /* 0x004fc80003f4e000 */
[----:B------:R-:W-:-:S04]  /*07e0*/  FSEL R24, R23, R24, !P2 ;  /* 0x0000001817187208 */ /* 0x000fc80005000000 */
[----:B---3--:R-:W-:-:S04]  /*07f0*/  FSETP.GEU.AND P2, PT, R24, R13, PT ;  /* 0x0000000d1800720b */ /* 0x008fc80003f4e000 */
[----:B------:R-:W-:-:S04]  /*0800*/  FSEL R13, R24, R13, !P2 ;  /* 0x0000000d180d7208 */ /* 0x000fc80005000000 */
[----:B----4-:R-:W-:-:S04]  /*0810*/  FSETP.GEU.AND P2, PT, R13, R20, PT ;  /* 0x000000140d00720b */ /* 0x010fc80003f4e000 */
[----:B------:R-:W-:-:S04]  /*0820*/  FSEL R13, R13, R20, !P2 ;  /* 0x000000140d0d7208 */ /* 0x000fc80005000000 */
[----:B------:R-:W-:-:S04]  /*0830*/  FSETP.GEU.AND P2, PT, R13, R26, PT ;  /* 0x0000001a0d00720b */ /* 0x000fc80003f4e000 */
[----:B------:R-:W-:Y:S01]  /*0840*/  FSEL R13, R13, R26, !P2 ;  /* 0x0000001a0d0d7208 */ /* 0x000fe20005000000 */
[----:B------:R-:W-:Y:S08]  /*0850*/  @P3 BRA `(.L_x_218) ;  /* 0xfffffffc00243947 */ /* 0x000ff0000383ffff */
.L_x_217:
[----:B------:R-:W-:Y:S05]  /*0860*/  BSYNC.RECONVERGENT B2 ;  /* 0x0000000000027941 */ /* 0x000fea0003800200 */
.L_x_216:
        /* <DEDUP_REMOVED lines=16> */
[----:B--2---:R-:W-:-:S04]  /*0970*/  FSETP.GEU.AND P2, PT, R13, R24, PT ;  /* 0x000000180d00720b */ /* 0x004fc80003f4e000 */
[----:B------:R-:W-:-:S04]  /*0980*/  FSEL R13, R13, R24, !P2 ;  /* 0x000000180d0d7208 */ /* 0x000fc80005000000 */
[----:B---3--:R-:W-:-:S04]  /*0990*/  FSETP.GEU.AND P2, PT, R13, R26, PT ;  /* 0x0000001a0d00720b */ /* 0x008fc80003f4e000 */
[----:B------:R-:W-:-:S04]  /*09a0*/  FSEL R13, R13, R26, !P2 ;  /* 0x0000001a0d0d7208 */ /* 0x000fc80005000000 */
[----:B----4-:R-:W-:-:S04]  /*09b0*/  FSETP.GEU.AND P2, PT, R13, R28, PT ;  /* 0x0000001c0d00720b */ /* 0x010fc80003f4e000 */
[----:B------:R-:W-:-:S04]  /*09c0*/  FSEL R13, R13, R28, !P2 ;  /* 0x0000001c0d0d7208 */ /* 0x000fc80005000000 */
[----:B-----5:R-:W-:-:S04]  /*09d0*/  FSETP.GEU.AND P2, PT, R13, R22, PT ;  /* 0x000000160d00720b */ /* 0x020fc80003f4e000 */
[----:B------:R-:W-:-:S04]  /*09e0*/  FSEL R22, R13, R22, !P2 ;  /* 0x000000160d167208 */ /* 0x000fc80005000000 */
[----:B------:R-:W-:-:S04]  /*09f0*/  FSETP.GEU.AND P2, PT, R22, R21, PT ;  /* 0x000000151600720b */ /* 0x000fc80003f4e000 */
[----:B------:R-:W-:-:S04]  /*0a00*/  FSEL R21, R22, R21, !P2 ;  /* 0x0000001516157208 */ /* 0x000fc80005000000 */
[----:B------:R-:W-:-:S04]  /*0a10*/  FSETP.GEU.AND P2, PT, R21, R20, PT ;  /* 0x000000141500720b */ /* 0x000fc80003f4e000 */
[----:B------:R-:W-:-:S04]  /*0a20*/  FSEL R20, R21, R20, !P2 ;  /* 0x0000001415147208 */ /* 0x000fc80005000000 */
[----:B------:R-:W-:-:S04]  /*0a30*/  FSETP.GEU.AND P2, PT, R20, R19, PT ;  /* 0x000000131400720b */ /* 0x000fc80003f4e000 */
[----:B------:R-:W-:-:S04]  /*0a40*/  FSEL R20, R20, R19, !P2 ;  /* 0x0000001314147208 */ /* 0x000fc80005000000 */
[----:B------:R-:W-:-:S04]  /*0a50*/  FSETP.GEU.AND P2, PT, R20, R23, PT ;  /* 0x000000171400720b */ /* 0x000fc80003f4e000 */
[----:B------:R-:W-:-:S09]  /*0a60*/  FSEL R13, R20, R23, !P2 ;  /* 0x00000017140d7208 */ /* 0x000fd20005000000 */
.L_x_220:
[----:B------:R-:W-:Y:S05]  /*0a70*/  BSYNC.RECONVERGENT B2 ;  /* 0x0000000000027941 */ /* 0x000fea0003800200 */
.L_x_219:
        /* <DEDUP_REMOVED lines=20> */
[----:B------:R-:W-:-:S09]  /*0bc0*/  FSEL R13, R13, R26, !P2 ;  /* 0x0000001a0d0d7208 */ /* 0x000fd20005000000 */
.L_x_222:
[----:B------:R-:W-:Y:S05]  /*0bd0*/  BSYNC.RECONVERGENT B2 ;  /* 0x0000000000027941 */ /* 0x000fea0003800200 */
.L_x_221:
[----:B------:R-:W-:Y:S05]  /*0be0*/  @!P1 BRA `(.L_x_215) ;  /* 0x0000000000389947 */ /* 0x000fea0003800000 */
[----:B------:R-:W0:Y:S02]  /*0bf0*/  LDC.64 R14, c[0x0][0x388] ;  /* 0x0000e200ff0e7b82 */ /* 0x000e240000000a00 */
[----:B0-----:R-:W-:-:S05]  /*0c00*/  IMAD.WIDE R14, R17, 0x4, R14 ;  /* 0x00000004110e7825 */ /* 0x001fca00078e020e */
[----:B------:R-:W2:Y:S01]  /*0c10*/  LDG.E R20, desc[UR8][R14.64] ;  /* 0x000000080e147981 */ /* 0x000ea2000c1e1900 */
[----:B------:R-:W-:Y:S02]  /*0c20*/  ISETP.NE.AND P2, PT, R18, 0x1, PT ;  /* 0x000000011200780c */ /* 0x000fe40003f45270 */
[----:B--2---:R-:W-:-:S04]  /*0c30*/  FSETP.GEU.AND P1, PT, R13, R20, PT ;  /* 0x000000140d00720b */ /* 0x004fc80003f2e000 */
[----:B------:R-:W-:-:S07]  /*0c40*/  FSEL R13, R13, R20, !P1 ;  /* 0x000000140d0d7208 */ /* 0x000fce0004800000 */
[----:B------:R-:W-:Y:S05]  /*0c50*/  @!P2 BRA `(.L_x_215) ;  /* 0x00000000001ca947 */ /* 0x000fea0003800000 */
[----:B------:R-:W-:Y:S02]  /*0c60*/  ISETP.NE.AND P2, PT, R18, 0x2, PT ;  /* 0x000000021200780c */ /* 0x000fe40003f45270 */
[----:B------:R-:W2:Y:S11]  /*0c70*/  LDG.E R18, desc[UR8][R14.64+0x200] ;  /* 0x000200080e127981 */ /* 0x000eb6000c1e1900 */
[----:B------:R-:W3:Y:S01]  /*0c80*/  @P2 LDG.E R20, desc[UR8][R14.64+0x400] ;  /* 0x000400080e142981 */ /* 0x000ee2000c1e1900 */
[----:B--2---:R-:W-:-:S04]  /*0c90*/  FSETP.GEU.AND P1, PT, R13, R18, PT ;  /* 0x000000120d00720b */ /* 0x004fc80003f2e000 */
[----:B------:R-:W-:-:S04]  /*0ca0*/  FSEL R13, R13, R18, !P1 ;  /* 0x000000120d0d7208 */ /* 0x000fc80004800000 */
[----:B---3--:R-:W-:-:S04]  /*0cb0*/  @P2 FSETP.GEU.AND P1, PT, R13, R20, PT ;  /* 0x000000140d00220b */ /* 0x008fc80003f2e000 */
[----:B------:R-:W-:-:S09]  /*0cc0*/  @P2 FSEL R13, R13, R20, !P1 ;  /* 0x000000140d0d2208 */ /* 0x000fd20004800000 */
.L_x_215:
[----:B------:R-:W-:Y:S05]  /*0cd0*/  BSYNC.RECONVERGENT B1 ;  /* 0x0000000000017941 */ /* 0x000fea0003800200 */
.L_x_214:
[----:B------:R-:W-:Y:S01]  /*0ce0*/  UIADD3 UR5, UPT, UPT, UR5, 0x1, URZ ;  /* 0x0000000105057890 */ /* 0x000fe2000fffe0ff */
[----:B------:R-:W-:Y:S11]  /*0cf0*/  @!P0 BRA `(.L_x_223) ;  /* 0xfffffff4009c8947 */ /* 0x000ff6000383ffff */
.L_x_211:
[----:B------:R-:W-:Y:S05]  /*0d00*/  BSYNC.RECONVERGENT B0 ;  /* 0x0000000000007941 */ /* 0x000fea0003800200 */
.L_x_209:
        /* <DEDUP_REMOVED lines=42> */
.L_x_225:
[----:B------:R-:W-:Y:S05]  /*0fb0*/  BSYNC.RECONVERGENT B0 ;  /* 0x0000000000007941 */ /* 0x000fea0003800200 */
.L_x_224:
        /* <DEDUP_REMOVED lines=15> */
.L_x_227:
        /* <DEDUP_REMOVED lines=13> */
.L_x_353:


//--------------------- .text._Z14_maximum_64_21iPdiiS_ --------------------------
	.section	.text._Z14_maximum_64_21iPdiiS_,"ax",@progbits
	.align	128
        .global         _Z14_maximum_64_21iPdiiS_
        .type           _Z14_maximum_64_21iPdiiS_,@function
        .size           _Z14_maximum_64_21iPdiiS_,(.L_x_354 - _Z14_maximum_64_21iPdiiS_)
        .other          _Z14_maximum_64_21iPdiiS_,@"STO_CUDA_ENTRY STV_DEFAULT"
_Z14_maximum_64_21iPdiiS_:
.text._Z14_maximum_64_21iPdiiS_:
        /* <DEDUP_REMOVED lines=23> */
.L_x_245:
[----:B------:R-:W0:Y:S01]  /*0170*/  LDCU UR5, c[0x0][0x390] ;  /* 0x00007200ff0577ac */ /* 0x000e220008000800 */
[----:B------:R-:W-:Y:S01]  /*0180*/  BSSY.RECONVERGENT B0, `(.L_x_228) ;  /* 0x00000db000007945 */ /* 0x000fe20003800200 */
[----:B------:R-:W-:Y:S02]  /*0190*/  IMAD.MOV.U32 R8, RZ, RZ, 0x0 ;  /* 0x00000000ff087424 */ /* 0x000fe400078e00ff */
[----:B------:R-:W-:Y:S01]  /*01a0*/  IMAD.MOV.U32 R9, RZ, RZ, -0x100000 ;  /* 0xfff00000ff097424 */ /* 0x000fe200078e00ff */
        /* <DEDUP_REMOVED lines=11> */
[----:B------:R-:W-:-:S07]  /*0260*/  IMAD.MOV.U32 R9, RZ, RZ, -0x100000 ;  /* 0xfff00000ff097424 */ /* 0x000fce00078e00ff */
.L_x_232:
[----:B0-----:R-:W-:-:S06]  /*0270*/  IMAD.WIDE R12, R15, 0x8, R10 ;  /* 0x000000080f0c7825 */ /* 0x001fcc00078e020a */
[----:B------:R-:W2:Y:S01]  /*0280*/  LDG.E.64 R12, desc[UR8][R12.64] ;  /* 0x000000080c0c7981 */ /* 0x000ea2000c1e1b00 */
[----:B------:R-:W-:-:S05]  /*0290*/  IMAD R15, R14, 0x80, R15 ;  /* 0x000000800e0f7824 */ /* 0x000fca00078e020f */
[----:B------:R-:W-:Y:S01]  /*02a0*/  ISETP.GE.AND P1, PT, R15, UR5, PT ;  /* 0x000000050f007c0c */ /* 0x000fe2000bf26270 */
[----:B--2---:R-:W-:-:S06]  /*02b0*/  DSETP.GT.AND P0, PT, R8, R12, PT ;  /* 0x0000000c0800722a */ /* 0x004fcc0003f04000 */
[----:B------:R-:W-:Y:S02]  /*02c0*/  FSEL R8, R8, R12, P0 ;  /* 0x0000000c08087208 */ /* 0x000fe40000000000 */
[----:B------:R-:W-:-:S04]  /*02d0*/  FSEL R9, R9, R13, P0 ;  /* 0x0000000d09097208 */ /* 0x000fc80000000000 */
[----:B------:R-:W-:Y:S05]  /*02e0*/  @!P1 BRA `(.L_x_232) ;  /* 0xfffffffc00e09947 */ /* 0x000fea000383ffff */
[----:B------:R-:W-:Y:S05]  /*02f0*/  BSYNC.RECONVERGENT B1 ;  /* 0x0000000000017941 */ /* 0x000fea0003800200 */
.L_x_231:
[----:B------:R-:W-:Y:S05]  /*0300*/  BRA `(.L_x_230) ;  /* 0x0000000c00087947 */ /* 0x000fea0003800000 */
.L_x_229:
[----:B------:R-:W0:Y:S02]  /*0310*/  LDCU UR5, c[0x0][0x380] ;  /* 0x00007000ff0577ac */ /* 0x000e240008000800 */
[----:B0-----:R-:W-:-:S09]  /*0320*/  UISETP.GE.AND UP0, UPT, UR5, 0x1, UPT ;  /* 0x000000010500788c */ /* 0x001fd2000bf06270 */
[----:B------:R-:W-:Y:S05]  /*0330*/  BRA.U !UP0, `(.L_x_230) ;  /* 0x0000000908fc7547 */ /* 0x000fea000b800000 */
[----:B------:R-:W-:Y:S01]  /*0340*/  IMAD.MOV.U32 R25, RZ, RZ, RZ ;  /* 0x000000ffff197224 */ /* 0x000fe200078e00ff */
[----:B------:R-:W-:Y:S01]  /*0350*/  UMOV UR5, URZ ;  /* 0x000000ff00057c82 */ /* 0x000fe20008000000 */
[----:B------:R-:W-:Y:S02]  /*0360*/  IMAD.MOV.U32 R8, RZ, RZ, 0x0 ;  /* 0x00000000ff087424 */ /* 0x000fe400078e00ff */
[----:B------:R-:W-:-:S07]  /*0370*/  IMAD.MOV.U32 R9, RZ, RZ, -0x100000 ;  /* 0xfff00000ff097424 */ /* 0x000fce00078e00ff */
.L_x_242:
        /* <DEDUP_REMOVED lines=24> */
.L_x_237:
        /* <DEDUP_REMOVED lines=9> */
[----:B--2---:R-:W-:-:S06]  /*0590*/  DSETP.GT.AND P1, PT, R8, R16, PT ;  /* 0x000000100800722a */ /* 0x004fcc0003f24000 */
[----:B------:R-:W-:Y:S02]  /*05a0*/  FSEL R8, R8, R16, P1 ;  /* 0x0000001008087208 */ /* 0x000fe40000800000 */
[----:B------:R-:W-:Y:S02]  /*05b0*/  FSEL R9, R9, R17, P1 ;  /* 0x0000001109097208 */ /* 0x000fe40000800000 */
[----:B------:R-:W2:Y:S04]  /*05c0*/  LDG.E.64 R16, desc[UR8][R20.64+-0xc00] ;  /* 0xfff4000814107981 */ /* 0x000ea8000c1e1b00 */
[----:B---3--:R-:W-:-:S06]  /*05d0*/  DSETP.GT.AND P1, PT, R8, R14, PT ;  /* 0x0000000e0800722a */ /* 0x008fcc0003f24000 */
[----:B------:R-:W-:Y:S02]  /*05e0*/  FSEL R8, R8, R14, P1 ;  /* 0x0000000e08087208 */ /* 0x000fe40000800000 */
[----:B------:R-:W-:Y:S02]  /*05f0*/  FSEL R9, R9, R15, P1 ;  /* 0x0000000f09097208 */ /* 0x000fe40000800000 */
[----:B------:R-:W3:Y:S04]  /*0600*/  LDG.E.64 R14, desc[UR8][R20.64+-0x800] ;  /* 0xfff80008140e7981 */ /* 0x000ee8000c1e1b00 */
[----:B----4-:R-:W-:-:S06]  /*0610*/  DSETP.GT.AND P1, PT, R8, R12, PT ;  /* 0x0000000c0800722a */ /* 0x010fcc0003f24000 */
[----:B------:R-:W-:Y:S02]  /*0620*/  FSEL R8, R8, R12, P1 ;  /* 0x0000000c08087208 */ /* 0x000fe40000800000 */
[----:B------:R-:W-:Y:S02]  /*0630*/  FSEL R9, R9, R13, P1 ;  /* 0x0000000d09097208 */ /* 0x000fe40000800000 */
[----:B------:R-:W4:Y:S04]  /*0640*/  LDG.E.64 R12, desc[UR8][R20.64+-0x400] ;  /* 0xfffc0008140c7981 */ /* 0x000f28000c1e1b00 */
[----:B-----5:R-:W-:-:S06]  /*0650*/  DSETP.GT.AND P1, PT, R8, R10, PT ;  /* 0x0000000a0800722a */ /* 0x020fcc0003f24000 */
[----:B------:R-:W-:Y:S02]  /*0660*/  FSEL R8, R8, R10, P1 ;  /* 0x0000000a08087208 */ /* 0x000fe40000800000 */
[----:B------:R-:W-:Y:S02]  /*0670*/  FSEL R9, R9, R11, P1 ;  /* 0x0000000b09097208 */ /* 0x000fe40000800000 */
[----:B------:R-:W5:Y:S04]  /*0680*/  LDG.E.64 R10, desc[UR8][R20.64] ;  /* 0x00000008140a7981 */ /* 0x000f68000c1e1b00 */
[----:B------:R-:W-:-:S06]  /*0690*/  DSETP.GT.AND P1, PT, R8, R18, PT ;  /* 0x000000120800722a */ /* 0x000fcc0003f24000 */
[----:B------:R-:W-:Y:S02]  /*06a0*/  FSEL R8, R8, R18, P1 ;  /* 0x0000001208087208 */ /* 0x000fe40000800000 */
[----:B------:R-:W-:Y:S02]  /*06b0*/  FSEL R9, R9, R19, P1 ;  /* 0x0000001309097208 */ /* 0x000fe40000800000 */
[----:B------:R-:W5:Y:S04]  /*06c0*/  LDG.E.64 R18, desc[UR8][R20.64+0x400] ;  /* 0x0004000814127981 */ /* 0x000f68000c1e1b00 */
        /* <DEDUP_REMOVED lines=19> */
[----:B------:R-:W5:Y:S01]  /*0800*/  LDG.E.64 R8, desc[UR8][R20.64+0x1800] ;  /* 0x0018000814087981 */ /* 0x000f62000c1e1b00 */
[----:B------:R-:W-:-:S05]  /*0810*/  VIADD R28, R28, 0x10 ;  /* 0x000000101c1c7836 */ /* 0x000fca0000000000 */
[----:B------:R-:W-:Y:S01]  /*0820*/  ISETP.NE.AND P2, PT, R28, RZ, PT ;  /* 0x000000ff1c00720c */ /* 0x000fe20003f45270 */
[----:B------:R-:W-:Y:S01]  /*0830*/  VIADD R27, R27, 0x800 ;  /* 0x000008001b1b7836 */ /* 0x000fe20000000000 */
[----:B--2---:R-:W-:-:S06]  /*0840*/  DSETP.GT.AND P1, PT, R18, R16, PT ;  /* 0x000000101200722a */ /* 0x004fcc0003f24000 */
[----:B------:R-:W-:Y:S02]  /*0850*/  FSEL R16, R18, R16, P1 ;  /* 0x0000001012107208 */ /* 0x000fe40000800000 */
[----:B------:R-:W-:-:S06]  /*0860*/  FSEL R17, R19, R17, P1 ;  /* 0x0000001113117208 */ /* 0x000fcc0000800000 */
[----:B---3--:R-:W-:-:S06]  /*0870*/  DSETP.GT.AND P1, PT, R16, R14, PT ;  /* 0x0000000e1000722a */ /* 0x008fcc0003f24000 */
[----:B------:R-:W-:Y:S02]  /*0880*/  FSEL R14, R16, R14, P1 ;  /* 0x0000000e100e7208 */ /* 0x000fe40000800000 */
[----:B------:R-:W-:-:S06]  /*0890*/  FSEL R15, R17, R15, P1 ;  /* 0x0000000f110f7208 */ /* 0x000fcc0000800000 */
[----:B----4-:R-:W-:-:S06]  /*08a0*/  DSETP.GT.AND P1, PT, R14, R12, PT ;  /* 0x0000000c0e00722a */ /* 0x010fcc0003f24000 */
[----:B------:R-:W-:Y:S02]  /*08b0*/  FSEL R12, R14, R12, P1 ;  /* 0x0000000c0e0c7208 */ /* 0x000fe40000800000 */
[----:B------:R-:W-:-:S06]  /*08c0*/  FSEL R13, R15, R13, P1 ;  /* 0x0000000d0f0d7208 */ /* 0x000fcc0000800000 */
[----:B-----5:R-:W-:-:S06]  /*08d0*/  DSETP.GT.AND P1, PT, R12, R10, PT ;  /* 0x0000000a0c00722a */ /* 0x020fcc0003f24000 */
[----:B------:R-:W-:Y:S02]  /*08e0*/  FSEL R10, R12, R10, P1 ;  /* 0x0000000a0c0a7208 */ /* 0x000fe40000800000 */
[----:B------:R-:W-:-:S06]  /*08f0*/  FSEL R11, R13, R11, P1 ;  /* 0x0000000b0d0b7208 */ /* 0x000fcc0000800000 */
[----:B------:R-:W-:-:S06]  /*0900*/  DSETP.GT.AND P1, PT, R10, R8, PT ;  /* 0x000000080a00722a */ /* 0x000fcc0003f24000 */
[----:B------:R-:W-:Y:S02]  /*0910*/  FSEL R8, R10, R8, P1 ;  /* 0x000000080a087208 */ /* 0x000fe40000800000 */
[----:B------:R-:W-:-:S06]  /*0920*/  FSEL R9, R11, R9, P1 ;  /* 0x000000090b097208 */ /* 0x000fcc0000800000 */
[----:B------:R-:W-:-:S06]  /*0930*/  DSETP.GT.AND P1, PT, R8, R22, PT ;  /* 0x000000160800722a */ /* 0x000fcc0003f24000 */
[----:B------:R-:W-:Y:S02]  /*0940*/  FSEL R8, R8, R22, P1 ;  /* 0x0000001608087208 */ /* 0x000fe40000800000 */
[----:B------:R-:W-:Y:S01]  /*0950*/  FSEL R9, R9, R23, P1 ;  /* 0x0000001709097208 */ /* 0x000fe20000800000 */
[----:B------:R-:W-:Y:S06]  /*0960*/  @P2 BRA `(.L_x_237) ;  /* 0xfffffff800e42947 */ /* 0x000fec000383ffff */
.L_x_236:
[----:B------:R-:W-:Y:S05]  /*0970*/  BSYNC.RECONVERGENT B2 ;  /* 0x0000000000027941 */ /* 0x000fea0003800200 */
.L_x_235:
        /* <DEDUP_REMOVED lines=29> */
[----:B------:R-:W-:Y:S01]  /*0b50*/  FSEL R9, R9, R13, P1 ;  /* 0x0000000d09097208 */ /* 0x000fe20000800000 */
[----:B------:R-:W-:-:S05]  /*0b60*/  VIADD R27, R27, 0x400 ;  /* 0x000004001b1b7836 */ /* 0x000fca0000000000 */
[----:B--2---:R-:W-:-:S06]  /*0b70*/  DSETP.GT.AND P1, PT, R8, R20, PT ;  /* 0x000000140800722a */ /* 0x004fcc0003f24000 */
[----:B------:R-:W-:Y:S02]  /*0b80*/  FSEL R8, R8, R20, P1 ;  /* 0x0000001408087208 */ /* 0x000fe40000800000 */
[----:B------:R-:W-:-:S06]  /*0b90*/  FSEL R9, R9, R21, P1 ;  /* 0x0000001509097208 */ /* 0x000fcc0000800000 */
[----:B---3--:R-:W-:-:S06]  /*0ba0*/  DSETP.GT.AND P1, PT, R8, R16, PT ;  /* 0x000000100800722a */ /* 0x008fcc0003f24000 */
[----:B------:R-:W-:Y:S02]  /*0bb0*/  FSEL R8, R8, R16, P1 ;  /* 0x0000001008087208 */ /* 0x000fe40000800000 */
[----:B------:R-:W-:-:S06]  /*0bc0*/  FSEL R9, R9, R17, P1 ;  /* 0x0000001109097208 */ /* 0x000fcc0000800000 */
[----:B------:R-:W-:-:S06]  /*0bd0*/  DSETP.GT.AND P1, PT, R8, R22, PT ;  /* 0x000000160800722a */ /* 0x000fcc0003f24000 */
[----:B------:R-:W-:Y:S02]  /*0be0*/  FSEL R8, R8, R22, P1 ;  /* 0x0000001608087208 */ /* 0x000fe40000800000 */
[----:B------:R-:W-:-:S07]  /*0bf0*/  FSEL R9, R9, R23, P1 ;  /* 0x0000001709097208 */ /* 0x000fce0000800000 */
.L_x_239:
[----:B------:R-:W-:Y:S05]  /*0c00*/  BSYNC.RECONVERGENT B2 ;  /* 0x0000000000027941 */ /* 0x000fea0003800200 */
.L_x_238:
        /* <DEDUP_REMOVED lines=25> */
[----:B------:R-:W-:-:S07]  /*0da0*/  FSEL R9, R9, R15, P2 ;  /* 0x0000000f09097208 */ /* 0x000fce0001000000 */
.L_x_241:
[----:B------:R-:W-:Y:S05]  /*0db0*/  BSYNC.RECONVERGENT B2 ;  /* 0x0000000000027941 */ /* 0x000fea0003800200 */
.L_x_240:
[----:B------:R-:W-:Y:S05]  /*0dc0*/  @!P1 BRA `(.L_x_234) ;  /* 0x00000000004c9947 */ /* 0x000fea0003800000 */
[----:B------:R-:W0:Y:S02]  /*0dd0*/  LDC.64 R12, c[0x0][0x388] ;  /* 0x0000e200ff0c7b82 */ /* 0x000e240000000a00 */
[----:B0-----:R-:W-:-:S05]  /*0de0*/  IMAD.WIDE R12, R27, 0x8, R12 ;  /* 0x000000081b0c7825 */ /* 0x001fca00078e020c */
[----:B------:R-:W2:Y:S01]  /*0df0*/  LDG.E.64 R10, desc[UR8][R12.64] ;  /* 0x000000080c0a7981 */ /* 0x000ea2000c1e1b00 */
[----:B------:R-:W-:Y:S01]  /*0e00*/  ISETP.NE.AND P2, PT, R26, 0x1, PT ;  /* 0x000000011a00780c */ /* 0x000fe20003f45270 */
[----:B--2---:R-:W-:-:S06]  /*0e10*/  DSETP.GT.AND P1, PT, R8, R10, PT ;  /* 0x0000000a0800722a */ /* 0x004fcc0003f24000 */
[----:B------:R-:W-:Y:S02]  /*0e20*/  FSEL R8, R8, R10, P1 ;  /* 0x0000000a08087208 */ /* 0x000fe40000800000 */
[----:B------:R-:W-:-:S04]  /*0e30*/  FSEL R9, R9, R11, P1 ;  /* 0x0000000b09097208 */ /* 0x000fc80000800000 */
[----:B------:R-:W-:Y:S05]  /*0e40*/  @!P2 BRA `(.L_x_234) ;  /* 0x00000000002ca947 */ /* 0x000fea0003800000 */
[----:B------:R-:W-:Y:S01]  /*0e50*/  ISETP.NE.AND P1, PT, R26, 0x2, PT ;  /* 0x000000021a00780c */ /* 0x000fe20003f25270 */
[----:B------:R-:W2:-:S12]  /*0e60*/  LDG.E.64 R14, desc[UR8][R12.64+0x400] ;  /* 0x000400080c0e7981 */ /* 0x000e98000c1e1b00 */
[----:B------:R-:W3:Y:S01]  /*0e70*/  @P1 LDG.E.64 R10, desc[UR8][R12.64+0x800] ;  /* 0x000800080c0a1981 */ /* 0x000ee2000c1e1b00 */
[----:B--2---:R-:W-:-:S06]  /*0e80*/  DSETP.GT.AND P2, PT, R8, R14, PT ;  /* 0x0000000e0800722a */ /* 0x004fcc0003f44000 */
[----:B------:R-:W-:Y:S02]  /*0e90*/  FSEL R8, R8, R14, P2 ;  /* 0x0000000e08087208 */ /* 0x000fe40001000000 */
[----:B------:R-:W-:-:S06]  /*0ea0*/  FSEL R9, R9, R15, P2 ;  /* 0x0000000f09097208 */ /* 0x000fcc0001000000 */
[----:B---3--:R-:W-:-:S06]  /*0eb0*/  @P1 DSETP.GT.AND P2, PT, R8, R10, PT ;  /* 0x0000000a0800122a */ /* 0x008fcc0003f44000 */
[----:B------:R-:W-:Y:S02]  /*0ec0*/  @P1 FSEL R10, R8, R10, P2 ;  /* 0x0000000a080a1208 */ /* 0x000fe40001000000 */
[----:B------:R-:W-:-:S03]  /*0ed0*/  @P1 FSEL R11, R9, R11, P2 ;  /* 0x0000000b090b1208 */ /* 0x000fc60001000000 */
[----:B------:R-:W-:Y:S02]  /*0ee0*/  @P1 IMAD.MOV.U32 R8, RZ, RZ, R10 ;  /* 0x000000ffff081224 */ /* 0x000fe400078e000a */
[----:B------:R-:W-:-:S07]  /*0ef0*/  @P1 IMAD.MOV.U32 R9, RZ, RZ, R11 ;  /* 0x000000ffff091224 */ /* 0x000fce00078e000b */
.L_x_234:
[----:B------:R-:W-:Y:S05]  /*0f00*/  BSYNC.RECONVERGENT B1 ;  /* 0x0000000000017941 */ /* 0x000fea0003800200 */
.L_x_233:
[----:B------:R-:W-:Y:S01]  /*0f10*/  UIADD3 UR5, UPT, UPT, UR5, 0x1, URZ ;  /* 0x0000000105057890 */ /* 0x000fe2000fffe0ff */
[----:B------:R-:W-:Y:S11]  /*0f20*/  @!P0 BRA `(.L_x_242) ;  /* 0xfffffff400148947 */ /* 0x000ff6000383ffff */
.L_x_230:
[----:B------:R-:W-:Y:S05]  /*0f30*/  BSYNC.RECONVERGENT B0 ;  /* 0x0000000000007941 */ /* 0x000fea0003800200 */
.L_x_228:
[----:B------:R-:W-:Y:S01]  /*0f40*/  STS.64 [R24], R8 ;  /* 0x0000000818007388 */ /* 0x000fe20000000a00 */
[----:B------:R-:W-:Y:S01]  /*0f50*/  BAR.SYNC.DEFER_BLOCKING 0x0 ;  /* 0x0000000000007b1d */ /* 0x000fe20000010000 */
[----:B------:R-:W-:-:S05]  /*0f60*/  ISETP.GT.U32.AND P1, PT, R0, 0x3f, PT ;  /* 0x0000003f0000780c */ /* 0x000fca0003f24070 */
[----:B------:R-:W-:Y:S08]  /*0f70*/  BSSY.RECONVERGENT B0, `(.L_x_243) ;  /* 0x000002e000007945 */ /* 0x000ff00003800200 */
        /* <DEDUP_REMOVED lines=45> */
.L_x_244:
[----:B------:R-:W-:Y:S05]  /*1250*/  BSYNC.RECONVERGENT B0 ;  /* 0x0000000000007941 */ /* 0x000fea0003800200 */
.L_x_243:
        /* <DEDUP_REMOVED lines=8> */
[----:B----4-:R-:W-:Y:S01]  /*12e0*/  IMAD.IADD R3, R2, 0x1, R3 ;  /* 0x0000000102037824 */ /* 0x010fe200078e0203 */
[----:B-1----:R-:W-:-:S06]  /*12f0*/  @!P0 LEA R8, R9, R8, 0x18 ;  /* 0x0000000809088211 */ /* 0x002fcc00078ec0ff */
[----:B------:R-:W0:Y:S04]  /*1300*/  @!P0 LDS.64 R8, [R8] ;  /* 0x0000000008088984 */ /* 0x000e280000000a00 */
[----:B0-----:R0:W-:Y:S01]  /*1310*/  @!P0 STG.E.64 desc[UR8][R10.64], R8 ;  /* 0x000000080a008986 */ /* 0x0011e2000c101b08 */
[----:B--2---:R-:W-:-:S13]  /*1320*/  ISETP.GE.AND P0, PT, R3, UR5, PT ;  /* 0x0000000503007c0c */ /* 0x004fda000bf06270 */
[----:B0-----:R-:W-:Y:S05]  /*1330*/  @!P0 BRA `(.L_x_245) ;  /* 0xffffffec008c8947 */ /* 0x001fea000383ffff */
[----:B------:R-:W-:Y:S05]  /*1340*/  EXIT ;  /* 0x000000000000794d */ /* 0x000fea0003800000 */
.L_x_246:
        /* <DEDUP_REMOVED lines=11> */
.L_x_354:


//--------------------- .text._Z14_maximum_32_21iPfiiS_ --------------------------
	.section	.text._Z14_maximum_32_21iPfiiS_,"ax",@progbits
	.align	128
        .global         _Z14_maximum_32_21iPfiiS_
        .type           _Z14_maximum_32_21iPfiiS_,@function
        .size           _Z14_maximum_32_21iPfiiS_,(.L_x_355 - _Z14_maximum_32_21iPfiiS_)
        .other          _Z14_maximum_32_21iPfiiS_,@"STO_CUDA_ENTRY STV_DEFAULT"
_Z14_maximum_32_21iPfiiS_:
.text._Z14_maximum_32_21iPfiiS_:
        /* <DEDUP_REMOVED lines=24> */
.L_x_264:
[----:B0-----:R-:W0:Y:S01]  /*0180*/  LDCU UR5, c[0x0][0x390] ;  /* 0x00007200ff0577ac */ /* 0x001e220008000800 */
[----:B------:R-:W-:Y:S01]  /*0190*/  BSSY.RECONVERGENT B0, `(.L_x_247) ;  /* 0x00000b7000007945 */ /* 0x000fe20003800200 */
        /* <DEDUP_REMOVED lines=10> */
[----:B------:R-:W-:-:S07]  /*0240*/  IMAD.MOV.U32 R13, RZ, RZ, -0x800000 ;  /* 0xff800000ff0d7424 */ /* 0x000fce00078e00ff */
.L_x_251:
[----:B0-----:R-:W-:-:S06]  /*0250*/  IMAD.WIDE R14, R9, 0x4, R10 ;  /* 0x00000004090e7825 */ /* 0x001fcc00078e020a */
[----:B------:R-:W2:Y:S01]  /*0260*/  LDG.E R14, desc[UR8][R14.64] ;  /* 0x000000080e0e7981 */ /* 0x000ea2000c1e1900 */
[----:B------:R-:W-:-:S05]  /*0270*/  IMAD R9, R12, 0x80, R9 ;  /* 0x000000800c097824 */ /* 0x000fca00078e0209 */
[----:B------:R-:W-:Y:S02]  /*0280*/  ISETP.GE.AND P1, PT, R9, UR5, PT ;  /* 0x0000000509007c0c */ /* 0x000fe4000bf26270 */
[----:B--2---:R-:W-:-:S04]  /*0290*/  FSETP.GT.AND P0, PT, R13, R14, PT ;  /* 0x0000000e0d00720b */ /* 0x004fc80003f04000 */
[----:B------:R-:W-:-:S07]  /*02a0*/  FSEL R13, R13, R14, P0 ;  /* 0x0000000e0d0d7208 */ /* 0x000fce0000000000 */
[----:B------:R-:W-:Y:S05]  /*02b0*/  @!P1 BRA `(.L_x_251) ;  /* 0xfffffffc00e49947 */ /* 0x000fea000383ffff */
[----:B------:R-:W-:Y:S05]  /*02c0*/  BSYNC.RECONVERGENT B1 ;  /* 0x0000000000017941 */ /* 0x000fea0003800200 */
.L_x_250:
[----:B------:R-:W-:Y:S05]  /*02d0*/  BRA `(.L_x_249) ;  /* 0x0000000800887947 */ /* 0x000fea0003800000 */
.L_x_248:
[----:B------:R-:W0:Y:S02]  /*02e0*/  LDCU UR5, c[0x0][0x380] ;  /* 0x00007000ff0577ac */ /* 0x000e240008000800 */
[----:B0-----:R-:W-:-:S09]  /*02f0*/  UISETP.GE.AND UP0, UPT, UR5, 0x1, UPT ;  /* 0x000000010500788c */ /* 0x001fd2000bf06270 */
[----:B------:R-:W-:Y:S05]  /*0300*/  BRA.U !UP0, `(.L_x_249) ;  /* 0x00000009087c7547 */ /* 0x000fea000b800000 */
[----:B------:R-:W-:Y:S01]  /*0310*/  IMAD R10, R16, UR4, RZ ;  /* 0x00000004100a7c24 */ /* 0x000fe2000f8e02ff */
[----:B------:R-:W-:Y:S01]  /*0320*/  UMOV UR5, URZ ;  /* 0x000000ff00057c82 */ /* 0x000fe20008000000 */
[----:B------:R-:W-:Y:S02]  /*0330*/  IMAD.MOV.U32 R13, RZ, RZ, -0x800000 ;  /* 0xff800000ff0d7424 */ /* 0x000fe400078e00ff */
[----:B------:R-:W-:Y:S02]  /*0340*/  IMAD.MOV.U32 R9, RZ, RZ, RZ ;  /* 0x000000ffff097224 */ /* 0x000fe400078e00ff */
[--C-:B------:R-:W-:Y:S02]  /*0350*/  IMAD.IADD R11, R5, 0x1, R10.reuse ;  /* 0x00000001050b7824 */ /* 0x100fe400078e020a */
[----:B------:R-:W-:-:S07]  /*0360*/  IMAD.IADD R12, R7, 0x1, R10 ;  /* 0x00000001070c7824 */ /* 0x000fce00078e020a */
.L_x_261:
        /* <DEDUP_REMOVED lines=24> */
.L_x_256:
        /* <DEDUP_REMOVED lines=9> */
[----:B--2---:R-:W-:-:S04]  /*0580*/  FSETP.GT.AND P2, PT, R13, R24, PT ;  /* 0x000000180d00720b */ /* 0x004fc80003f44000 */
[----:B------:R-:W-:Y:S02]  /*0590*/  FSEL R13, R13, R24, P2 ;  /* 0x000000180d0d7208 */ /* 0x000fe40001000000 */
[----:B------:R-:W2:Y:S02]  /*05a0*/  LDG.E R24, desc[UR8][R14.64+-0x400] ;  /* 0xfffc00080e187981 */ /* 0x000ea4000c1e1900 */
[----:B---3--:R-:W-:-:S04]  /*05b0*/  FSETP.GT.AND P2, PT, R13, R26, PT ;  /* 0x0000001a0d00720b */ /* 0x008fc80003f44000 */
[----:B------:R-:W-:Y:S02]  /*05c0*/  FSEL R27, R13, R26, P2 ;  /* 0x0000001a0d1b7208 */ /* 0x000fe40001000000 */
[----:B------:R-:W3:Y:S02]  /*05d0*/  LDG.E R13, desc[UR8][R14.64+-0x200] ;  /* 0xfffe00080e0d7981 */ /* 0x000ee4000c1e1900 */
[----:B----4-:R-:W-:-:S04]  /*05e0*/  FSETP.GT.AND P2, PT, R27, R20, PT ;  /* 0x000000141b00720b */ /* 0x010fc80003f44000 */
[----:B------:R-:W-:Y:S02]  /*05f0*/  FSEL R26, R27, R20, P2 ;  /* 0x000000141b1a7208 */ /* 0x000fe40001000000 */
[----:B------:R-:W4:Y:S02]  /*0600*/  LDG.E R20, desc[UR8][R14.64] ;  /* 0x000000080e147981 */ /* 0x000f24000c1e1900 */
[----:B-----5:R-:W-:-:S04]  /*0610*/  FSETP.GT.AND P2, PT, R26, R21, PT ;  /* 0x000000151a00720b */ /* 0x020fc80003f44000 */
[----:B------:R-:W-:Y:S02]  /*0620*/  FSEL R27, R26, R21, P2 ;  /* 0x000000151a1b7208 */ /* 0x000fe40001000000 */
[----:B------:R-:W5:Y:S02]  /*0630*/  LDG.E R21, desc[UR8][R14.64+0x200] ;  /* 0x000200080e157981 */ /* 0x000f64000c1e1900 */
[----:B------:R-:W-:-:S04]  /*0640*/  FSETP.GT.AND P2, PT, R27, R22, PT ;  /* 0x000000161b00720b */ /* 0x000fc80003f44000 */
[----:B------:R-:W-:Y:S02]  /*0650*/  FSEL R26, R27, R22, P2 ;  /* 0x000000161b1a7208 */ /* 0x000fe40001000000 */
[----:B------:R-:W5:Y:S02]  /*0660*/  LDG.E R22, desc[UR8][R14.64+0x400] ;  /* 0x000400080e167981 */ /* 0x000f64000c1e1900 */
[----:B------:R-:W-:-:S04]  /*0670*/  FSETP.GT.AND P2, PT, R26, R23, PT ;  /* 0x000000171a00720b */ /* 0x000fc80003f44000 */
[----:B------:R-:W-:Y:S02]  /*0680*/  FSEL R27, R26, R23, P2 ;  /* 0x000000171a1b7208 */ /* 0x000fe40001000000 */
[----:B------:R-:W5:Y:S02]  /*0690*/  LDG.E R23, desc[UR8][R14.64+0x600] ;  /* 0x000600080e177981 */ /* 0x000f64000c1e1900 */
[----:B--2---:R-:W-:-:S04]  /*06a0*/  FSETP.GT.AND P2, PT, R27, R24, PT ;  /* 0x000000181b00720b */ /* 0x004fc80003f44000 */
[----:B------:R-:W-:Y:S02]  /*06b0*/  FSEL R26, R27, R24, P2 ;  /* 0x000000181b1a7208 */ /* 0x000fe40001000000 */
[----:B------:R-:W2:Y:S02]  /*06c0*/  LDG.E R24, desc[UR8][R14.64+0x800] ;  /* 0x000800080e187981 */ /* 0x000ea4000c1e1900 */
[----:B---3--:R-:W-:-:S04]  /*06d0*/  FSETP.GT.AND P2, PT, R26, R13, PT ;  /* 0x0000000d1a00720b */ /* 0x008fc80003f44000 */
[----:B------:R-:W-:Y:S02]  /*06e0*/  FSEL R27, R26, R13, P2 ;  /* 0x0000000d1a1b7208 */ /* 0x000fe40001000000 */
[----:B------:R-:W3:Y:S02]  /*06f0*/  LDG.E R13, desc[UR8][R14.64+0xa00] ;  /* 0x000a00080e0d7981 */ /* 0x000ee4000c1e1900 */
[CC--:B----4-:R-:W-:Y:S02]  /*0700*/  FSETP.GT.AND P2, PT, R27.reuse, R20.reuse, PT ;  /* 0x000000141b00720b */ /* 0x0d0fe40003f44000 */
[----:B------:R-:W4:Y:S02]  /*0710*/  LDG.E R26, desc[UR8][R14.64+0xe00] ;  /* 0x000e00080e1a7981 */ /* 0x000f24000c1e1900 */
[----:B------:R-:W-:Y:S02]  /*0720*/  FSEL R28, R27, R20, P2 ;  /* 0x000000141b1c7208 */ /* 0x000fe40001000000 */
[----:B------:R-:W4:Y:S02]  /*0730*/  LDG.E R20, desc[UR8][R14.64+0xc00] ;  /* 0x000c00080e147981 */ /* 0x000f24000c1e1900 */
[----:B-----5:R-:W-:-:S04]  /*0740*/  FSETP.GT.AND P2, PT, R28, R21, PT ;  /* 0x000000151c00720b */ /* 0x020fc80003f44000 */
[----:B------:R-:W-:-:S04]  /*0750*/  FSEL R21, R28, R21, P2 ;  /* 0x000000151c157208 */ /* 0x000fc80001000000 */
[----:B------:R-:W-:-:S04]  /*0760*/  FSETP.GT.AND P2, PT, R21, R22, PT ;  /* 0x000000161500720b */ /* 0x000fc80003f44000 */
[----:B------:R-:W-:-:S04]  /*0770*/  FSEL R22, R21, R22, P2 ;  /* 0x0000001615167208 */ /* 0x000fc80001000000 */
[----:B------:R-:W-:-:S04]  /*0780*/  FSETP.GT.AND P2, PT, R22, R23, PT ;  /* 0x000000171600720b */ /* 0x000fc80003f44000 */
[----:B------:R-:W-:Y:S01]  /*0790*/  FSEL R23, R22, R23, P2 ;  /* 0x0000001716177208 */ /* 0x000fe20001000000 */
[----:B------:R-:W-:-:S05]  /*07a0*/  VIADD R19, R19, 0x10 ;  /* 0x0000001013137836 */ /* 0x000fca0000000000 */
[----:B------:R-:W-:Y:S01]  /*07b0*/  ISETP.NE.AND P3, PT, R19, RZ, PT ;  /* 0x000000ff1300720c */ /* 0x000fe20003f65270 */
[----:B------:R-:W-:Y:S01]  /*07c0*/  VIADD R17, R17, 0x800 ;  /* 0x0000080011117836 */ /* 0x000fe20000000000 */
[----:B--2---:R-:W-:-:S04]  /*07d0*/  FSETP.GT.AND P2, PT, R23, R24, PT ;  /* 0x000000181700720b */ /* 0x004fc80003f44000 */
[----:B------:R-:W-:-:S04]  /*07e0*/  FSEL R24, R23, R24, P2 ;  /* 0x0000001817187208 */ /* 0x000fc80001000000 */
[----:B---3--:R-:W-:-:S04]  /*07f0*/  FSETP.GT.AND P2, PT, R24, R13, PT ;  /* 0x0000000d1800720b */ /* 0x008fc80003f44000 */
[----:B------:R-:W-:-:S04]  /*0800*/  FSEL R13, R24, R13, P2 ;  /* 0x0000000d180d7208 */ /* 0x000fc80001000000 */
[----:B----4-:R-:W-:-:S04]  /*0810*/  FSETP.GT.AND P2, PT, R13, R20, PT ;  /* 0x000000140d00720b */ /* 0x010fc80003f44000 */
[----:B------:R-:W-:-:S04]  /*0820*/  FSEL R13, R13, R20, P2 ;  /* 0x000000140d0d7208 */ /* 0x000fc80001000000 */
[----:B------:R-:W-:-:S04]  /*0830*/  FSETP.GT.AND P2, PT, R13, R26, PT ;  /* 0x0000001a0d00720b */ /* 0x000fc80003f44000 */
[----:B------:R-:W-:Y:S01]  /*0840*/  FSEL R13, R13, R26, P2 ;  /* 0x0000001a0d0d7208 */ /* 0x000fe20001000000 */
[----:B------:R-:W-:Y:S08]  /*0850*/  @P3 BRA `(.L_x_256) ;  /* 0xfffffffc00243947 */ /* 0x000ff0000383ffff */
.L_x_255:
[----:B------:R-:W-:Y:S05]  /*0860*/  BSYNC.RECONVERGENT B2 ;  /* 0x0000000000027941 */ /* 0x000fea0003800200 */
.L_x_254:
        /* <DEDUP_REMOVED lines=16> */
[----:B--2---:R-:W-:-:S04]  /*0970*/  FSETP.GT.AND P2, PT, R13, R24, PT ;  /* 0x000000180d00720b */ /* 0x004fc80003f44000 */
[----:B------:R-:W-:-:S04]  /*0980*/  FSEL R13, R13, R24, P2 ;  /* 0x000000180d0d7208 */ /* 0x000fc80001000000 */
[----:B---3--:R-:W-:-:S04]  /*0990*/  FSETP.GT.AND P2, PT, R13, R26, PT ;  /* 0x0000001a0d00720b */ /* 0x008fc80003f44000 */
[----:B------:R-:W-:-:S04]  /*09a0*/  FSEL R13, R13, R26, P2 ;  /* 0x0000001a0d0d7208 */ /* 0x000fc80001000000 */
[----:B----4-:R-:W-:-:S04]  /*09b0*/  FSETP.GT.AND P2, PT, R13, R28, PT ;  /* 0x0000001c0d00720b */ /* 0x010fc80003f44000 */
[----:B------:R-:W-:-:S04]  /*09c0*/  FSEL R13, R13, R28, P2 ;  /* 0x0000001c0d0d7208 */ /* 0x000fc80001000000 */
[----:B-----5:R-:W-:-:S04]  /*09d0*/  FSETP.GT.AND P2, PT, R13, R22, PT ;  /* 0x000000160d00720b */ /* 0x020fc80003f44000 */
[----:B------:R-:W-:-:S04]  /*09e0*/  FSEL R22, R13, R22, P2 ;  /* 0x000000160d167208 */ /* 0x000fc80001000000 */
[----:B------:R-:W-:-:S04]  /*09f0*/  FSETP.GT.AND P2, PT, R22, R21, PT ;  /* 0x000000151600720b */ /* 0x000fc80003f44000 */
[----:B------:R-:W-:-:S04]  /*0a00*/  FSEL R21, R22, R21, P2 ;  /* 0x0000001516157208 */ /* 0x000fc80001000000 */
[----:B------:R-:W-:-:S04]  /*0a10*/  FSETP.GT.AND P2, PT, R21, R20, PT ;  /* 0x000000141500720b */ /* 0x000fc80003f44000 */
[----:B------:R-:W-:-:S04]  /*0a20*/  FSEL R20, R21, R20, P2 ;  /* 0x0000001415147208 */ /* 0x000fc80001000000 */
[----:B------:R-:W-:-:S04]  /*0a30*/  FSETP.GT.AND P2, PT, R20, R19, PT ;  /* 0x000000131400720b */ /* 0x000fc80003f44000 */
[----:B------:R-:W-:-:S04]  /*0a40*/  FSEL R20, R20, R19, P2 ;  /* 0x0000001314147208 */ /* 0x000fc80001000000 */
[----:B------:R-:W-:-:S04]  /*0a50*/  FSETP.GT.AND P2, PT, R20, R23, PT ;  /* 0x000000171400720b */ /* 0x000fc80003f44000 */
[----:B------:R-:W-:-:S09]  /*0a60*/  FSEL R13, R20, R23, P2 ;  /* 0x00000017140d7208 */ /* 0x000fd20001000000 */
.L_x_258:
[----:B------:R-:W-:Y:S05]  /*0a70*/  BSYNC.RECONVERGENT B2 ;  /* 0x0000000000027941 */ /* 0x000fea0003800200 */
.L_x_257:
        /* <DEDUP_REMOVED lines=20> */
[----:B------:R-:W-:-:S09]  /*0bc0*/  FSEL R13, R13, R26, P2 ;  /* 0x0000001a0d0d7208 */ /* 0x000fd20001000000 */
.L_x_260:
[----:B------:R-:W-:Y:S05]  /*0bd0*/  BSYNC.RECONVERGENT B2 ;  /* 0x0000000000027941 */ /* 0x000fea0003800200 */
.L_x_259:
[----:B------:R-:W-:Y:S05]  /*0be0*/  @!P1 BRA `(.L_x_253) ;  /* 0x0000000000389947 */ /* 0x000fea0003800000 */
[----:B------:R-:W0:Y:S02]  /*0bf0*/  LDC.64 R14, c[0x0][0x388] ;  /* 0x0000e200ff0e7b82 */ /* 0x000e240000000a00 */
[----:B0-----:R-:W-:-:S05]  /*0c00*/  IMAD.WIDE R14, R17, 0x4, R14 ;  /* 0x00000004110e7825 */ /* 0x001fca00078e020e */
[----:B------:R-:W2:Y:S01]  /*0c10*/  LDG.E R20, desc[UR8][R14.64] ;  /* 0x000000080e147981 */ /* 0x000ea2000c1e1900 */
[----:B------:R-:W-:Y:S02]  /*0c20*/  ISETP.NE.AND P2, PT, R18, 0x1, PT ;  /* 0x000000011200780c */ /* 0x000fe40003f45270 */
[----:B--2---:R-:W-:-:S04]  /*0c30*/  FSETP.GT.AND P1, PT, R13, R20, PT ;  /* 0x000000140d00720b */ /* 0x004fc80003f24000 */
[----:B------:R-:W-:-:S07]  /*0c40*/  FSEL R13, R13, R20, P1 ;  /* 0x000000140d0d7208 */ /* 0x000fce0000800000 */
[----:B------:R-:W-:Y:S05]  /*0c50*/  @!P2 BRA `(.L_x_253) ;  /* 0x00000000001ca947 */ /* 0x000fea0003800000 */
[----:B------:R-:W-:Y:S02]  /*0c60*/  ISETP.NE.AND P2, PT, R18, 0x2, PT ;  /* 0x000000021200780c */ /* 0x000fe40003f45270 */
[----:B------:R-:W2:Y:S11]  /*0c70*/  LDG.E R18, desc[UR8][R14.64+0x200] ;  /* 0x000200080e127981 */ /* 0x000eb6000c1e1900 */
[----:B------:R-:W3:Y:S01]  /*0c80*/  @P2 LDG.E R20, desc[UR8][R14.64+0x400] ;  /* 0x000400080e142981 */ /* 0x000ee2000c1e1900 */
[----:B--2---:R-:W-:-:S04]  /*0c90*/  FSETP.GT.AND P1, PT, R13, R18, PT ;  /* 0x000000120d00720b */ /* 0x004fc80003f24000 */
[----:B------:R-:W-:-:S04]  /*0ca0*/  FSEL R13, R13, R18, P1 ;  /* 0x000000120d0d7208 */ /* 0x000fc80000800000 */
[----:B---3--:R-:W-:-:S04]  /*0cb0*/  @P2 FSETP.GT.AND P1, PT, R13, R20, PT ;  /* 0x000000140d00220b */ /* 0x008fc80003f24000 */
[----:B------:R-:W-:-:S09]  /*0cc0*/  @P2 FSEL R13, R13, R20, P1 ;  /* 0x000000140d0d2208 */ /* 0x000fd20000800000 */
.L_x_253:
[----:B------:R-:W-:Y:S05]  /*0cd0*/  BSYNC.RECONVERGENT B1 ;  /* 0x0000000000017941 */ /* 0x000fea0003800200 */
.L_x_252:
[----:B------:R-:W-:Y:S01]  /*0ce0*/  UIADD3 UR5, UPT, UPT, UR5, 0x1, URZ ;  /* 0x0000000105057890 */ /* 0x000fe2000fffe0ff */
[----:B------:R-:W-:Y:S11]  /*0cf0*/  @!P0 BRA `(.L_x_261) ;  /* 0xfffffff4009c8947 */ /* 0x000ff6000383ffff */
.L_x_249:
[----:B------:R-:W-:Y:S05]  /*0d00*/  BSYNC.RECONVERGENT B0 ;  /* 0x0000000000007941 */ /* 0x000fea0003800200 */
.L_x_247:
        /* <DEDUP_REMOVED lines=42> */
.L_x_263:
[----:B------:R-:W-:Y:S05]  /*0fb0*/  BSYNC.RECONVERGENT B0 ;  /* 0x0000000000007941 */ /* 0x000fea0003800200 */
.L_x_262:
        /* <DEDUP_REMOVED lines=15> */
.L_x_265:
        /* <DEDUP_REMOVED lines=13> */
.L_x_355:


//--------------------- .text._Z11_prod_64_21iPdiiS_ --------------------------
	.section	.text._Z11_prod_64_21iPdiiS_,"ax",@progbits
	.align	128
        .global         _Z11_prod_64_21iPdiiS_
        .type           _Z11_prod_64_21iPdiiS_,@function
        .size           _Z11_prod_64_21iPdiiS_,(.L_x_356 - _Z11_prod_64_21iPdiiS_)
        .other          _Z11_prod_64_21iPdiiS_,@"STO_CUDA_ENTRY STV_DEFAULT"
_Z11_prod_64_21iPdiiS_:
.text._Z11_prod_64_21iPdiiS_:
        /* <DEDUP_REMOVED lines=23> */
.L_x_283:
        /* <DEDUP_REMOVED lines=13> */
[----:B------:R-:W-:Y:S01]  /*0240*/  BSSY.RECONVERGENT B1, `(.L_x_269) ;  /* 0x0000009000017945 */ /* 0x000fe20003800200 */
[----:B------:R-:W-:Y:S02]  /*0250*/  IMAD.MOV.U32 R13, RZ, RZ, R10 ;  /* 0x000000ffff0d7224 */ /* 0x000fe400078e000a */
[----:B------:R-:W-:-:S07]  /*0260*/  IMAD.MOV.U32 R23, RZ, RZ, 0x3ff00000 ;  /* 0x3ff00000ff177424 */ /* 0x000fce00078e00ff */
.L_x_270:
[----:B0-----:R-:W-:-:S06]  /*0270*/  IMAD.WIDE R10, R13, 0x8, R8 ;  /* 0x000000080d0a7825 */ /* 0x001fcc00078e0208 */
[----:B------:R-:W2:Y:S01]  /*0280*/  LDG.E.64 R10, desc[UR8][R10.64] ;  /* 0x000000080a0a7981 */ /* 0x000ea2000c1e1b00 */
[----:B------:R-:W-:-:S05]  /*0290*/  IMAD R13, R12, 0x80, R13 ;  /* 0x000000800c0d7824 */ /* 0x000fca00078e020d */
[----:B------:R-:W-:Y:S01]  /*02a0*/  ISETP.GE.AND P0, PT, R13, UR5, PT ;  /* 0x000000050d007c0c */ /* 0x000fe2000bf06270 */
[----:B--2---:R-:W-:-:S12]  /*02b0*/  DMUL R22, R10, R22 ;  /* 0x000000160a167228 */ /* 0x004fd80000000000 */
[----:B------:R-:W-:Y:S05]  /*02c0*/  @!P0 BRA `(.L_x_270) ;  /* 0xfffffffc00e88947 */ /* 0x000fea000383ffff */
[----:B------:R-:W-:Y:S05]  /*02d0*/  BSYNC.RECONVERGENT B1 ;  /* 0x0000000000017941 */ /* 0x000fea0003800200 */
.L_x_269:
[----:B------:R-:W-:Y:S05]  /*02e0*/  BRA `(.L_x_268) ;  /* 0x0000000800087947 */ /* 0x000fea0003800000 */
.L_x_267:
[----:B------:R-:W0:Y:S02]  /*02f0*/  LDCU UR5, c[0x0][0x380] ;  /* 0x00007000ff0577ac */ /* 0x000e240008000800 */
[----:B0-----:R-:W-:-:S09]  /*0300*/  UISETP.GE.AND UP0, UPT, UR5, 0x1, UPT ;  /* 0x000000010500788c */ /* 0x001fd2000bf06270 */
[----:B------:R-:W-:Y:S05]  /*0310*/  BRA.U !UP0, `(.L_x_268) ;  /* 0x0000000508fc7547 */ /* 0x000fea000b800000 */
[----:B------:R-:W-:Y:S01]  /*0320*/  IMAD.MOV.U32 R27, RZ, RZ, RZ ;  /* 0x000000ffff1b7224 */ /* 0x000fe200078e00ff */
[----:B------:R-:W-:Y:S01]  /*0330*/  MOV R23, 0x3ff00000 ;  /* 0x3ff0000000177802 */ /* 0x000fe20000000f00 */
[----:B------:R-:W-:Y:S01]  /*0340*/  IMAD.MOV.U32 R22, RZ, RZ, 0x0 ;  /* 0x00000000ff167424 */ /* 0x000fe200078e00ff */
[----:B------:R-:W-:-:S06]  /*0350*/  UMOV UR5, URZ ;  /* 0x000000ff00057c82 */ /* 0x000fcc0008000000 */
.L_x_280:
        /* <DEDUP_REMOVED lines=24> */
.L_x_275:
[----:B------:R-:W-:Y:S01]  /*04e0*/  MOV R8, UR6 ;  /* 0x0000000600087c02 */ /* 0x000fe20008000f00 */
[----:B------:R-:W-:-:S04]  /*04f0*/  IMAD.U32 R9, RZ, RZ, UR7 ;  /* 0x00000007ff097e24 */ /* 0x000fc8000f8e00ff */
[----:B------:R-:W-:-:S05]  /*0500*/  IMAD.WIDE R8, R25, 0x8, R8 ;  /* 0x0000000819087825 */ /* 0x000fca00078e0208 */
[----:B------:R-:W2:Y:S04]  /*0510*/  LDG.E.64 R14, desc[UR8][R8.64+-0x2000] ;  /* 0xffe00008080e7981 */ /* 0x000ea8000c1e1b00 */
[----:B------:R-:W3:Y:S04]  /*0520*/  LDG.E.64 R10, desc[UR8][R8.64+-0x1c00] ;  /* 0xffe40008080a7981 */ /* 0x000ee8000c1e1b00 */
[----:B------:R-:W4:Y:S04]  /*0530*/  LDG.E.64 R12, desc[UR8][R8.64+-0x1800] ;  /* 0xffe80008080c7981 */ /* 0x000f28000c1e1b00 */
[----:B------:R-:W5:Y:S04]  /*0540*/  LDG.E.64 R20, desc[UR8][R8.64+-0x1400] ;  /* 0xffec000808147981 */ /* 0x000f68000c1e1b00 */
[----:B------:R-:W5:Y:S04]  /*0550*/  LDG.E.64 R18, desc[UR8][R8.64+-0x1000] ;  /* 0xfff0000808127981 */ /* 0x000f68000c1e1b00 */
[----:B------:R-:W5:Y:S01]  /*0560*/  LDG.E.64 R16, desc[UR8][R8.64+-0xc00] ;  /* 0xfff4000808107981 */ /* 0x000f62000c1e1b00 */
[----:B--2---:R-:W-:-:S03]  /*0570*/  DMUL R22, R14, R22 ;  /* 0x000000160e167228 */ /* 0x004fc60000000000 */
[----:B------:R-:W2:Y:S05]  /*0580*/  LDG.E.64 R14, desc[UR8][R8.64+-0x800] ;  /* 0xfff80008080e7981 */ /* 0x000eaa000c1e1b00 */
[----:B---3--:R-:W-:Y:S02]  /*0590*/  DMUL R10, R22, R10 ;  /* 0x0000000a160a7228 */ /* 0x008fe40000000000 */
[----:B------:R-:W3:Y:S06]  /*05a0*/  LDG.E.64 R22, desc[UR8][R8.64+0x1c00] ;  /* 0x001c000808167981 */ /* 0x000eec000c1e1b00 */
[----:B----4-:R-:W-:-:S02]  /*05b0*/  DMUL R12, R10, R12 ;  /* 0x0000000c0a0c7228 */ /* 0x010fc40000000000 */
[----:B------:R-:W4:Y:S06]  /*05c0*/  LDG.E.64 R10, desc[UR8][R8.64+-0x400] ;  /* 0xfffc0008080a7981 */ /* 0x000f2c000c1e1b00 */
[----:B-----5:R-:W-:Y:S02]  /*05d0*/  DMUL R20, R12, R20 ;  /* 0x000000140c147228 */ /* 0x020fe40000000000 */
[----:B------:R-:W5:Y:S06]  /*05e0*/  LDG.E.64 R12, desc[UR8][R8.64] ;  /* 0x00000008080c7981 */ /* 0x000f6c000c1e1b00 */
[----:B------:R-:W-:-:S02]  /*05f0*/  DMUL R18, R20, R18 ;  /* 0x0000001214127228 */ /* 0x000fc40000000000 */
[----:B------:R-:W3:Y:S06]  /*0600*/  LDG.E.64 R20, desc[UR8][R8.64+0x400] ;  /* 0x0004000808147981 */ /* 0x000eec000c1e1b00 */
[----:B------:R-:W-:Y:S02]  /*0610*/  DMUL R16, R18, R16 ;  /* 0x0000001012107228 */ /* 0x000fe40000000000 */
[----:B------:R-:W3:Y:S06]  /*0620*/  LDG.E.64 R18, desc[UR8][R8.64+0x800] ;  /* 0x0008000808127981 */ /* 0x000eec000c1e1b00 */
[----:B--2---:R-:W-:-:S02]  /*0630*/  DMUL R14, R16, R14 ;  /* 0x0000000e100e7228 */ /* 0x004fc40000000000 */
[----:B------:R-:W2:Y:S06]  /*0640*/  LDG.E.64 R16, desc[UR8][R8.64+0xc00] ;  /* 0x000c000808107981 */ /* 0x000eac000c1e1b00 */
[----:B----4-:R-:W-:Y:S02]  /*0650*/  DMUL R10, R14, R10 ;  /* 0x0000000a0e0a7228 */ /* 0x010fe40000000000 */
[----:B------:R-:W4:Y:S06]  /*0660*/  LDG.E.64 R14, desc[UR8][R8.64+0x1000] ;  /* 0x00100008080e7981 */ /* 0x000f2c000c1e1b00 */
[----:B-----5:R-:W-:-:S02]  /*0670*/  DMUL R12, R10, R12 ;  /* 0x0000000c0a0c7228 */ /* 0x020fc40000000000 */
[----:B------:R-:W5:Y:S06]  /*0680*/  LDG.E.64 R10, desc[UR8][R8.64+0x1400] ;  /* 0x00140008080a7981 */ /* 0x000f6c000c1e1b00 */
[----:B---3--:R-:W-:Y:S02]  /*0690*/  DMUL R20, R12, R20 ;  /* 0x000000140c147228 */ /* 0x008fe40000000000 */
[----:B------:R-:W3:Y:S06]  /*06a0*/  LDG.E.64 R12, desc[UR8][R8.64+0x1800] ;  /* 0x00180008080c7981 */ /* 0x000eec000c1e1b00 */
[----:B------:R-:W-:Y:S01]  /*06b0*/  DMUL R18, R20, R18 ;  /* 0x0000001214127228 */ /* 0x000fe20000000000 */
[----:B------:R-:W-:-:S05]  /*06c0*/  VIADD R28, R28, 0x10 ;  /* 0x000000101c1c7836 */ /* 0x000fca0000000000 */
[----:B------:R-:W-:Y:S01]  /*06d0*/  ISETP.NE.AND P1, PT, R28, RZ, PT ;  /* 0x000000ff1c00720c */ /* 0x000fe20003f25270 */
[----:B------:R-:W-:Y:S01]  /*06e0*/  VIADD R25, R25, 0x800 ;  /* 0x0000080019197836 */ /* 0x000fe20000000000 */
[----:B--2---:R-:W-:-:S08]  /*06f0*/  DMUL R16, R18, R16 ;  /* 0x0000001012107228 */ /* 0x004fd00000000000 */
[----:B----4-:R-:W-:-:S08]  /*0700*/  DMUL R14, R16, R14 ;  /* 0x0000000e100e7228 */ /* 0x010fd00000000000 */
[----:B-----5:R-:W-:-:S08]  /*0710*/  DMUL R10, R14, R10 ;  /* 0x0000000a0e0a7228 */ /* 0x020fd00000000000 */
[----:B---3--:R-:W-:-:S08]  /*0720*/  DMUL R10, R10, R12 ;  /* 0x0000000c0a0a7228 */ /* 0x008fd00000000000 */
[----:B------:R-:W-:Y:S01]  /*0730*/  DMUL R22, R10, R22 ;  /* 0x000000160a167228 */ /* 0x000fe20000000000 */
[----:B------:R-:W-:Y:S10]  /*0740*/  @P1 BRA `(.L_x_275) ;  /* 0xfffffffc00641947 */ /* 0x000ff4000383ffff */
.L_x_274:
[----:B------:R-:W-:Y:S05]  /*0750*/  BSYNC.RECONVERGENT B2 ;  /* 0x0000000000027941 */ /* 0x000fea0003800200 */
.L_x_273:
        /* <DEDUP_REMOVED lines=18> */
[----:B----4-:R-:W-:-:S08]  /*0880*/  DMUL R16, R16, R18 ;  /* 0x0000001210107228 */ /* 0x010fd00000000000 */
[----:B-----5:R-:W-:-:S08]  /*0890*/  DMUL R14, R16, R14 ;  /* 0x0000000e100e7228 */ /* 0x020fd00000000000 */
[----:B------:R-:W-:-:S08]  /*08a0*/  DMUL R12, R14, R12 ;  /* 0x0000000c0e0c7228 */ /* 0x000fd00000000000 */
[----:B------:R-:W-:Y:S01]  /*08b0*/  DMUL R10, R12, R10 ;  /* 0x0000000a0c0a7228 */ /* 0x000fe20000000000 */
[----:B------:R-:W-:-:S07]  /*08c0*/  IADD3 R25, PT, PT, R25, 0x400, RZ ;  /* 0x0000040019197810 */ /* 0x000fce0007ffe0ff */
[----:B---3--:R-:W-:-:S08]  /*08d0*/  DMUL R8, R10, R8 ;  /* 0x000000080a087228 */ /* 0x008fd00000000000 */
[----:B--2---:R-:W-:-:S11]  /*08e0*/  DMUL R22, R8, R22 ;  /* 0x0000001608167228 */ /* 0x004fd60000000000 */
.L_x_277:
[----:B------:R-:W-:Y:S05]  /*08f0*/  BSYNC.RECONVERGENT B2 ;  /* 0x0000000000027941 */ /* 0x000fea0003800200 */
.L_x_276:
        /* <DEDUP_REMOVED lines=13> */
[----:B--2---:R-:W-:-:S08]  /*09d0*/  DMUL R14, R22, R14 ;  /* 0x0000000e160e7228 */ /* 0x004fd00000000000 */
[----:B---3--:R-:W-:-:S08]  /*09e0*/  DMUL R8, R14, R8 ;  /* 0x000000080e087228 */ /* 0x008fd00000000000 */
[----:B----4-:R-:W-:-:S08]  /*09f0*/  DMUL R8, R8, R10 ;  /* 0x0000000a08087228 */ /* 0x010fd00000000000 */
[----:B-----5:R-:W-:-:S11]  /*0a00*/  DMUL R22, R8, R12 ;  /* 0x0000000c08167228 */ /* 0x020fd60000000000 */
.L_x_279:
[----:B------:R-:W-:Y:S05]  /*0a10*/  BSYNC.RECONVERGENT B2 ;  /* 0x0000000000027941 */ /* 0x000fea0003800200 */
.L_x_278:
[----:B------:R-:W-:Y:S05]  /*0a20*/  @!P2 BRA `(.L_x_272) ;  /* 0x00000000002ca947 */ /* 0x000fea0003800000 */
[----:B------:R-:W0:Y:S02]  /*0a30*/  LDC.64 R12, c[0x0][0x388] ;  /* 0x0000e200ff0c7b82 */ /* 0x000e240000000a00 */
[----:B0-----:R-:W-:-:S05]  /*0a40*/  IMAD.WIDE R12, R25, 0x8, R12 ;  /* 0x00000008190c7825 */ /* 0x001fca00078e020c */
[----:B------:R-:W2:Y:S01]  /*0a50*/  LDG.E.64 R8, desc[UR8][R12.64] ;  /* 0x000000080c087981 */ /* 0x000ea2000c1e1b00 */
[----:B------:R-:W-:Y:S01]  /*0a60*/  ISETP.NE.AND P1, PT, R26, 0x1, PT ;  /* 0x000000011a00780c */ /* 0x000fe20003f25270 */
[----:B--2---:R-:W-:-:S12]  /*0a70*/  DMUL R22, R22, R8 ;  /* 0x0000000816167228 */ /* 0x004fd80000000000 */
[----:B------:R-:W-:Y:S05]  /*0a80*/  @!P1 BRA `(.L_x_272) ;  /* 0x0000000000149947 */ /* 0x000fea0003800000 */
[----:B------:R-:W-:Y:S01]  /*0a90*/  ISETP.NE.AND P1, PT, R26, 0x2, PT ;  /* 0x000000021a00780c */ /* 0x000fe20003f25270 */
[----:B------:R-:W2:-:S12]  /*0aa0*/  LDG.E.64 R8, desc[UR8][R12.64+0x400] ;  /* 0x000400080c087981 */ /* 0x000e98000c1e1b00 */
[----:B------:R-:W3:Y:S01]  /*0ab0*/  @P1 LDG.E.64 R10, desc[UR8][R12.64+0x800] ;  /* 0x000800080c0a1981 */ /* 0x000ee2000c1e1b00 */
[----:B--2---:R-:W-:-:S08]  /*0ac0*/  DMUL R22, R22, R8 ;  /* 0x0000000816167228 */ /* 0x004fd00000000000 */
[----:B---3--:R-:W-:-:S11]  /*0ad0*/  @P1 DMUL R22, R22, R10 ;  /* 0x0000000a16161228 */ /* 0x008fd60000000000 */
.L_x_272:
[----:B------:R-:W-:Y:S05]  /*0ae0*/  BSYNC.RECONVERGENT B1 ;  /* 0x0000000000017941 */ /* 0x000fea0003800200 */
.L_x_271:
[----:B------:R-:W-:Y:S01]  /*0af0*/  UIADD3 UR5, UPT, UPT, UR5, 0x1, URZ ;  /* 0x0000000105057890 */ /* 0x000fe2000fffe0ff */
[----:B------:R-:W-:Y:S11]  /*0b00*/  @!P0 BRA `(.L_x_280) ;  /* 0xfffffff800148947 */ /* 0x000ff6000383ffff */
.L_x_268:
[----:B------:R-:W-:Y:S05]  /*0b10*/  BSYNC.RECONVERGENT B0 ;  /* 0x0000000000007941 */ /* 0x000fea0003800200 */
.L_x_266:
[----:B------:R-:W-:Y:S01]  /*0b20*/  STS.64 [R24], R22 ;  /* 0x0000001618007388 */ /* 0x000fe20000000a00 */
[----:B------:R-:W-:Y:S01]  /*0b30*/  BAR.SYNC.DEFER_BLOCKING 0x0 ;  /* 0x0000000000007b1d */ /* 0x000fe20000010000 */
[----:B------:R-:W-:-:S05]  /*0b40*/  ISETP.GT.U32.AND P0, PT, R0, 0x3f, PT ;  /* 0x0000003f0000780c */ /* 0x000fca0003f04070 */
[----:B------:R-:W-:Y:S08]  /*0b50*/  BSSY.RECONVERGENT B0, `(.L_x_281) ;  /* 0x0000020000007945 */ /* 0x000ff00003800200 */
[----:B------:R-:W-:Y:S04]  /*0b60*/  @!P0 LDS.64 R8, [R24] ;  /* 0x0000000018088984 */ /* 0x000fe80000000a00 */
[----:B------:R-:W0:Y:S02]  /*0b70*/  @!P0 LDS.64 R10, [R24+0x200] ;  /* 0x00020000180a8984 */ /* 0x000e240000000a00 */
[----:B0-----:R-:W-:-:S07]  /*0b80*/  @!P0 DMUL R8, R8, R10 ;  /* 0x0000000a08088228 */ /* 0x001fce0000000000 */
[----:B------:R0:W-:Y:S01]  /*0b90*/  @!P0 STS.64 [R24], R8 ;  /* 0x0000000818008388 */ /* 0x0001e20000000a00 */
[----:B------:R-:W-:Y:S01]  /*0ba0*/  BAR.SYNC.DEFER_BLOCKING 0x0 ;  /* 0x0000000000007b1d */ /* 0x000fe20000010000 */
[----:B------:R-:W-:-:S13]  /*0bb0*/  ISETP.GT.U32.AND P0, PT, R0, 0x1f, PT ;  /* 0x0000001f0000780c */ /* 0x000fda0003f04070 */
[----:B0-----:R-:W-:Y:S05]  /*0bc0*/  @P0 BRA `(.L_x_282) ;  /* 0x0000000000600947 */ /* 0x001fea0003800000 */
[----:B------:R-:W-:Y:S04]  /*0bd0*/  LDS.64 R8, [R24] ;  /* 0x0000000018087984 */ /* 0x000fe80000000a00 */
[----:B------:R-:W0:Y:S02]  /*0be0*/  LDS.64 R10, [R24+0x100] ;  /* 0x00010000180a7984 */ /* 0x000e240000000a00 */
[----:B0-----:R-:W-:-:S07]  /*0bf0*/  DMUL R8, R8, R10 ;  /* 0x0000000a08087228 */ /* 0x001fce0000000000 */
[----:B------:R-:W-:Y:S04]  /*0c00*/  STS.64 [R24], R8 ;  /* 0x0000000818007388 */ /* 0x000fe80000000a00 */
        /* <DEDUP_REMOVED lines=19> */
[----:B------:R0:W-:Y:S04]  /*0d40*/  STS.64 [R24], R10 ;  /* 0x0000000a18007388 */ /* 0x0001e80000000a00 */
.L_x_282:
[----:B------:R-:W-:Y:S05]  /*0d50*/  BSYNC.RECONVERGENT B0 ;  /* 0x0000000000007941 */ /* 0x000fea0003800200 */
.L_x_281:
        /* <DEDUP_REMOVED lines=15> */
.L_x_284:
        /* <DEDUP_REMOVED lines=11> */
.L_x_356:


//--------------------- .text._Z11_prod_32_21iPfiiS_ --------------------------
	.section	.text._Z11_prod_32_21iPfiiS_,"ax",@progbits
	.align	128
        .global         _Z11_prod_32_21iPfiiS_
        .type           _Z11_prod_32_21iPfiiS_,@function
        .size           _Z11_prod_32_21iPfiiS_,(.L_x_357 - _Z11_prod_32_21iPfiiS_)
        .other          _Z11_prod_32_21iPfiiS_,@"STO_CUDA_ENTRY STV_DEFAULT"
_Z11_prod_32_21iPfiiS_:
.text._Z11_prod_32_21iPfiiS_:
        /* <DEDUP_REMOVED lines=24> */
.L_x_302:
[----:B------:R-:W0:Y:S01]  /*0180*/  LDCU UR5, c[0x0][0x390] ;  /* 0x00007200ff0577ac */ /* 0x000e220008000800 */
[----:B------:R-:W-:Y:S01]  /*0190*/  HFMA2 R9, -RZ, RZ, 1.875, 0 ;  /* 0x3f800000ff097431 */ /* 0x000fe200000001ff */
        /* <DEDUP_REMOVED lines=9> */
[----:B------:R-:W-:Y:S01]  /*0230*/  HFMA2 R9, -RZ, RZ, 1.875, 0 ;  /* 0x3f800000ff097431 */ /* 0x000fe200000001ff */
[----:B------:R-:W-:Y:S01]  /*0240*/  BSSY.RECONVERGENT B1, `(.L_x_288) ;  /* 0x0000008000017945 */ /* 0x000fe20003800200 */
[----:B------:R-:W-:-:S07]  /*0250*/  MOV R15, R12 ;  /* 0x0000000c000f7202 */ /* 0x000fce0000000f00 */
.L_x_289:
[----:B0-----:R-:W-:-:S06]  /*0260*/  IMAD.WIDE R12, R15, 0x4, R10 ;  /* 0x000000040f0c7825 */ /* 0x001fcc00078e020a */
[----:B------:R-:W2:Y:S01]  /*0270*/  LDG.E R12, desc[UR8][R12.64] ;  /* 0x000000080c0c7981 */ /* 0x000ea2000c1e1900 */
[----:B------:R-:W-:-:S04]  /*0280*/  LEA R15, R14, R15, 0x7 ;  /* 0x0000000f0e0f7211 */ /* 0x000fc800078e38ff */
[----:B------:R-:W-:Y:S01]  /*0290*/  ISETP.GE.AND P0, PT, R15, UR5, PT ;  /* 0x000000050f007c0c */ /* 0x000fe2000bf06270 */
[----:B--2---:R-:W-:-:S12]  /*02a0*/  FMUL R9, R12, R9 ;  /* 0x000000090c097220 */ /* 0x004fd80000400000 */
[----:B------:R-:W-:Y:S05]  /*02b0*/  @!P0 BRA `(.L_x_289) ;  /* 0xfffffffc00e88947 */ /* 0x000fea000383ffff */
[----:B------:R-:W-:Y:S05]  /*02c0*/  BSYNC.RECONVERGENT B1 ;  /* 0x0000000000017941 */ /* 0x000fea0003800200 */
.L_x_288:
[----:B------:R-:W-:Y:S05]  /*02d0*/  BRA `(.L_x_287) ;  /* 0x00000008000c7947 */ /* 0x000fea0003800000 */
.L_x_286:
[----:B------:R-:W0:Y:S02]  /*02e0*/  LDCU UR5, c[0x0][0x380] ;  /* 0x00007000ff0577ac */ /* 0x000e240008000800 */
[----:B0-----:R-:W-:-:S09]  /*02f0*/  UISETP.GE.AND UP0, UPT, UR5, 0x1, UPT ;  /* 0x000000010500788c */ /* 0x001fd2000bf06270 */
[----:B------:R-:W-:Y:S05]  /*0300*/  BRA.U !UP0, `(.L_x_287) ;  /* 0x0000000908007547 */ /* 0x000fea000b800000 */
[----:B------:R-:W-:Y:S02]  /*0310*/  IMAD R10, R16, UR4, RZ ;  /* 0x00000004100a7c24 */ /* 0x000fe4000f8e02ff */
[----:B------:R-:W-:Y:S01]  /*0320*/  HFMA2 R11, -RZ, RZ, 0, 0 ;  /* 0x00000000ff0b7431 */ /* 0x000fe200000001ff */
[----:B------:R-:W-:Y:S01]  /*0330*/  MOV R9, 0x3f800000 ;  /* 0x3f80000000097802 */ /* 0x000fe20000000f00 */
[----:B------:R-:W-:Y:S01]  /*0340*/  UMOV UR5, URZ ;  /* 0x000000ff00057c82 */ /* 0x000fe20008000000 */
[-C--:B------:R-:W-:Y:S02]  /*0350*/  IADD3 R12, PT, PT, R5, R10.reuse, RZ ;  /* 0x0000000a050c7210 */ /* 0x080fe40007ffe0ff */
[----:B------:R-:W-:-:S07]  /*0360*/  IADD3 R13, PT, PT, R7, R10, RZ ;  /* 0x0000000a070d7210 */ /* 0x000fce0007ffe0ff */
.L_x_299:
        /* <DEDUP_REMOVED lines=12> */
[----:B------:R-:W-:Y:S02]  /*0430*/  VIADDMNMX R15, R12, R14, R17, !PT ;  /* 0x0000000e0c0f7246 */ /* 0x000fe40007800111 */
[----:B------:R-:W-:Y:S02]  /*0440*/  IADD3 R17, PT, PT, R17, -0x80, RZ ;  /* 0xffffff8011117810 */ /* 0x000fe40007ffe0ff */
        /* <DEDUP_REMOVED lines=8> */
[----:B------:R-:W-:-:S04]  /*04d0*/  LOP3.LUT R14, R14, 0x3fffff0, RZ, 0xc0, !PT ;  /* 0x03fffff00e0e7812 */ /* 0x000fc800078ec0ff */
[----:B------:R-:W-:-:S07]  /*04e0*/  IADD3 R19, PT, PT, -R14, RZ, RZ ;  /* 0x000000ff0e137210 */ /* 0x000fce0007ffe1ff */
.L_x_294:
        /* <DEDUP_REMOVED lines=9> */
[----:B--2---:R-:W-:-:S03]  /*0580*/  FMUL R9, R24, R9 ;  /* 0x0000000918097220 */ /* 0x004fc60000400000 */
[----:B------:R-:W2:Y:S01]  /*0590*/  LDG.E R24, desc[UR8][R14.64+-0x400] ;  /* 0xfffc00080e187981 */ /* 0x000ea2000c1e1900 */
[----:B---3--:R-:W-:-:S03]  /*05a0*/  FMUL R27, R9, R26 ;  /* 0x0000001a091b7220 */ /* 0x008fc60000400000 */
[----:B------:R-:W3:Y:S01]  /*05b0*/  LDG.E R9, desc[UR8][R14.64+-0x200] ;  /* 0xfffe00080e097981 */ /* 0x000ee2000c1e1900 */
[----:B----4-:R-:W-:-:S03]  /*05c0*/  FMUL R26, R27, R20 ;  /* 0x000000141b1a7220 */ /* 0x010fc60000400000 */
[----:B------:R-:W4:Y:S01]  /*05d0*/  LDG.E R20, desc[UR8][R14.64] ;  /* 0x000000080e147981 */ /* 0x000f22000c1e1900 */
[----:B-----5:R-:W-:-:S03]  /*05e0*/  FMUL R27, R26, R21 ;  /* 0x000000151a1b7220 */ /* 0x020fc60000400000 */
[----:B------:R-:W5:Y:S01]  /*05f0*/  LDG.E R21, desc[UR8][R14.64+0x200] ;  /* 0x000200080e157981 */ /* 0x000f62000c1e1900 */
[----:B------:R-:W-:-:S03]  /*0600*/  FMUL R26, R27, R22 ;  /* 0x000000161b1a7220 */ /* 0x000fc60000400000 */
[----:B------:R-:W5:Y:S01]  /*0610*/  LDG.E R22, desc[UR8][R14.64+0x400] ;  /* 0x000400080e167981 */ /* 0x000f62000c1e1900 */
[----:B------:R-:W-:-:S03]  /*0620*/  FMUL R27, R26, R23 ;  /* 0x000000171a1b7220 */ /* 0x000fc60000400000 */
[----:B------:R-:W5:Y:S01]  /*0630*/  LDG.E R23, desc[UR8][R14.64+0x600] ;  /* 0x000600080e177981 */ /* 0x000f62000c1e1900 */
[----:B--2---:R-:W-:-:S03]  /*0640*/  FMUL R26, R27, R24 ;  /* 0x000000181b1a7220 */ /* 0x004fc60000400000 */
[----:B------:R-:W2:Y:S01]  /*0650*/  LDG.E R24, desc[UR8][R14.64+0x800] ;  /* 0x000800080e187981 */ /* 0x000ea2000c1e1900 */
[----:B---3--:R-:W-:-:S03]  /*0660*/  FMUL R27, R26, R9 ;  /* 0x000000091a1b7220 */ /* 0x008fc60000400000 */
[----:B------:R-:W3:Y:S01]  /*0670*/  LDG.E R9, desc[UR8][R14.64+0xa00] ;  /* 0x000a00080e097981 */ /* 0x000ee2000c1e1900 */
[----:B----4-:R-:W-:-:S03]  /*0680*/  FMUL R28, R27, R20 ;  /* 0x000000141b1c7220 */ /* 0x010fc60000400000 */
[----:B------:R-:W4:Y:S04]  /*0690*/  LDG.E R20, desc[UR8][R14.64+0xc00] ;  /* 0x000c00080e147981 */ /* 0x000f28000c1e1900 */
[----:B------:R-:W4:Y:S01]  /*06a0*/  LDG.E R26, desc[UR8][R14.64+0xe00] ;  /* 0x000e00080e1a7981 */ /* 0x000f22000c1e1900 */
[----:B-----5:R-:W-:Y:S01]  /*06b0*/  FMUL R21, R28, R21 ;  /* 0x000000151c157220 */ /* 0x020fe20000400000 */
[----:B------:R-:W-:Y:S02]  /*06c0*/  IADD3 R19, PT, PT, R19, 0x10, RZ ;  /* 0x0000001013137810 */ /* 0x000fe40007ffe0ff */
[----:B------:R-:W-:Y:S01]  /*06d0*/  IADD3 R17, PT, PT, R17, 0x800, RZ ;  /* 0x0000080011117810 */ /* 0x000fe20007ffe0ff */
[----:B------:R-:W-:Y:S01]  /*06e0*/  FMUL R22, R21, R22 ;  /* 0x0000001615167220 */ /* 0x000fe20000400000 */
[----:B------:R-:W-:-:S03]  /*06f0*/  ISETP.NE.AND P2, PT, R19, RZ, PT ;  /* 0x000000ff1300720c */ /* 0x000fc60003f45270 */
[----:B------:R-:W-:-:S04]  /*0700*/  FMUL R23, R22, R23 ;  /* 0x0000001716177220 */ /* 0x000fc80000400000 */
[----:B--2---:R-:W-:-:S04]  /*0710*/  FMUL R24, R23, R24 ;  /* 0x0000001817187220 */ /* 0x004fc80000400000 */
[----:B---3--:R-:W-:-:S04]  /*0720*/  FMUL R9, R24, R9 ;  /* 0x0000000918097220 */ /* 0x008fc80000400000 */
[----:B----4-:R-:W-:-:S04]  /*0730*/  FMUL R9, R9, R20 ;  /* 0x0000001409097220 */ /* 0x010fc80000400000 */
[----:B------:R-:W-:Y:S01]  /*0740*/  FMUL R9, R9, R26 ;  /* 0x0000001a09097220 */ /* 0x000fe20000400000 */
[----:B------:R-:W-:Y:S06]  /*0750*/  @P2 BRA `(.L_x_294) ;  /* 0xfffffffc00642947 */ /* 0x000fec000383ffff */
.L_x_293:
[----:B------:R-:W-:Y:S05]  /*0760*/  BSYNC.RECONVERGENT B2 ;  /* 0x0000000000027941 */ /* 0x000fea0003800200 */
.L_x_292:
        /* <DEDUP_REMOVED lines=16> */
[----:B--2---:R-:W-:-:S04]  /*0870*/  FMUL R24, R9, R24 ;  /* 0x0000001809187220 */ /* 0x004fc80000400000 */
[----:B---3--:R-:W-:-:S04]  /*0880*/  FMUL R24, R24, R27 ;  /* 0x0000001b18187220 */ /* 0x008fc80000400000 */
[----:B----4-:R-:W-:-:S04]  /*0890*/  FMUL R29, R24, R29 ;  /* 0x0000001d181d7220 */ /* 0x010fc80000400000 */
[----:B-----5:R-:W-:-:S04]  /*08a0*/  FMUL R22, R29, R22 ;  /* 0x000000161d167220 */ /* 0x020fc80000400000 */
[----:B------:R-:W-:-:S04]  /*08b0*/  FMUL R21, R22, R21 ;  /* 0x0000001516157220 */ /* 0x000fc80000400000 */
[----:B------:R-:W-:-:S04]  /*08c0*/  FMUL R20, R21, R20 ;  /* 0x0000001415147220 */ /* 0x000fc80000400000 */
[----:B------:R-:W-:-:S04]  /*08d0*/  FMUL R20, R20, R19 ;  /* 0x0000001314147220 */ /* 0x000fc80000400000 */
[----:B------:R-:W-:-:S07]  /*08e0*/  FMUL R9, R20, R23 ;  /* 0x0000001714097220 */ /* 0x000fce0000400000 */
.L_x_296:
[----:B------:R-:W-:Y:S05]  /*08f0*/  BSYNC.RECONVERGENT B2 ;  /* 0x0000000000027941 */ /* 0x000fea0003800200 */
.L_x_295:
        /* <DEDUP_REMOVED lines=13> */
[----:B--2---:R-:W-:-:S04]  /*09d0*/  FMUL R20, R9, R20 ;  /* 0x0000001409147220 */ /* 0x004fc80000400000 */
[----:B---3--:R-:W-:-:S04]  /*09e0*/  FMUL R19, R20, R19 ;  /* 0x0000001314137220 */ /* 0x008fc80000400000 */
[----:B----4-:R-:W-:-:S04]  /*09f0*/  FMUL R19, R19, R22 ;  /* 0x0000001613137220 */ /* 0x010fc80000400000 */
[----:B-----5:R-:W-:-:S07]  /*0a00*/  FMUL R9, R19, R24 ;  /* 0x0000001813097220 */ /* 0x020fce0000400000 */
.L_x_298:
[----:B------:R-:W-:Y:S05]  /*0a10*/  BSYNC.RECONVERGENT B2 ;  /* 0x0000000000027941 */ /* 0x000fea0003800200 */
.L_x_297:
[----:B------:R-:W-:Y:S05]  /*0a20*/  @!P2 BRA `(.L_x_291) ;  /* 0x00000000002ca947 */ /* 0x000fea0003800000 */
[----:B------:R-:W0:Y:S02]  /*0a30*/  LDC.64 R14, c[0x0][0x388] ;  /* 0x0000e200ff0e7b82 */ /* 0x000e240000000a00 */
[----:B0-----:R-:W-:-:S05]  /*0a40*/  IMAD.WIDE R14, R17, 0x4, R14 ;  /* 0x00000004110e7825 */ /* 0x001fca00078e020e */
[----:B------:R-:W2:Y:S01]  /*0a50*/  LDG.E R20, desc[UR8][R14.64] ;  /* 0x000000080e147981 */ /* 0x000ea2000c1e1900 */
[----:B------:R-:W-:Y:S01]  /*0a60*/  ISETP.NE.AND P1, PT, R18, 0x1, PT ;  /* 0x000000011200780c */ /* 0x000fe20003f25270 */
[----:B--2---:R-:W-:-:S12]  /*0a70*/  FMUL R9, R9, R20 ;  /* 0x0000001409097220 */ /* 0x004fd80000400000 */
[----:B------:R-:W-:Y:S05]  /*0a80*/  @!P1 BRA `(.L_x_291) ;  /* 0x0000000000149947 */ /* 0x000fea0003800000 */
[----:B------:R-:W-:Y:S02]  /*0a90*/  ISETP.NE.AND P1, PT, R18, 0x2, PT ;  /* 0x000000021200780c */ /* 0x000fe40003f25270 */
[----:B------:R-:W2:Y:S11]  /*0aa0*/  LDG.E R18, desc[UR8][R14.64+0x200] ;  /* 0x000200080e127981 */ /* 0x000eb6000c1e1900 */
[----:B------:R-:W3:Y:S01]  /*0ab0*/  @P1 LDG.E R20, desc[UR8][R14.64+0x400] ;  /* 0x000400080e141981 */ /* 0x000ee2000c1e1900 */
[----:B--2---:R-:W-:-:S04]  /*0ac0*/  FMUL R9, R9, R18 ;  /* 0x0000001209097220 */ /* 0x004fc80000400000 */
[----:B---3--:R-:W-:-:S07]  /*0ad0*/  @P1 FMUL R9, R9, R20 ;  /* 0x0000001409091220 */ /* 0x008fce0000400000 */
.L_x_291:
[----:B------:R-:W-:Y:S05]  /*0ae0*/  BSYNC.RECONVERGENT B1 ;  /* 0x0000000000017941 */ /* 0x000fea0003800200 */
.L_x_290:
[----:B------:R-:W-:Y:S01]  /*0af0*/  UIADD3 UR5, UPT, UPT, UR5, 0x1, URZ ;  /* 0x0000000105057890 */ /* 0x000fe2000fffe0ff */
[----:B------:R-:W-:Y:S11]  /*0b00*/  @!P0 BRA `(.L_x_299) ;  /* 0xfffffff800188947 */ /* 0x000ff6000383ffff */
.L_x_287:
[----:B------:R-:W-:Y:S05]  /*0b10*/  BSYNC.RECONVERGENT B0 ;  /* 0x0000000000007941 */ /* 0x000fea0003800200 */
.L_x_285:
[----:B------:R-:W-:Y:S01]  /*0b20*/  STS [R8], R9 ;  /* 0x0000000908007388 */ /* 0x000fe20000000800 */
[----:B------:R-:W-:Y:S01]  /*0b30*/  BAR.SYNC.DEFER_BLOCKING 0x0 ;  /* 0x0000000000007b1d */ /* 0x000fe20000010000 */
[----:B------:R-:W-:-:S05]  /*0b40*/  ISETP.GT.U32.AND P0, PT, R0, 0x3f, PT ;  /* 0x0000003f0000780c */ /* 0x000fca0003f04070 */
[----:B------:R-:W-:Y:S08]  /*0b50*/  BSSY.RECONVERGENT B0, `(.L_x_300) ;  /* 0x0000020000007945 */ /* 0x000ff00003800200 */
[----:B------:R-:W-:Y:S04]  /*0b60*/  @!P0 LDS R10, [R8] ;  /* 0x00000000080a8984 */ /* 0x000fe80000000800 */
[----:B------:R-:W0:Y:S02]  /*0b70*/  @!P0 LDS R11, [R8+0x100] ;  /* 0x00010000080b8984 */ /* 0x000e240000000800 */
[----:B0-----:R-:W-:-:S05]  /*0b80*/  @!P0 FMUL R11, R10, R11 ;  /* 0x0000000b0a0b8220 */ /* 0x001fca0000400000 */
[----:B------:R0:W-:Y:S01]  /*0b90*/  @!P0 STS [R8], R11 ;  /* 0x0000000b08008388 */ /* 0x0001e20000000800 */
[----:B------:R-:W-:Y:S01]  /*0ba0*/  BAR.SYNC.DEFER_BLOCKING 0x0 ;  /* 0x0000000000007b1d */ /* 0x000fe20000010000 */
[----:B------:R-:W-:-:S13]  /*0bb0*/  ISETP.GT.U32.AND P0, PT, R0, 0x1f, PT ;  /* 0x0000001f0000780c */ /* 0x000fda0003f04070 */
[----:B0-----:R-:W-:Y:S05]  /*0bc0*/  @P0 BRA `(.L_x_301) ;  /* 0x0000000000600947 */ /* 0x001fea0003800000 */
[----:B------:R-:W-:Y:S04]  /*0bd0*/  LDS R9, [R8] ;  /* 0x0000000008097984 */ /* 0x000fe80000000800 */
[----:B------:R-:W0:Y:S02]  /*0be0*/  LDS R10, [R8+0x80] ;  /* 0x00008000080a7984 */ /* 0x000e240000000800 */
[----:B0-----:R-:W-:-:S05]  /*0bf0*/  FMUL R9, R9, R10 ;  /* 0x0000000a09097220 */ /* 0x001fca0000400000 */
[----:B------:R-:W-:Y:S04]  /*0c00*/  STS [R8], R9 ;  /* 0x0000000908007388 */ /* 0x000fe80000000800 */
        /* <DEDUP_REMOVED lines=19> */
[----:B------:R0:W-:Y:S02]  /*0d40*/  STS [R8], R11 ;  /* 0x0000000b08007388 */ /* 0x0001e40000000800 */
.L_x_301:
[----:B------:R-:W-:Y:S05]  /*0d50*/  BSYNC.RECONVERGENT B0 ;  /* 0x0000000000007941 */ /* 0x000fea0003800200 */
.L_x_300:
        /* <DEDUP_REMOVED lines=15> */
.L_x_303:
        /* <DEDUP_REMOVED lines=11> */
.L_x_357:


//--------------------- .text._Z10_sum_64_21iPdiiS_ --------------------------
	.section	.text._Z10_sum_64_21iPdiiS_,"ax",@progbits
	.align	128
        .global         _Z10_sum_64_21iPdiiS_
        .type           _Z10_sum_64_21iPdiiS_,@function
        .size           _Z10_sum_64_21iPdiiS_,(.L_x_358 - _Z10_sum_64_21iPdiiS_)
        .other          _Z10_sum_64_21iPdiiS_,@"STO_CUDA_ENTRY STV_DEFAULT"
_Z10_sum_64_21iPdiiS_:
.text._Z10_sum_64_21iPdiiS_:
        /* <DEDUP_REMOVED lines=23> */
.L_x_321:
        /* <DEDUP_REMOVED lines=14> */
.L_x_308:
[----:B0-----:R-:W-:-:S06]  /*0250*/  IMAD.WIDE R10, R13, 0x8, R8 ;  /* 0x000000080d0a7825 */ /* 0x001fcc00078e0208 */
[----:B------:R-:W2:Y:S01]  /*0260*/  LDG.E.64 R10, desc[UR8][R10.64] ;  /* 0x000000080a0a7981 */ /* 0x000ea2000c1e1b00 */
[----:B------:R-:W-:-:S05]  /*0270*/  IMAD R13, R12, 0x80, R13 ;  /* 0x000000800c0d7824 */ /* 0x000fca00078e020d */
[----:B------:R-:W-:Y:S01]  /*0280*/  ISETP.GE.AND P0, PT, R13, UR5, PT ;  /* 0x000000050d007c0c */ /* 0x000fe2000bf06270 */
[----:B--2---:R-:W-:-:S12]  /*0290*/  DADD R22, R10, R22 ;  /* 0x000000000a167229 */ /* 0x004fd80000000016 */
[----:B------:R-:W-:Y:S05]  /*02a0*/  @!P0 BRA `(.L_x_308) ;  /* 0xfffffffc00e88947 */ /* 0x000fea000383ffff */
[----:B------:R-:W-:Y:S05]  /*02b0*/  BSYNC.RECONVERGENT B1 ;  /* 0x0000000000017941 */ /* 0x000fea0003800200 */
.L_x_307:
[----:B------:R-:W-:Y:S05]  /*02c0*/  BRA `(.L_x_306) ;  /* 0x0000000800047947 */ /* 0x000fea0003800000 */
.L_x_305:
[----:B------:R-:W0:Y:S02]  /*02d0*/  LDCU UR5, c[0x0][0x380] ;  /* 0x00007000ff0577ac */ /* 0x000e240008000800 */
[----:B0-----:R-:W-:-:S09]  /*02e0*/  UISETP.GE.AND UP0, UPT, UR5, 0x1, UPT ;  /* 0x000000010500788c */ /* 0x001fd2000bf06270 */
[----:B------:R-:W-:Y:S05]  /*02f0*/  BRA.U !UP0, `(.L_x_306) ;  /* 0x0000000508f87547 */ /* 0x000fea000b800000 */
[----:B------:R-:W-:Y:S01]  /*0300*/  IMAD.MOV.U32 R27, RZ, RZ, RZ ;  /* 0x000000ffff1b7224 */ /* 0x000fe200078e00ff */
[----:B------:R-:W-:Y:S01]  /*0310*/  CS2R R22, SRZ ;  /* 0x0000000000167805 */ /* 0x000fe2000001ff00 */
[----:B------:R-:W-:-:S06]  /*0320*/  UMOV UR5, URZ ;  /* 0x000000ff00057c82 */ /* 0x000fcc0008000000 */
.L_x_318:
        /* <DEDUP_REMOVED lines=24> */
.L_x_313:
        /* <DEDUP_REMOVED lines=9> */
[----:B--2---:R-:W-:-:S03]  /*0540*/  DADD R22, R14, R22 ;  /* 0x000000000e167229 */ /* 0x004fc60000000016 */
[----:B------:R-:W2:Y:S05]  /*0550*/  LDG.E.64 R14, desc[UR8][R8.64+-0x800] ;  /* 0xfff80008080e7981 */ /* 0x000eaa000c1e1b00 */
[----:B---3--:R-:W-:Y:S02]  /*0560*/  DADD R10, R22, R10 ;  /* 0x00000000160a7229 */ /* 0x008fe4000000000a */
[----:B------:R-:W3:Y:S06]  /*0570*/  LDG.E.64 R22, desc[UR8][R8.64+0x1c00] ;  /* 0x001c000808167981 */ /* 0x000eec000c1e1b00 */
[----:B----4-:R-:W-:-:S02]  /*0580*/  DADD R12, R10, R12 ;  /* 0x000000000a0c7229 */ /* 0x010fc4000000000c */
[----:B------:R-:W4:Y:S06]  /*0590*/  LDG.E.64 R10, desc[UR8][R8.64+-0x400] ;  /* 0xfffc0008080a7981 */ /* 0x000f2c000c1e1b00 */
[----:B-----5:R-:W-:Y:S02]  /*05a0*/  DADD R20, R12, R20 ;  /* 0x000000000c147229 */ /* 0x020fe40000000014 */
[----:B------:R-:W5:Y:S06]  /*05b0*/  LDG.E.64 R12, desc[UR8][R8.64] ;  /* 0x00000008080c7981 */ /* 0x000f6c000c1e1b00 */
[----:B------:R-:W-:-:S02]  /*05c0*/  DADD R18, R20, R18 ;  /* 0x0000000014127229 */ /* 0x000fc40000000012 */
[----:B------:R-:W3:Y:S06]  /*05d0*/  LDG.E.64 R20, desc[UR8][R8.64+0x400] ;  /* 0x0004000808147981 */ /* 0x000eec000c1e1b00 */
[----:B------:R-:W-:Y:S02]  /*05e0*/  DADD R16, R18, R16 ;  /* 0x0000000012107229 */ /* 0x000fe40000000010 */
[----:B------:R-:W3:Y:S06]  /*05f0*/  LDG.E.64 R18, desc[UR8][R8.64+0x800] ;  /* 0x0008000808127981 */ /* 0x000eec000c1e1b00 */
[----:B--2---:R-:W-:-:S02]  /*0600*/  DADD R14, R16, R14 ;  /* 0x00000000100e7229 */ /* 0x004fc4000000000e */
[----:B------:R-:W2:Y:S06]  /*0610*/  LDG.E.64 R16, desc[UR8][R8.64+0xc00] ;  /* 0x000c000808107981 */ /* 0x000eac000c1e1b00 */
[----:B----4-:R-:W-:Y:S02]  /*0620*/  DADD R10, R14, R10 ;  /* 0x000000000e0a7229 */ /* 0x010fe4000000000a */
[----:B------:R-:W4:Y:S06]  /*0630*/  LDG.E.64 R14, desc[UR8][R8.64+0x1000] ;  /* 0x00100008080e7981 */ /* 0x000f2c000c1e1b00 */
[----:B-----5:R-:W-:-:S02]  /*0640*/  DADD R12, R10, R12 ;  /* 0x000000000a0c7229 */ /* 0x020fc4000000000c */
[----:B------:R-:W5:Y:S06]  /*0650*/  LDG.E.64 R10, desc[UR8][R8.64+0x1400] ;  /* 0x00140008080a7981 */ /* 0x000f6c000c1e1b00 */
[----:B---3--:R-:W-:Y:S02]  /*0660*/  DADD R20, R12, R20 ;  /* 0x000000000c147229 */ /* 0x008fe40000000014 */
[----:B------:R-:W3:Y:S06]  /*0670*/  LDG.E.64 R12, desc[UR8][R8.64+0x1800] ;  /* 0x00180008080c7981 */ /* 0x000eec000c1e1b00 */
[----:B------:R-:W-:Y:S01]  /*0680*/  DADD R18, R20, R18 ;  /* 0x0000000014127229 */ /* 0x000fe20000000012 */
[----:B------:R-:W-:-:S05]  /*0690*/  VIADD R28, R28, 0x10 ;  /* 0x000000101c1c7836 */ /* 0x000fca0000000000 */
[----:B------:R-:W-:Y:S01]  /*06a0*/  ISETP.NE.AND P1, PT, R28, RZ, PT ;  /* 0x000000ff1c00720c */ /* 0x000fe20003f25270 */
[----:B------:R-:W-:Y:S01]  /*06b0*/  VIADD R25, R25, 0x800 ;  /* 0x0000080019197836 */ /* 0x000fe20000000000 */
[----:B--2---:R-:W-:-:S08]  /*06c0*/  DADD R16, R18, R16 ;  /* 0x0000000012107229 */ /* 0x004fd00000000010 */
[----:B----4-:R-:W-:-:S08]  /*06d0*/  DADD R14, R16, R14 ;  /* 0x00000000100e7229 */ /* 0x010fd0000000000e */
[----:B-----5:R-:W-:-:S08]  /*06e0*/  DADD R10, R14, R10 ;  /* 0x000000000e0a7229 */ /* 0x020fd0000000000a */
[----:B---3--:R-:W-:-:S08]  /*06f0*/  DADD R10, R10, R12 ;  /* 0x000000000a0a7229 */ /* 0x008fd0000000000c */
[----:B------:R-:W-:Y:S01]  /*0700*/  DADD R22, R10, R22 ;  /* 0x000000000a167229 */ /* 0x000fe20000000016 */
[----:B------:R-:W-:Y:S10]  /*0710*/  @P1 BRA `(.L_x_313) ;  /* 0xfffffffc00641947 */ /* 0x000ff4000383ffff */
.L_x_312:
[----:B------:R-:W-:Y:S05]  /*0720*/  BSYNC.RECONVERGENT B2 ;  /* 0x0000000000027941 */ /* 0x000fea0003800200 */
.L_x_311:
        /* <DEDUP_REMOVED lines=18> */
[----:B----4-:R-:W-:-:S08]  /*0850*/  DADD R16, R16, R18 ;  /* 0x0000000010107229 */ /* 0x010fd00000000012 */
[----:B-----5:R-:W-:-:S08]  /*0860*/  DADD R14, R16, R14 ;  /* 0x00000000100e7229 */ /* 0x020fd0000000000e */
[----:B------:R-:W-:-:S08]  /*0870*/  DADD R12, R14, R12 ;  /* 0x000000000e0c7229 */ /* 0x000fd0000000000c */
[----:B------:R-:W-:Y:S01]  /*0880*/  DADD R10, R12, R10 ;  /* 0x000000000c0a7229 */ /* 0x000fe2000000000a */
[----:B------:R-:W-:-:S07]  /*0890*/  VIADD R25, R25, 0x400 ;  /* 0x0000040019197836 */ /* 0x000fce0000000000 */
[----:B---3--:R-:W-:-:S08]  /*08a0*/  DADD R8, R10, R8 ;  /* 0x000000000a087229 */ /* 0x008fd00000000008 */
[----:B--2---:R-:W-:-:S11]  /*08b0*/  DADD R22, R8, R22 ;  /* 0x0000000008167229 */ /* 0x004fd60000000016 */
.L_x_315:
[----:B------:R-:W-:Y:S05]  /*08c0*/  BSYNC.RECONVERGENT B2 ;  /* 0x0000000000027941 */ /* 0x000fea0003800200 */
.L_x_314:
        /* <DEDUP_REMOVED lines=13> */
[----:B--2---:R-:W-:-:S08]  /*09a0*/  DADD R14, R22, R14 ;  /* 0x00000000160e7229 */ /* 0x004fd0000000000e */
[----:B---3--:R-:W-:-:S08]  /*09b0*/  DADD R8, R14, R8 ;  /* 0x000000000e087229 */ /* 0x008fd00000000008 */
[----:B----4-:R-:W-:-:S08]  /*09c0*/  DADD R8, R8, R10 ;  /* 0x0000000008087229 */ /* 0x010fd0000000000a */
[----:B-----5:R-:W-:-:S11]  /*09d0*/  DADD R22, R8, R12 ;  /* 0x0000000008167229 */ /* 0x020fd6000000000c */
.L_x_317:
[----:B------:R-:W-:Y:S05]  /*09e0*/  BSYNC.RECONVERGENT B2 ;  /* 0x0000000000027941 */ /* 0x000fea0003800200 */
.L_x_316:
[----:B------:R-:W-:Y:S05]  /*09f0*/  @!P2 BRA `(.L_x_310) ;  /* 0x00000000002ca947 */ /* 0x000fea0003800000 */
[----:B------:R-:W0:Y:S02]  /*0a00*/  LDC.64 R12, c[0x0][0x388] ;  /* 0x0000e200ff0c7b82 */ /* 0x000e240000000a00 */
[----:B0-----:R-:W-:-:S05]  /*0a10*/  IMAD.WIDE R12, R25, 0x8, R12 ;  /* 0x00000008190c7825 */ /* 0x001fca00078e020c */
[----:B------:R-:W2:Y:S01]  /*0a20*/  LDG.E.64 R8, desc[UR8][R12.64] ;  /* 0x000000080c087981 */ /* 0x000ea2000c1e1b00 */
[----:B------:R-:W-:Y:S01]  /*0a30*/  ISETP.NE.AND P1, PT, R26, 0x1, PT ;  /* 0x000000011a00780c */ /* 0x000fe20003f25270 */
[----:B--2---:R-:W-:-:S12]  /*0a40*/  DADD R22, R22, R8 ;  /* 0x0000000016167229 */ /* 0x004fd80000000008 */
[----:B------:R-:W-:Y:S05]  /*0a50*/  @!P1 BRA `(.L_x_310) ;  /* 0x0000000000149947 */ /* 0x000fea0003800000 */
[----:B------:R-:W-:Y:S01]  /*0a60*/  ISETP.NE.AND P1, PT, R26, 0x2, PT ;  /* 0x000000021a00780c */ /* 0x000fe20003f25270 */
[----:B------:R-:W2:-:S12]  /*0a70*/  LDG.E.64 R8, desc[UR8][R12.64+0x400] ;  /* 0x000400080c087981 */ /* 0x000e98000c1e1b00 */
[----:B------:R-:W3:Y:S01]  /*0a80*/  @P1 LDG.E.64 R10, desc[UR8][R12.64+0x800] ;  /* 0x000800080c0a1981 */ /* 0x000ee2000c1e1b00 */
[----:B--2---:R-:W-:-:S08]  /*0a90*/  DADD R22, R22, R8 ;  /* 0x0000000016167229 */ /* 0x004fd00000000008 */
[----:B---3--:R-:W-:-:S11]  /*0aa0*/  @P1 DADD R22, R22, R10 ;  /* 0x0000000016161229 */ /* 0x008fd6000000000a */
.L_x_310:
[----:B------:R-:W-:Y:S05]  /*0ab0*/  BSYNC.RECONVERGENT B1 ;  /* 0x0000000000017941 */ /* 0x000fea0003800200 */
.L_x_309:
[----:B------:R-:W-:Y:S01]  /*0ac0*/  UIADD3 UR5, UPT, UPT, UR5, 0x1, URZ ;  /* 0x0000000105057890 */ /* 0x000fe2000fffe0ff */
[----:B------:R-:W-:Y:S11]  /*0ad0*/  @!P0 BRA `(.L_x_318) ;  /* 0xfffffff800148947 */ /* 0x000ff6000383ffff */
.L_x_306:
[----:B------:R-:W-:Y:S05]  /*0ae0*/  BSYNC.RECONVERGENT B0 ;  /* 0x0000000000007941 */ /* 0x000fea0003800200 */
.L_x_304:
        /* <DEDUP_REMOVED lines=35> */
.L_x_320:
[----:B------:R-:W-:Y:S05]  /*0d20*/  BSYNC.RECONVERGENT B0 ;  /* 0x0000000000007941 */ /* 0x000fea0003800200 */
.L_x_319:
        /* <DEDUP_REMOVED lines=15> */
.L_x_322:
        /* <DEDUP_REMOVED lines=14> */
.L_x_358:


//--------------------- .text._Z10_sum_32_21iPfiiS_ --------------------------
	.section	.text._Z10_sum_32_21iPfiiS_,"ax",@progbits
	.align	128
        .global         _Z10_sum_32_21iPfiiS_
        .type           _Z10_sum_32_21iPfiiS_,@function
        .size           _Z10_sum_32_21iPfiiS_,(.L_x_359 - _Z10_sum_32_21iPfiiS_)
        .other          _Z10_sum_32_21iPfiiS_,@"STO_CUDA_ENTRY STV_DEFAULT"
_Z10_sum_32_21iPfiiS_:
.text._Z10_sum_32_21iPfiiS_:
        /* <DEDUP_REMOVED lines=24> */
.L_x_340:
        /* <DEDUP_REMOVED lines=13> */
[----:B------:R-:W-:-:S07]  /*0250*/  MOV R15, R12 ;  /* 0x0000000c000f7202 */ /* 0x000fce0000000f00 */
.L_x_327:
[----:B0-----:R-:W-:-:S06]  /*0260*/  IMAD.WIDE R12, R15, 0x4, R10 ;  /* 0x000000040f0c7825 */ /* 0x001fcc00078e020a */
[----:B------:R-:W2:Y:S01]  /*0270*/  LDG.E R12, desc[UR8][R12.64] ;  /* 0x000000080c0c7981 */ /* 0x000ea2000c1e1900 */
[----:B------:R-:W-:-:S04]  /*0280*/  LEA R15, R14, R15, 0x7 ;  /* 0x0000000f0e0f7211 */ /* 0x000fc800078e38ff */
[----:B------:R-:W-:Y:S01]  /*0290*/  ISETP.GE.AND P0, PT, R15, UR5, PT ;  /* 0x000000050f007c0c */ /* 0x000fe2000bf06270 */
[----:B--2---:R-:W-:-:S12]  /*02a0*/  FADD R9, R12, R9 ;  /* 0x000000090c097221 */ /* 0x004fd80000000000 */
[----:B------:R-:W-:Y:S05]  /*02b0*/  @!P0 BRA `(.L_x_327) ;  /* 0xfffffffc00e88947 */ /* 0x000fea000383ffff */
[----:B------:R-:W-:Y:S05]  /*02c0*/  BSYNC.RECONVERGENT B1 ;  /* 0x0000000000017941 */ /* 0x000fea0003800200 */
.L_x_326:
[----:B------:R-:W-:Y:S05]  /*02d0*/  BRA `(.L_x_325) ;  /* 0x00000008000c7947 */ /* 0x000fea0003800000 */
.L_x_324:
        /* <DEDUP_REMOVED lines=9> */
.L_x_337:
        /* <DEDUP_REMOVED lines=24> */
.L_x_332:
        /* <DEDUP_REMOVED lines=9> */
[----:B--2---:R-:W-:-:S03]  /*0580*/  FADD R9, R24, R9 ;  /* 0x0000000918097221 */ /* 0x004fc60000000000 */
[----:B------:R-:W2:Y:S01]  /*0590*/  LDG.E R24, desc[UR8][R14.64+-0x400] ;  /* 0xfffc00080e187981 */ /* 0x000ea2000c1e1900 */
[----:B---3--:R-:W-:-:S03]  /*05a0*/  FADD R27, R9, R26 ;  /* 0x0000001a091b7221 */ /* 0x008fc60000000000 */
[----:B------:R-:W3:Y:S01]  /*05b0*/  LDG.E R9, desc[UR8][R14.64+-0x200] ;  /* 0xfffe00080e097981 */ /* 0x000ee2000c1e1900 */
[----:B----4-:R-:W-:-:S03]  /*05c0*/  FADD R26, R27, R20 ;  /* 0x000000141b1a7221 */ /* 0x010fc60000000000 */
[----:B------:R-:W4:Y:S01]  /*05d0*/  LDG.E R20, desc[UR8][R14.64] ;  /* 0x000000080e147981 */ /* 0x000f22000c1e1900 */
[----:B-----5:R-:W-:-:S03]  /*05e0*/  FADD R27, R26, R21 ;  /* 0x000000151a1b7221 */ /* 0x020fc60000000000 */
[----:B------:R-:W5:Y:S01]  /*05f0*/  LDG.E R21, desc[UR8][R14.64+0x200] ;  /* 0x000200080e157981 */ /* 0x000f62000c1e1900 */
[----:B------:R-:W-:-:S03]  /*0600*/  FADD R26, R27, R22 ;  /* 0x000000161b1a7221 */ /* 0x000fc60000000000 */
[----:B------:R-:W5:Y:S01]  /*0610*/  LDG.E R22, desc[UR8][R14.64+0x400] ;  /* 0x000400080e167981 */ /* 0x000f62000c1e1900 */
[----:B------:R-:W-:-:S03]  /*0620*/  FADD R27, R26, R23 ;  /* 0x000000171a1b7221 */ /* 0x000fc60000000000 */
[----:B------:R-:W5:Y:S01]  /*0630*/  LDG.E R23, desc[UR8][R14.64+0x600] ;  /* 0x000600080e177981 */ /* 0x000f62000c1e1900 */
[----:B--2---:R-:W-:-:S03]  /*0640*/  FADD R26, R27, R24 ;  /* 0x000000181b1a7221 */ /* 0x004fc60000000000 */
[----:B------:R-:W2:Y:S01]  /*0650*/  LDG.E R24, desc[UR8][R14.64+0x800] ;  /* 0x000800080e187981 */ /* 0x000ea2000c1e1900 */
[----:B---3--:R-:W-:-:S03]  /*0660*/  FADD R27, R26, R9 ;  /* 0x000000091a1b7221 */ /* 0x008fc60000000000 */
[----:B------:R-:W3:Y:S01]  /*0670*/  LDG.E R9, desc[UR8][R14.64+0xa00] ;  /* 0x000a00080e097981 */ /* 0x000ee2000c1e1900 */
[----:B----4-:R-:W-:-:S03]  /*0680*/  FADD R28, R27, R20 ;  /* 0x000000141b1c7221 */ /* 0x010fc60000000000 */
[----:B------:R-:W4:Y:S04]  /*0690*/  LDG.E R20, desc[UR8][R14.64+0xc00] ;  /* 0x000c00080e147981 */ /* 0x000f28000c1e1900 */
[----:B------:R-:W4:Y:S01]  /*06a0*/  LDG.E R26, desc[UR8][R14.64+0xe00] ;  /* 0x000e00080e1a7981 */ /* 0x000f22000c1e1900 */
[----:B-----5:R-:W-:Y:S01]  /*06b0*/  FADD R21, R28, R21 ;  /* 0x000000151c157221 */ /* 0x020fe20000000000 */
[----:B------:R-:W-:Y:S02]  /*06c0*/  IADD3 R19, PT, PT, R19, 0x10, RZ ;  /* 0x0000001013137810 */ /* 0x000fe40007ffe0ff */
[----:B------:R-:W-:Y:S01]  /*06d0*/  IADD3 R17, PT, PT, R17, 0x800, RZ ;  /* 0x0000080011117810 */ /* 0x000fe20007ffe0ff */
[----:B------:R-:W-:Y:S01]  /*06e0*/  FADD R22, R21, R22 ;  /* 0x0000001615167221 */ /* 0x000fe20000000000 */
[----:B------:R-:W-:-:S03]  /*06f0*/  ISETP.NE.AND P2, PT, R19, RZ, PT ;  /* 0x000000ff1300720c */ /* 0x000fc60003f45270 */
[----:B------:R-:W-:-:S04]  /*0700*/  FADD R23, R22, R23 ;  /* 0x0000001716177221 */ /* 0x000fc80000000000 */
[----:B--2---:R-:W-:-:S04]  /*0710*/  FADD R24, R23, R24 ;  /* 0x0000001817187221 */ /* 0x004fc80000000000 */
[----:B---3--:R-:W-:-:S04]  /*0720*/  FADD R9, R24, R9 ;  /* 0x0000000918097221 */ /* 0x008fc80000000000 */
[----:B----4-:R-:W-:-:S04]  /*0730*/  FADD R9, R9, R20 ;  /* 0x0000001409097221 */ /* 0x010fc80000000000 */
[----:B------:R-:W-:Y:S01]  /*0740*/  FADD R9, R9, R26 ;  /* 0x0000001a09097221 */ /* 0x000fe20000000000 */
[----:B------:R-:W-:Y:S06]  /*0750*/  @P2 BRA `(.L_x_332) ;  /* 0xfffffffc00642947 */ /* 0x000fec000383ffff */
.L_x_331:
[----:B------:R-:W-:Y:S05]  /*0760*/  BSYNC.RECONVERGENT B2 ;  /* 0x0000000000027941 */ /* 0x000fea0003800200 */
.L_x_330:
        /* <DEDUP_REMOVED lines=16> */
[----:B--2---:R-:W-:-:S04]  /*0870*/  FADD R24, R9, R24 ;  /* 0x0000001809187221 */ /* 0x004fc80000000000 */
[----:B---3--:R-:W-:-:S04]  /*0880*/  FADD R24, R24, R27 ;  /* 0x0000001b18187221 */ /* 0x008fc80000000000 */
[----:B----4-:R-:W-:-:S04]  /*0890*/  FADD R29, R24, R29 ;  /* 0x0000001d181d7221 */ /* 0x010fc80000000000 */
[----:B-----5:R-:W-:-:S04]  /*08a0*/  FADD R22, R29, R22 ;  /* 0x000000161d167221 */ /* 0x020fc80000000000 */
[----:B------:R-:W-:-:S04]  /*08b0*/  FADD R21, R22, R21 ;  /* 0x0000001516157221 */ /* 0x000fc80000000000 */
[----:B------:R-:W-:-:S04]  /*08c0*/  FADD R20, R21, R20 ;  /* 0x0000001415147221 */ /* 0x000fc80000000000 */
[----:B------:R-:W-:-:S04]  /*08d0*/  FADD R20, R20, R19 ;  /* 0x0000001314147221 */ /* 0x000fc80000000000 */
[----:B------:R-:W-:-:S07]  /*08e0*/  FADD R9, R20, R23 ;  /* 0x0000001714097221 */ /* 0x000fce0000000000 */
.L_x_334:
[----:B------:R-:W-:Y:S05]  /*08f0*/  BSYNC.RECONVERGENT B2 ;  /* 0x0000000000027941 */ /* 0x000fea0003800200 */
.L_x_333:
        /* <DEDUP_REMOVED lines=13> */
[----:B--2---:R-:W-:-:S04]  /*09d0*/  FADD R20, R9, R20 ;  /* 0x0000001409147221 */ /* 0x004fc80000000000 */
[----:B---3--:R-:W-:-:S04]  /*09e0*/  FADD R19, R20, R19 ;  /* 0x0000001314137221 */ /* 0x008fc80000000000 */
[----:B----4-:R-:W-:-:S04]  /*09f0*/  FADD R19, R19, R22 ;  /* 0x0000001613137221 */ /* 0x010fc80000000000 */
[----:B-----5:R-:W-:-:S07]  /*0a00*/  FADD R9, R19, R24 ;  /* 0x0000001813097221 */ /* 0x020fce0000000000 */
.L_x_336:
[----:B------:R-:W-:Y:S05]  /*0a10*/  BSYNC.RECONVERGENT B2 ;  /* 0x0000000000027941 */ /* 0x000fea0003800200 */
.L_x_335:
[----:B------:R-:W-:Y:S05]  /*0a20*/  @!P2 BRA `(.L_x_329) ;  /* 0x00000000002ca947 */ /* 0x000fea0003800000 */
[----:B------:R-:W0:Y:S02]  /*0a30*/  LDC.64 R14, c[0x0][0x388] ;  /* 0x0000e200ff0e7b82 */ /* 0x000e240000000a00 */
[----:B0-----:R-:W-:-:S05]  /*0a40*/  IMAD.WIDE R14, R17, 0x4, R14 ;  /* 0x00000004110e7825 */ /* 0x001fca00078e020e */
[----:B------:R-:W2:Y:S01]  /*0a50*/  LDG.E R20, desc[UR8][R14.64] ;  /* 0x000000080e147981 */ /* 0x000ea2000c1e1900 */
[----:B------:R-:W-:Y:S01]  /*0a60*/  ISETP.NE.AND P1, PT, R18, 0x1, PT ;  /* 0x000000011200780c */ /* 0x000fe20003f25270 */
[----:B--2---:R-:W-:-:S12]  /*0a70*/  FADD R9, R9, R20 ;  /* 0x0000001409097221 */ /* 0x004fd80000000000 */
[----:B------:R-:W-:Y:S05]  /*0a80*/  @!P1 BRA `(.L_x_329) ;  /* 0x0000000000149947 */ /* 0x000fea0003800000 */
[----:B------:R-:W-:Y:S02]  /*0a90*/  ISETP.NE.AND P1, PT, R18, 0x2, PT ;  /* 0x000000021200780c */ /* 0x000fe40003f25270 */
[----:B------:R-:W2:Y:S11]  /*0aa0*/  LDG.E R18, desc[UR8][R14.64+0x200] ;  /* 0x000200080e127981 */ /* 0x000eb6000c1e1900 */
[----:B------:R-:W3:Y:S01]  /*0ab0*/  @P1 LDG.E R20, desc[UR8][R14.64+0x400] ;  /* 0x000400080e141981 */ /* 0x000ee2000c1e1900 */
[----:B--2---:R-:W-:-:S04]  /*0ac0*/  FADD R9, R9, R18 ;  /* 0x0000001209097221 */ /* 0x004fc80000000000 */
[----:B---3--:R-:W-:-:S07]  /*0ad0*/  @P1 FADD R9, R9, R20 ;  /* 0x0000001409091221 */ /* 0x008fce0000000000 */
.L_x_329:
[----:B------:R-:W-:Y:S05]  /*0ae0*/  BSYNC.RECONVERGENT B1 ;  /* 0x0000000000017941 */ /* 0x000fea0003800200 */
.L_x_328:
[----:B------:R-:W-:Y:S01]  /*0af0*/  UIADD3 UR5, UPT, UPT, UR5, 0x1, URZ ;  /* 0x0000000105057890 */ /* 0x000fe2000fffe0ff */
[----:B------:R-:W-:Y:S11]  /*0b00*/  @!P0 BRA `(.L_x_337) ;  /* 0xfffffff800188947 */ /* 0x000ff6000383ffff */
.L_x_325:
[----:B------:R-:W-:Y:S05]  /*0b10*/  BSYNC.RECONVERGENT B0 ;  /* 0x0000000000007941 */ /* 0x000fea0003800200 */
.L_x_323:
        /* <DEDUP_REMOVED lines=35> */
.L_x_339:
[----:B------:R-:W-:Y:S05]  /*0d50*/  BSYNC.RECONVERGENT B0 ;  /* 0x0000000000007941 */ /* 0x000fea0003800200 */
.L_x_338:
        /* <DEDUP_REMOVED lines=15> */
.L_x_341:
        /* <DEDUP_REMOVED lines=11> */
.L_x_359:


//--------------------- .nv.shared._Z14_countnz_64_21iPdiiS_ --------------------------
	.section	.nv.shared._Z14_countnz_64_21iPdiiS_,"aw",@nobits
	.sectionflags	@""
	.align	8
.nv.shared._Z14_countnz_64_21iPdiiS_:
	.zero		2048


//--------------------- .nv.shared.reserved.0     --------------------------
	.section	.nv.shared.reserved.0,"aw",@nobits
	.weak		__nv_reservedSMEM_offset_0_alias
	.size		__nv_reservedSMEM_offset_0_alias, 0, 64
	.other		__nv_reservedSMEM_offset_0_alias,@"STO_CUDA_RESERVED_SHARED STV_DEFAULT"
__nv_reservedSMEM_offset_0_alias:
	.zero		0
	.zero		64


//--------------------- .nv.shared._Z14_countnz_32_21iPfiiS_ --------------------------
	.section	.nv.shared._Z14_countnz_32_21iPfiiS_,"aw",@nobits
	.sectionflags	@""
	.align	4
.nv.shared._Z14_countnz_32_21iPfiiS_:
	.zero		1536


//--------------------- .nv.shared._Z13_minabs_64_21iPdiiS_ --------------------------
	.section	.nv.shared._Z13_minabs_64_21iPdiiS_,"aw",@nobits
	.sectionflags	@""
	.align	8
.nv.shared._Z13_minabs_64_21iPdiiS_:
	.zero		2048


//--------------------- .nv.shared._Z13_minabs_32_21iPfiiS_ --------------------------
	.section	.nv.shared._Z13_minabs_32_21iPfiiS_,"aw",@nobits
	.sectionflags	@""
	.align	4
.nv.shared._Z13_minabs_32_21iPfiiS_:
	.zero		1536


//--------------------- .nv.shared._Z13_maxabs_64_21iPdiiS_ --------------------------
	.section	.nv.shared._Z13_maxabs_64_21iPdiiS_,"aw",@nobits
	.sectionflags	@""
	.align	8
.nv.shared._Z13_maxabs_64_21iPdiiS_:
	.zero		2048


//--------------------- .nv.shared._Z13_maxabs_32_21iPfiiS_ --------------------------
	.section	.nv.shared._Z13_maxabs_32_21iPfiiS_,"aw",@nobits
	.sectionflags	@""
	.align	4
.nv.shared._Z13_maxabs_32_21iPfiiS_:
	.zero		1536


//--------------------- .nv.shared._Z14_sumabs2_64_21iPdiiS_ --------------------------
	.section	.nv.shared._Z14_sumabs2_64_21iPdiiS_,"aw",@nobits
	.sectionflags	@""
	.align	8
.nv.shared._Z14_sumabs2_64_21iPdiiS_:
	.zero		2048


//--------------------- .nv.shared._Z14_sumabs2_32_21iPfiiS_ --------------------------
	.section	.nv.shared._Z14_sumabs2_32_21iPfiiS_,"aw",@nobits
	.sectionflags	@""
	.align	4
.nv.shared._Z14_sumabs2_32_21iPfiiS_:
	.zero		1536


//--------------------- .nv.shared._Z13_sumabs_64_21iPdiiS_ --------------------------
	.section	.nv.shared._Z13_sumabs_64_21iPdiiS_,"aw",@nobits
	.sectionflags	@""
	.align	8
.nv.shared._Z13_sumabs_64_21iPdiiS_:
	.zero		2048


//--------------------- .nv.shared._Z13_sumabs_32_21iPfiiS_ --------------------------
	.section	.nv.shared._Z13_sumabs_32_21iPfiiS_,"aw",@nobits
	.sectionflags	@""
	.align	4
.nv.shared._Z13_sumabs_32_21iPfiiS_:
	.zero		1536


//--------------------- .nv.shared._Z14_minimum_64_21iPdiiS_ --------------------------
	.section	.nv.shared._Z14_minimum_64_21iPdiiS_,"aw",@nobits
	.sectionflags	@""
	.align	8
.nv.shared._Z14_minimum_64_21iPdiiS_:
	.zero		2048


//--------------------- .nv.shared._Z14_minimum_32_21iPfiiS_ --------------------------
	.section	.nv.shared._Z14_minimum_32_21iPfiiS_,"aw",@nobits
	.sectionflags	@""
	.align	4
.nv.shared._Z14_minimum_32_21iPfiiS_:
	.zero		1536


//--------------------- .nv.shared._Z14_maximum_64_21iPdiiS_ --------------------------
	.section	.nv.shared._Z14_maximum_64_21iPdiiS_,"aw",@nobits
	.sectionflags	@""
	.align	8
.nv.shared._Z14_maximum_64_21iPdiiS_:
	.zero		2048


//--------------------- .nv.shared._Z14_maximum_32_21iPfiiS_ --------------------------
	.section	.nv.shared._Z14_maximum_32_21iPfiiS_,"aw",@nobits
	.sectionflags	@""
	.align	4
.nv.shared._Z14_maximum_32_21iPfiiS_:
	.zero		1536


//--------------------- .nv.shared._Z11_prod_64_21iPdiiS_ --------------------------
	.section	.nv.shared._Z11_prod_64_21iPdiiS_,"aw",@nobits
	.sectionflags	@""
	.align	8
.nv.shared._Z11_prod_64_21iPdiiS_:
	.zero		2048


//--------------------- .nv.shared._Z11_prod_32_21iPfiiS_ --------------------------
	.section	.nv.shared._Z11_prod_32_21iPfiiS_,"aw",@nobits
	.sectionflags	@""
	.align	4
.nv.shared._Z11_prod_32_21iPfiiS_:
	.zero		1536


//--------------------- .nv.shared._Z10_sum_64_21iPdiiS_ --------------------------
	.section	.nv.shared._Z10_sum_64_21iPdiiS_,"aw",@nobits
	.sectionflags	@""
	.align	8
.nv.shared._Z10_sum_64_21iPdiiS_:
	.zero		2048


//--------------------- .nv.shared._Z10_sum_32_21iPfiiS_ --------------------------
	.section	.nv.shared._Z10_sum_32_21iPfiiS_,"aw",@nobits
	.sectionflags	@""
	.align	4
.nv.shared._Z10_sum_32_21iPfiiS_:
	.zero		1536


//--------------------- .nv.constant0._Z14_countnz_64_21iPdiiS_ --------------------------
	.section	.nv.constant0._Z14_countnz_64_21iPdiiS_,"a",@progbits
	.sectionflags	@""
	.align	4
.nv.constant0._Z14_countnz_64_21iPdiiS_:
	.zero		928


//--------------------- .nv.constant0._Z14_countnz_32_21iPfiiS_ --------------------------
	.section	.nv.constant0._Z14_countnz_32_21iPfiiS_,"a",@progbits
	.sectionflags	@""
	.align	4
.nv.constant0._Z14_countnz_32_21iPfiiS_:
	.zero		928


//--------------------- .nv.constant0._Z13_minabs_64_21iPdiiS_ --------------------------
	.section	.nv.constant0._Z13_minabs_64_21iPdiiS_,"a",@progbits
	.sectionflags	@""
	.align	4
.nv.constant0._Z13_minabs_64_21iPdiiS_:
	.zero		928


//--------------------- .nv.constant0._Z13_minabs_32_21iPfiiS_ --------------------------
	.section	.nv.constant0._Z13_minabs_32_21iPfiiS_,"a",@progbits
	.sectionflags	@""
	.align	4
.nv.constant0._Z13_minabs_32_21iPfiiS_:
	.zero		928


//--------------------- .nv.constant0._Z13_maxabs_64_21iPdiiS_ --------------------------
	.section	.nv.constant0._Z13_maxabs_64_21iPdiiS_,"a",@progbits
	.sectionflags	@""
	.align	4
.nv.constant0._Z13_maxabs_64_21iPdiiS_:
	.zero		928


//--------------------- .nv.constant0._Z13_maxabs_32_21iPfiiS_ --------------------------
	.section	.nv.constant0._Z13_maxabs_32_21iPfiiS_,"a",@progbits
	.sectionflags	@""
	.align	4
.nv.constant0._Z13_maxabs_32_21iPfiiS_:
	.zero		928


//--------------------- .nv.constant0._Z14_sumabs2_64_21iPdiiS_ --------------------------
	.section	.nv.constant0._Z14_sumabs2_64_21iPdiiS_,"a",@progbits
	.sectionflags	@""
	.align	4
.nv.constant0._Z14_sumabs2_64_21iPdiiS_:
	.zero		928


//--------------------- .nv.constant0._Z14_sumabs2_32_21iPfiiS_ --------------------------
	.section	.nv.constant0._Z14_sumabs2_32_21iPfiiS_,"a",@progbits
	.sectionflags	@""
	.align	4
.nv.constant0._Z14_sumabs2_32_21iPfiiS_:
	.zero		928


//--------------------- .nv.constant0._Z13_sumabs_64_21iPdiiS_ --------------------------
	.section	.nv.constant0._Z13_sumabs_64_21iPdiiS_,"a",@progbits
	.sectionflags	@""
	.align	4
.nv.constant0._Z13_sumabs_64_21iPdiiS_:
	.zero		928


//--------------------- .nv.constant0._Z13_sumabs_32_21iPfiiS_ --------------------------
	.section	.nv.constant0._Z13_sumabs_32_21iPfiiS_,"a",@progbits
	.sectionflags	@""
	.align	4
.nv.constant0._Z13_sumabs_32_21iPfiiS_:
	.zero		928


//--------------------- .nv.constant0._Z14_minimum_64_21iPdiiS_ --------------------------
	.section	.nv.constant0._Z14_minimum_64_21iPdiiS_,"a",@progbits
	.sectionflags	@""
	.align	4
.nv.constant0._Z14_minimum_64_21iPdiiS_:
	.zero		928


//--------------------- .nv.constant0._Z14_minimum_32_21iPfiiS_ --------------------------
	.section	.nv.constant0._Z14_minimum_32_21iPfiiS_,"a",@progbits
	.sectionflags	@""
	.align	4
.nv.constant0._Z14_minimum_32_21iPfiiS_:
	.zero		928


//--------------------- .nv.constant0._Z14_maximum_64_21iPdiiS_ --------------------------
	.section	.nv.constant0._Z14_maximum_64_21iPdiiS_,"a",@progbits
	.sectionflags	@""
	.align	4
.nv.constant0._Z14_maximum_64_21iPdiiS_:
	.zero		928


//--------------------- .nv.constant0._Z14_maximum_32_21iPfiiS_ --------------------------
	.section	.nv.constant0._Z14_maximum_32_21iPfiiS_,"a",@progbits
	.sectionflags	@""
	.align	4
.nv.constant0._Z14_maximum_32_21iPfiiS_:
	.zero		928


//--------------------- .nv.constant0._Z11_prod_64_21iPdiiS_ --------------------------
	.section	.nv.constant0._Z11_prod_64_21iPdiiS_,"a",@progbits
	.sectionflags	@""
	.align	4
.nv.constant0._Z11_prod_64_21iPdiiS_:
	.zero		928


//--------------------- .nv.constant0._Z11_prod_32_21iPfiiS_ --------------------------
	.section	.nv.constant0._Z11_prod_32_21iPfiiS_,"a",@progbits
	.sectionflags	@""
	.align	4
.nv.constant0._Z11_prod_32_21iPfiiS_:
	.zero		928


//--------------------- .nv.constant0._Z10_sum_64_21iPdiiS_ --------------------------
	.section	.nv.constant0._Z10_sum_64_21iPdiiS_,"a",@progbits
	.sectionflags	@""
	.align	4
.nv.constant0._Z10_sum_64_21iPdiiS_:
	.zero		928


//--------------------- .nv.constant0._Z10_sum_32_21iPfiiS_ --------------------------
	.section	.nv.constant0._Z10_sum_32_21iPfiiS_,"a",@progbits
	.sectionflags	@""
	.align	4
.nv.constant0._Z10_sum_32_21iPfiiS_:
	.zero		928


//--------------------- SYMBOLS --------------------------

	.type		.nv.reservedSmem.offset0,@object
	.size		.nv.reservedSmem.offset0,0x4
	.type		.nv.reservedSmem.cap,@object
	.size		.nv.reservedSmem.cap,0x4
